//
// Generated by NVIDIA NVVM Compiler
//
// Compiler Build ID: CL-36424714
// Cuda compilation tools, release 13.0, V13.0.88
// Based on NVVM 20.0.0
//

.version 9.0
.target sm_100
.address_size 64

	// .globl	_ZN3cub18CUB_300001_SM_10006detail11EmptyKernelIvEEvv
// _ZZN3cub18CUB_300001_SM_10006detail6reduce28DeviceReduceSingleTileKernelINS2_10policy_hubIfjN4cuda3std3__44plusIfEEE10Policy1000EN6thrust24THRUST_300001_SM_1000_NS6detail15normal_iteratorINSD_10device_ptrIfEEEEPfjS9_ff6squareIfEEEvT0_T1_T2_T3_T4_T6_E12temp_storage has been demoted
// _ZZN3cub18CUB_300001_SM_10006detail6reduce18DeviceReduceKernelINS2_10policy_hubIfjN4cuda3std3__44plusIfEEE10Policy1000EN6thrust24THRUST_300001_SM_1000_NS6detail15normal_iteratorINSD_10device_ptrIfEEEEjS9_f6squareIfEEEvT0_PT3_T1_NS0_13GridEvenShareISO_EET2_T4_E12temp_storage has been demoted
// _ZZN3cub18CUB_300001_SM_10006detail6reduce28DeviceReduceSingleTileKernelINS2_10policy_hubIfjN4cuda3std3__44plusIfEEE10Policy1000EPfSC_iS9_ffNS7_10__identityEEEvT0_T1_T2_T3_T4_T6_E12temp_storage has been demoted
// _ZZN3cub18CUB_300001_SM_10006detail6reduce28DeviceReduceSingleTileKernelINS2_10policy_hubIfyN4cuda3std3__44plusIfEEE10Policy1000EN6thrust24THRUST_300001_SM_1000_NS6detail15normal_iteratorINSD_10device_ptrIfEEEEPfyS9_ff6squareIfEEEvT0_T1_T2_T3_T4_T6_E12temp_storage has been demoted
// _ZZN3cub18CUB_300001_SM_10006detail6reduce18DeviceReduceKernelINS2_10policy_hubIfyN4cuda3std3__44plusIfEEE10Policy1000EN6thrust24THRUST_300001_SM_1000_NS6detail15normal_iteratorINSD_10device_ptrIfEEEEyS9_f6squareIfEEEvT0_PT3_T1_NS0_13GridEvenShareISO_EET2_T4_E12temp_storage has been demoted
// _ZZN3cub18CUB_300001_SM_10006detail6reduce28DeviceReduceSingleTileKernelINS2_10policy_hubIfyN4cuda3std3__44plusIfEEE10Policy1000EPfSC_iS9_ffNS7_10__identityEEEvT0_T1_T2_T3_T4_T6_E12temp_storage has been demoted
.global .align 1 .b8 _ZN30_INTERNAL_c8661a38_4_k_cu_main4cuda3std3__45__cpo5beginE[1];
.global .align 1 .b8 _ZN30_INTERNAL_c8661a38_4_k_cu_main4cuda3std3__45__cpo3endE[1];
.global .align 1 .b8 _ZN30_INTERNAL_c8661a38_4_k_cu_main4cuda3std3__45__cpo6cbeginE[1];
.global .align 1 .b8 _ZN30_INTERNAL_c8661a38_4_k_cu_main4cuda3std3__45__cpo4cendE[1];
.global .align 1 .b8 _ZN30_INTERNAL_c8661a38_4_k_cu_main4cuda3std3__45__cpo6rbeginE[1];
.global .align 1 .b8 _ZN30_INTERNAL_c8661a38_4_k_cu_main4cuda3std3__45__cpo4rendE[1];
.global .align 1 .b8 _ZN30_INTERNAL_c8661a38_4_k_cu_main4cuda3std3__45__cpo7crbeginE[1];
.global .align 1 .b8 _ZN30_INTERNAL_c8661a38_4_k_cu_main4cuda3std3__45__cpo5crendE[1];
.global .align 1 .b8 _ZN30_INTERNAL_c8661a38_4_k_cu_main4cuda3std3__432_GLOBAL__N__c8661a38_4_k_cu_main6ignoreE[1];
.global .align 1 .b8 _ZN30_INTERNAL_c8661a38_4_k_cu_main4cuda3std3__419piecewise_constructE[1];
.global .align 1 .b8 _ZN30_INTERNAL_c8661a38_4_k_cu_main4cuda3std3__48in_placeE[1];
.global .align 1 .b8 _ZN30_INTERNAL_c8661a38_4_k_cu_main4cuda3std3__420unreachable_sentinelE[1];
.global .align 1 .b8 _ZN30_INTERNAL_c8661a38_4_k_cu_main4cuda3std3__47nulloptE[1];
.global .align 1 .b8 _ZN30_INTERNAL_c8661a38_4_k_cu_main4cuda3std3__48unexpectE[1];
.global .align 1 .b8 _ZN30_INTERNAL_c8661a38_4_k_cu_main4cuda3std6ranges3__45__cpo4swapE[1];
.global .align 1 .b8 _ZN30_INTERNAL_c8661a38_4_k_cu_main4cuda3std6ranges3__45__cpo9iter_moveE[1];
.global .align 1 .b8 _ZN30_INTERNAL_c8661a38_4_k_cu_main4cuda3std6ranges3__45__cpo5beginE[1];
.global .align 1 .b8 _ZN30_INTERNAL_c8661a38_4_k_cu_main4cuda3std6ranges3__45__cpo3endE[1];
.global .align 1 .b8 _ZN30_INTERNAL_c8661a38_4_k_cu_main4cuda3std6ranges3__45__cpo6cbeginE[1];
.global .align 1 .b8 _ZN30_INTERNAL_c8661a38_4_k_cu_main4cuda3std6ranges3__45__cpo4cendE[1];
.global .align 1 .b8 _ZN30_INTERNAL_c8661a38_4_k_cu_main4cuda3std6ranges3__45__cpo7advanceE[1];
.global .align 1 .b8 _ZN30_INTERNAL_c8661a38_4_k_cu_main4cuda3std6ranges3__45__cpo9iter_swapE[1];
.global .align 1 .b8 _ZN30_INTERNAL_c8661a38_4_k_cu_main4cuda3std6ranges3__45__cpo4nextE[1];
.global .align 1 .b8 _ZN30_INTERNAL_c8661a38_4_k_cu_main4cuda3std6ranges3__45__cpo4prevE[1];
.global .align 1 .b8 _ZN30_INTERNAL_c8661a38_4_k_cu_main4cuda3std6ranges3__45__cpo4dataE[1];
.global .align 1 .b8 _ZN30_INTERNAL_c8661a38_4_k_cu_main4cuda3std6ranges3__45__cpo5cdataE[1];
.global .align 1 .b8 _ZN30_INTERNAL_c8661a38_4_k_cu_main4cuda3std6ranges3__45__cpo4sizeE[1];
.global .align 1 .b8 _ZN30_INTERNAL_c8661a38_4_k_cu_main4cuda3std6ranges3__45__cpo5ssizeE[1];
.global .align 1 .b8 _ZN30_INTERNAL_c8661a38_4_k_cu_main4cuda3std6ranges3__45__cpo8distanceE[1];
.global .align 1 .b8 _ZN30_INTERNAL_c8661a38_4_k_cu_main6thrust24THRUST_300001_SM_1000_NS8cuda_cub3parE[1];
.global .align 1 .b8 _ZN30_INTERNAL_c8661a38_4_k_cu_main6thrust24THRUST_300001_SM_1000_NS8cuda_cub10par_nosyncE[1];
.global .align 1 .b8 _ZN30_INTERNAL_c8661a38_4_k_cu_main6thrust24THRUST_300001_SM_1000_NS6system6detail10sequential3seqE[1];
.global .align 1 .b8 _ZN30_INTERNAL_c8661a38_4_k_cu_main6thrust24THRUST_300001_SM_1000_NS12placeholders2_1E[1];
.global .align 1 .b8 _ZN30_INTERNAL_c8661a38_4_k_cu_main6thrust24THRUST_300001_SM_1000_NS12placeholders2_2E[1];
.global .align 1 .b8 _ZN30_INTERNAL_c8661a38_4_k_cu_main6thrust24THRUST_300001_SM_1000_NS12placeholders2_3E[1];
.global .align 1 .b8 _ZN30_INTERNAL_c8661a38_4_k_cu_main6thrust24THRUST_300001_SM_1000_NS12placeholders2_4E[1];
.global .align 1 .b8 _ZN30_INTERNAL_c8661a38_4_k_cu_main6thrust24THRUST_300001_SM_1000_NS12placeholders2_5E[1];
.global .align 1 .b8 _ZN30_INTERNAL_c8661a38_4_k_cu_main6thrust24THRUST_300001_SM_1000_NS12placeholders2_6E[1];
.global .align 1 .b8 _ZN30_INTERNAL_c8661a38_4_k_cu_main6thrust24THRUST_300001_SM_1000_NS12placeholders2_7E[1];
.global .align 1 .b8 _ZN30_INTERNAL_c8661a38_4_k_cu_main6thrust24THRUST_300001_SM_1000_NS12placeholders2_8E[1];
.global .align 1 .b8 _ZN30_INTERNAL_c8661a38_4_k_cu_main6thrust24THRUST_300001_SM_1000_NS12placeholders2_9E[1];
.global .align 1 .b8 _ZN30_INTERNAL_c8661a38_4_k_cu_main6thrust24THRUST_300001_SM_1000_NS12placeholders3_10E[1];
.global .align 1 .b8 _ZN30_INTERNAL_c8661a38_4_k_cu_main6thrust24THRUST_300001_SM_1000_NS3seqE[1];

.visible .entry _ZN3cub18CUB_300001_SM_10006detail11EmptyKernelIvEEvv()
{


	ret;

}
	// .globl	_ZN3cub18CUB_300001_SM_10006detail6reduce28DeviceReduceSingleTileKernelINS2_10policy_hubIfjN4cuda3std3__44plusIfEEE10Policy1000EN6thrust24THRUST_300001_SM_1000_NS6detail15normal_iteratorINSD_10device_ptrIfEEEEPfjS9_ff6squareIfEEEvT0_T1_T2_T3_T4_T6_
.visible .entry _ZN3cub18CUB_300001_SM_10006detail6reduce28DeviceReduceSingleTileKernelINS2_10policy_hubIfjN4cuda3std3__44plusIfEEE10Policy1000EN6thrust24THRUST_300001_SM_1000_NS6detail15normal_iteratorINSD_10device_ptrIfEEEEPfjS9_ff6squareIfEEEvT0_T1_T2_T3_T4_T6_(
	.param .align 8 .b8 _ZN3cub18CUB_300001_SM_10006detail6reduce28DeviceReduceSingleTileKernelINS2_10policy_hubIfjN4cuda3std3__44plusIfEEE10Policy1000EN6thrust24THRUST_300001_SM_1000_NS6detail15normal_iteratorINSD_10device_ptrIfEEEEPfjS9_ff6squareIfEEEvT0_T1_T2_T3_T4_T6__param_0[8],
	.param .u64 .ptr .align 1 _ZN3cub18CUB_300001_SM_10006detail6reduce28DeviceReduceSingleTileKernelINS2_10policy_hubIfjN4cuda3std3__44plusIfEEE10Policy1000EN6thrust24THRUST_300001_SM_1000_NS6detail15normal_iteratorINSD_10device_ptrIfEEEEPfjS9_ff6squareIfEEEvT0_T1_T2_T3_T4_T6__param_1,
	.param .u32 _ZN3cub18CUB_300001_SM_10006detail6reduce28DeviceReduceSingleTileKernelINS2_10policy_hubIfjN4cuda3std3__44plusIfEEE10Policy1000EN6thrust24THRUST_300001_SM_1000_NS6detail15normal_iteratorINSD_10device_ptrIfEEEEPfjS9_ff6squareIfEEEvT0_T1_T2_T3_T4_T6__param_2,
	.param .align 1 .b8 _ZN3cub18CUB_300001_SM_10006detail6reduce28DeviceReduceSingleTileKernelINS2_10policy_hubIfjN4cuda3std3__44plusIfEEE10Policy1000EN6thrust24THRUST_300001_SM_1000_NS6detail15normal_iteratorINSD_10device_ptrIfEEEEPfjS9_ff6squareIfEEEvT0_T1_T2_T3_T4_T6__param_3[1],
	.param .f32 _ZN3cub18CUB_300001_SM_10006detail6reduce28DeviceReduceSingleTileKernelINS2_10policy_hubIfjN4cuda3std3__44plusIfEEE10Policy1000EN6thrust24THRUST_300001_SM_1000_NS6detail15normal_iteratorINSD_10device_ptrIfEEEEPfjS9_ff6squareIfEEEvT0_T1_T2_T3_T4_T6__param_4,
	.param .align 1 .b8 _ZN3cub18CUB_300001_SM_10006detail6reduce28DeviceReduceSingleTileKernelINS2_10policy_hubIfjN4cuda3std3__44plusIfEEE10Policy1000EN6thrust24THRUST_300001_SM_1000_NS6detail15normal_iteratorINSD_10device_ptrIfEEEEPfjS9_ff6squareIfEEEvT0_T1_T2_T3_T4_T6__param_5[1]
)
.maxntid 512
.minnctapersm 1
{
	.reg .pred 	%p<67>;
	.reg .b32 	%r<211>;
	.reg .b32 	%f<400>;
	.reg .b64 	%rd<84>;
	// demoted variable
	.shared .align 4 .b8 _ZZN3cub18CUB_300001_SM_10006detail6reduce28DeviceReduceSingleTileKernelINS2_10policy_hubIfjN4cuda3std3__44plusIfEEE10Policy1000EN6thrust24THRUST_300001_SM_1000_NS6detail15normal_iteratorINSD_10device_ptrIfEEEEPfjS9_ff6squareIfEEEvT0_T1_T2_T3_T4_T6_E12temp_storage[84];
	ld.param.u64 	%rd9, [_ZN3cub18CUB_300001_SM_10006detail6reduce28DeviceReduceSingleTileKernelINS2_10policy_hubIfjN4cuda3std3__44plusIfEEE10Policy1000EN6thrust24THRUST_300001_SM_1000_NS6detail15normal_iteratorINSD_10device_ptrIfEEEEPfjS9_ff6squareIfEEEvT0_T1_T2_T3_T4_T6__param_0];
	ld.param.u64 	%rd10, [_ZN3cub18CUB_300001_SM_10006detail6reduce28DeviceReduceSingleTileKernelINS2_10policy_hubIfjN4cuda3std3__44plusIfEEE10Policy1000EN6thrust24THRUST_300001_SM_1000_NS6detail15normal_iteratorINSD_10device_ptrIfEEEEPfjS9_ff6squareIfEEEvT0_T1_T2_T3_T4_T6__param_1];
	ld.param.u32 	%r51, [_ZN3cub18CUB_300001_SM_10006detail6reduce28DeviceReduceSingleTileKernelINS2_10policy_hubIfjN4cuda3std3__44plusIfEEE10Policy1000EN6thrust24THRUST_300001_SM_1000_NS6detail15normal_iteratorINSD_10device_ptrIfEEEEPfjS9_ff6squareIfEEEvT0_T1_T2_T3_T4_T6__param_2];
	ld.param.f32 	%f42, [_ZN3cub18CUB_300001_SM_10006detail6reduce28DeviceReduceSingleTileKernelINS2_10policy_hubIfjN4cuda3std3__44plusIfEEE10Policy1000EN6thrust24THRUST_300001_SM_1000_NS6detail15normal_iteratorINSD_10device_ptrIfEEEEPfjS9_ff6squareIfEEEvT0_T1_T2_T3_T4_T6__param_4];
	cvta.to.global.u64 	%rd1, %rd10;
	setp.ne.s32 	%p1, %r51, 0;
	@%p1 bra 	$L__BB1_3;
	mov.u32 	%r193, %tid.x;
	setp.ne.s32 	%p66, %r193, 0;
	@%p66 bra 	$L__BB1_52;
	st.global.f32 	[%rd1], %f42;
	bra.uni 	$L__BB1_52;
$L__BB1_3:
	cvta.to.global.u64 	%rd2, %rd9;
	setp.gt.u32 	%p2, %r51, 8191;
	@%p2 bra 	$L__BB1_28;
	mov.u32 	%r1, %tid.x;
	setp.ge.u32 	%p24, %r1, %r51;
	mov.f32 	%f387, 0f00000000;
	mov.u32 	%r197, %r1;
	@%p24 bra 	$L__BB1_6;
	mul.wide.u32 	%rd73, %r1, 4;
	add.s64 	%rd74, %rd2, %rd73;
	ld.global.f32 	%f219, [%rd74];
	mul.f32 	%f387, %f219, %f219;
	add.s32 	%r197, %r1, 512;
$L__BB1_6:
	setp.ge.u32 	%p25, %r197, %r51;
	@%p25 bra 	$L__BB1_19;
	not.b32 	%r120, %r197;
	add.s32 	%r121, %r51, %r120;
	shr.u32 	%r122, %r121, 9;
	add.s32 	%r4, %r122, 1;
	and.b32  	%r5, %r4, 15;
	setp.lt.u32 	%p26, %r121, 7680;
	@%p26 bra 	$L__BB1_10;
	and.b32  	%r123, %r4, 16777200;
	neg.s32 	%r195, %r123;
	mul.wide.u32 	%rd75, %r197, 4;
	add.s64 	%rd76, %rd75, %rd2;
	add.s64 	%rd82, %rd76, 16384;
$L__BB1_9:
	.pragma "nounroll";
	ld.global.f32 	%f221, [%rd82+-16384];
	fma.rn.f32 	%f222, %f221, %f221, %f387;
	ld.global.f32 	%f223, [%rd82+-14336];
	fma.rn.f32 	%f224, %f223, %f223, %f222;
	ld.global.f32 	%f225, [%rd82+-12288];
	fma.rn.f32 	%f226, %f225, %f225, %f224;
	ld.global.f32 	%f227, [%rd82+-10240];
	fma.rn.f32 	%f228, %f227, %f227, %f226;
	ld.global.f32 	%f229, [%rd82+-8192];
	fma.rn.f32 	%f230, %f229, %f229, %f228;
	ld.global.f32 	%f231, [%rd82+-6144];
	fma.rn.f32 	%f232, %f231, %f231, %f230;
	ld.global.f32 	%f233, [%rd82+-4096];
	fma.rn.f32 	%f234, %f233, %f233, %f232;
	ld.global.f32 	%f235, [%rd82+-2048];
	fma.rn.f32 	%f236, %f235, %f235, %f234;
	ld.global.f32 	%f237, [%rd82];
	fma.rn.f32 	%f238, %f237, %f237, %f236;
	ld.global.f32 	%f239, [%rd82+2048];
	fma.rn.f32 	%f240, %f239, %f239, %f238;
	ld.global.f32 	%f241, [%rd82+4096];
	fma.rn.f32 	%f242, %f241, %f241, %f240;
	ld.global.f32 	%f243, [%rd82+6144];
	fma.rn.f32 	%f244, %f243, %f243, %f242;
	ld.global.f32 	%f245, [%rd82+8192];
	fma.rn.f32 	%f246, %f245, %f245, %f244;
	ld.global.f32 	%f247, [%rd82+10240];
	fma.rn.f32 	%f248, %f247, %f247, %f246;
	ld.global.f32 	%f249, [%rd82+12288];
	fma.rn.f32 	%f250, %f249, %f249, %f248;
	ld.global.f32 	%f251, [%rd82+14336];
	fma.rn.f32 	%f387, %f251, %f251, %f250;
	add.s32 	%r197, %r197, 8192;
	add.s32 	%r195, %r195, 16;
	add.s64 	%rd82, %rd82, 32768;
	setp.ne.s32 	%p27, %r195, 0;
	@%p27 bra 	$L__BB1_9;
$L__BB1_10:
	setp.eq.s32 	%p28, %r5, 0;
	@%p28 bra 	$L__BB1_19;
	and.b32  	%r12, %r4, 7;
	setp.lt.u32 	%p29, %r5, 8;
	@%p29 bra 	$L__BB1_13;
	mul.wide.u32 	%rd77, %r197, 4;
	add.s64 	%rd78, %rd2, %rd77;
	ld.global.f32 	%f253, [%rd78];
	fma.rn.f32 	%f254, %f253, %f253, %f387;
	ld.global.f32 	%f255, [%rd78+2048];
	fma.rn.f32 	%f256, %f255, %f255, %f254;
	ld.global.f32 	%f257, [%rd78+4096];
	fma.rn.f32 	%f258, %f257, %f257, %f256;
	ld.global.f32 	%f259, [%rd78+6144];
	fma.rn.f32 	%f260, %f259, %f259, %f258;
	ld.global.f32 	%f261, [%rd78+8192];
	fma.rn.f32 	%f262, %f261, %f261, %f260;
	ld.global.f32 	%f263, [%rd78+10240];
	fma.rn.f32 	%f264, %f263, %f263, %f262;
	ld.global.f32 	%f265, [%rd78+12288];
	fma.rn.f32 	%f266, %f265, %f265, %f264;
	ld.global.f32 	%f267, [%rd78+14336];
	fma.rn.f32 	%f387, %f267, %f267, %f266;
	add.s32 	%r197, %r197, 4096;
$L__BB1_13:
	setp.eq.s32 	%p30, %r12, 0;
	@%p30 bra 	$L__BB1_19;
	and.b32  	%r15, %r4, 3;
	setp.lt.u32 	%p31, %r12, 4;
	@%p31 bra 	$L__BB1_16;
	mul.wide.u32 	%rd79, %r197, 4;
	add.s64 	%rd80, %rd2, %rd79;
	ld.global.f32 	%f269, [%rd80];
	fma.rn.f32 	%f270, %f269, %f269, %f387;
	ld.global.f32 	%f271, [%rd80+2048];
	fma.rn.f32 	%f272, %f271, %f271, %f270;
	ld.global.f32 	%f273, [%rd80+4096];
	fma.rn.f32 	%f274, %f273, %f273, %f272;
	ld.global.f32 	%f275, [%rd80+6144];
	fma.rn.f32 	%f387, %f275, %f275, %f274;
	add.s32 	%r197, %r197, 2048;
$L__BB1_16:
	setp.eq.s32 	%p32, %r15, 0;
	@%p32 bra 	$L__BB1_19;
	mul.wide.u32 	%rd81, %r197, 4;
	add.s64 	%rd83, %rd2, %rd81;
	neg.s32 	%r200, %r15;
$L__BB1_18:
	.pragma "nounroll";
	ld.global.f32 	%f276, [%rd83];
	fma.rn.f32 	%f387, %f276, %f276, %f387;
	add.s64 	%rd83, %rd83, 2048;
	add.s32 	%r200, %r200, 1;
	setp.ne.s32 	%p33, %r200, 0;
	@%p33 bra 	$L__BB1_18;
$L__BB1_19:
	setp.lt.u32 	%p34, %r51, 512;
	@%p34 bra 	$L__BB1_24;
	// begin inline asm
	mov.u32 %r162, %laneid;
	// end inline asm
	mov.b32 	%r164, %f387;
	mov.b32 	%r165, 1;
	mov.b32 	%r186, 31;
	mov.b32 	%r187, -1;
	// begin inline asm
	shfl.sync.down.b32 %r163, %r164, %r165, %r186, %r187;
	// end inline asm
	setp.gt.s32 	%p58, %r162, 30;
	mov.b32 	%f335, %r163;
	add.f32 	%f336, %f387, %f335;
	selp.f32 	%f337, %f387, %f336, %p58;
	mov.b32 	%r169, %f337;
	mov.b32 	%r170, 2;
	// begin inline asm
	shfl.sync.down.b32 %r168, %r169, %r170, %r186, %r187;
	// end inline asm
	setp.gt.s32 	%p59, %r162, 29;
	mov.b32 	%f338, %r168;
	add.f32 	%f339, %f337, %f338;
	selp.f32 	%f340, %f337, %f339, %p59;
	mov.b32 	%r174, %f340;
	mov.b32 	%r175, 4;
	// begin inline asm
	shfl.sync.down.b32 %r173, %r174, %r175, %r186, %r187;
	// end inline asm
	setp.gt.s32 	%p60, %r162, 27;
	mov.b32 	%f341, %r173;
	add.f32 	%f342, %f340, %f341;
	selp.f32 	%f343, %f340, %f342, %p60;
	mov.b32 	%r179, %f343;
	mov.b32 	%r180, 8;
	// begin inline asm
	shfl.sync.down.b32 %r178, %r179, %r180, %r186, %r187;
	// end inline asm
	setp.gt.s32 	%p61, %r162, 23;
	mov.b32 	%f344, %r178;
	add.f32 	%f345, %f343, %f344;
	selp.f32 	%f346, %f343, %f345, %p61;
	mov.b32 	%r184, %f346;
	mov.b32 	%r185, 16;
	// begin inline asm
	shfl.sync.down.b32 %r183, %r184, %r185, %r186, %r187;
	// end inline asm
	setp.gt.s32 	%p62, %r162, 15;
	mov.b32 	%f347, %r183;
	add.f32 	%f16, %f346, %f347;
	selp.f32 	%f399, %f346, %f16, %p62;
	setp.ne.s32 	%p63, %r162, 0;
	@%p63 bra 	$L__BB1_22;
	shr.u32 	%r188, %r1, 3;
	and.b32  	%r189, %r188, 124;
	mov.u32 	%r190, _ZZN3cub18CUB_300001_SM_10006detail6reduce28DeviceReduceSingleTileKernelINS2_10policy_hubIfjN4cuda3std3__44plusIfEEE10Policy1000EN6thrust24THRUST_300001_SM_1000_NS6detail15normal_iteratorINSD_10device_ptrIfEEEEPfjS9_ff6squareIfEEEvT0_T1_T2_T3_T4_T6_E12temp_storage;
	add.s32 	%r191, %r190, %r189;
	st.shared.f32 	[%r191+16], %f16;
$L__BB1_22:
	bar.sync 	0;
	setp.ne.s32 	%p64, %r1, 0;
	@%p64 bra 	$L__BB1_50;
	ld.shared.f32 	%f348, [_ZZN3cub18CUB_300001_SM_10006detail6reduce28DeviceReduceSingleTileKernelINS2_10policy_hubIfjN4cuda3std3__44plusIfEEE10Policy1000EN6thrust24THRUST_300001_SM_1000_NS6detail15normal_iteratorINSD_10device_ptrIfEEEEPfjS9_ff6squareIfEEEvT0_T1_T2_T3_T4_T6_E12temp_storage+20];
	add.f32 	%f349, %f399, %f348;
	ld.shared.f32 	%f350, [_ZZN3cub18CUB_300001_SM_10006detail6reduce28DeviceReduceSingleTileKernelINS2_10policy_hubIfjN4cuda3std3__44plusIfEEE10Policy1000EN6thrust24THRUST_300001_SM_1000_NS6detail15normal_iteratorINSD_10device_ptrIfEEEEPfjS9_ff6squareIfEEEvT0_T1_T2_T3_T4_T6_E12temp_storage+24];
	add.f32 	%f351, %f349, %f350;
	ld.shared.f32 	%f352, [_ZZN3cub18CUB_300001_SM_10006detail6reduce28DeviceReduceSingleTileKernelINS2_10policy_hubIfjN4cuda3std3__44plusIfEEE10Policy1000EN6thrust24THRUST_300001_SM_1000_NS6detail15normal_iteratorINSD_10device_ptrIfEEEEPfjS9_ff6squareIfEEEvT0_T1_T2_T3_T4_T6_E12temp_storage+28];
	add.f32 	%f353, %f351, %f352;
	ld.shared.f32 	%f354, [_ZZN3cub18CUB_300001_SM_10006detail6reduce28DeviceReduceSingleTileKernelINS2_10policy_hubIfjN4cuda3std3__44plusIfEEE10Policy1000EN6thrust24THRUST_300001_SM_1000_NS6detail15normal_iteratorINSD_10device_ptrIfEEEEPfjS9_ff6squareIfEEEvT0_T1_T2_T3_T4_T6_E12temp_storage+32];
	add.f32 	%f355, %f353, %f354;
	ld.shared.f32 	%f356, [_ZZN3cub18CUB_300001_SM_10006detail6reduce28DeviceReduceSingleTileKernelINS2_10policy_hubIfjN4cuda3std3__44plusIfEEE10Policy1000EN6thrust24THRUST_300001_SM_1000_NS6detail15normal_iteratorINSD_10device_ptrIfEEEEPfjS9_ff6squareIfEEEvT0_T1_T2_T3_T4_T6_E12temp_storage+36];
	add.f32 	%f357, %f355, %f356;
	ld.shared.f32 	%f358, [_ZZN3cub18CUB_300001_SM_10006detail6reduce28DeviceReduceSingleTileKernelINS2_10policy_hubIfjN4cuda3std3__44plusIfEEE10Policy1000EN6thrust24THRUST_300001_SM_1000_NS6detail15normal_iteratorINSD_10device_ptrIfEEEEPfjS9_ff6squareIfEEEvT0_T1_T2_T3_T4_T6_E12temp_storage+40];
	add.f32 	%f359, %f357, %f358;
	ld.shared.f32 	%f360, [_ZZN3cub18CUB_300001_SM_10006detail6reduce28DeviceReduceSingleTileKernelINS2_10policy_hubIfjN4cuda3std3__44plusIfEEE10Policy1000EN6thrust24THRUST_300001_SM_1000_NS6detail15normal_iteratorINSD_10device_ptrIfEEEEPfjS9_ff6squareIfEEEvT0_T1_T2_T3_T4_T6_E12temp_storage+44];
	add.f32 	%f361, %f359, %f360;
	ld.shared.f32 	%f362, [_ZZN3cub18CUB_300001_SM_10006detail6reduce28DeviceReduceSingleTileKernelINS2_10policy_hubIfjN4cuda3std3__44plusIfEEE10Policy1000EN6thrust24THRUST_300001_SM_1000_NS6detail15normal_iteratorINSD_10device_ptrIfEEEEPfjS9_ff6squareIfEEEvT0_T1_T2_T3_T4_T6_E12temp_storage+48];
	add.f32 	%f363, %f361, %f362;
	ld.shared.f32 	%f364, [_ZZN3cub18CUB_300001_SM_10006detail6reduce28DeviceReduceSingleTileKernelINS2_10policy_hubIfjN4cuda3std3__44plusIfEEE10Policy1000EN6thrust24THRUST_300001_SM_1000_NS6detail15normal_iteratorINSD_10device_ptrIfEEEEPfjS9_ff6squareIfEEEvT0_T1_T2_T3_T4_T6_E12temp_storage+52];
	add.f32 	%f365, %f363, %f364;
	ld.shared.f32 	%f366, [_ZZN3cub18CUB_300001_SM_10006detail6reduce28DeviceReduceSingleTileKernelINS2_10policy_hubIfjN4cuda3std3__44plusIfEEE10Policy1000EN6thrust24THRUST_300001_SM_1000_NS6detail15normal_iteratorINSD_10device_ptrIfEEEEPfjS9_ff6squareIfEEEvT0_T1_T2_T3_T4_T6_E12temp_storage+56];
	add.f32 	%f367, %f365, %f366;
	ld.shared.f32 	%f368, [_ZZN3cub18CUB_300001_SM_10006detail6reduce28DeviceReduceSingleTileKernelINS2_10policy_hubIfjN4cuda3std3__44plusIfEEE10Policy1000EN6thrust24THRUST_300001_SM_1000_NS6detail15normal_iteratorINSD_10device_ptrIfEEEEPfjS9_ff6squareIfEEEvT0_T1_T2_T3_T4_T6_E12temp_storage+60];
	add.f32 	%f369, %f367, %f368;
	ld.shared.f32 	%f370, [_ZZN3cub18CUB_300001_SM_10006detail6reduce28DeviceReduceSingleTileKernelINS2_10policy_hubIfjN4cuda3std3__44plusIfEEE10Policy1000EN6thrust24THRUST_300001_SM_1000_NS6detail15normal_iteratorINSD_10device_ptrIfEEEEPfjS9_ff6squareIfEEEvT0_T1_T2_T3_T4_T6_E12temp_storage+64];
	add.f32 	%f371, %f369, %f370;
	ld.shared.f32 	%f372, [_ZZN3cub18CUB_300001_SM_10006detail6reduce28DeviceReduceSingleTileKernelINS2_10policy_hubIfjN4cuda3std3__44plusIfEEE10Policy1000EN6thrust24THRUST_300001_SM_1000_NS6detail15normal_iteratorINSD_10device_ptrIfEEEEPfjS9_ff6squareIfEEEvT0_T1_T2_T3_T4_T6_E12temp_storage+68];
	add.f32 	%f373, %f371, %f372;
	ld.shared.f32 	%f374, [_ZZN3cub18CUB_300001_SM_10006detail6reduce28DeviceReduceSingleTileKernelINS2_10policy_hubIfjN4cuda3std3__44plusIfEEE10Policy1000EN6thrust24THRUST_300001_SM_1000_NS6detail15normal_iteratorINSD_10device_ptrIfEEEEPfjS9_ff6squareIfEEEvT0_T1_T2_T3_T4_T6_E12temp_storage+72];
	add.f32 	%f375, %f373, %f374;
	ld.shared.f32 	%f376, [_ZZN3cub18CUB_300001_SM_10006detail6reduce28DeviceReduceSingleTileKernelINS2_10policy_hubIfjN4cuda3std3__44plusIfEEE10Policy1000EN6thrust24THRUST_300001_SM_1000_NS6detail15normal_iteratorINSD_10device_ptrIfEEEEPfjS9_ff6squareIfEEEvT0_T1_T2_T3_T4_T6_E12temp_storage+76];
	add.f32 	%f399, %f375, %f376;
	bra.uni 	$L__BB1_50;
$L__BB1_24:
	// begin inline asm
	mov.u32 %r124, %laneid;
	// end inline asm
	and.b32  	%r150, %r1, 992;
	add.s32 	%r151, %r150, 32;
	setp.gt.u32 	%p35, %r151, %r51;
	not.b32 	%r152, %r150;
	add.s32 	%r153, %r51, %r152;
	selp.b32 	%r148, %r153, 31, %p35;
	mov.b32 	%r126, %f387;
	mov.b32 	%r127, 1;
	mov.b32 	%r149, -1;
	// begin inline asm
	shfl.sync.down.b32 %r125, %r126, %r127, %r148, %r149;
	// end inline asm
	setp.lt.s32 	%p36, %r124, %r148;
	mov.b32 	%f277, %r125;
	add.f32 	%f278, %f387, %f277;
	selp.f32 	%f279, %f278, %f387, %p36;
	mov.b32 	%r131, %f279;
	mov.b32 	%r132, 2;
	// begin inline asm
	shfl.sync.down.b32 %r130, %r131, %r132, %r148, %r149;
	// end inline asm
	add.s32 	%r154, %r124, 2;
	setp.gt.s32 	%p37, %r154, %r148;
	mov.b32 	%f280, %r130;
	add.f32 	%f281, %f279, %f280;
	selp.f32 	%f282, %f279, %f281, %p37;
	mov.b32 	%r136, %f282;
	mov.b32 	%r137, 4;
	// begin inline asm
	shfl.sync.down.b32 %r135, %r136, %r137, %r148, %r149;
	// end inline asm
	add.s32 	%r155, %r124, 4;
	setp.gt.s32 	%p38, %r155, %r148;
	mov.b32 	%f283, %r135;
	add.f32 	%f284, %f282, %f283;
	selp.f32 	%f285, %f282, %f284, %p38;
	mov.b32 	%r141, %f285;
	mov.b32 	%r142, 8;
	// begin inline asm
	shfl.sync.down.b32 %r140, %r141, %r142, %r148, %r149;
	// end inline asm
	add.s32 	%r156, %r124, 8;
	setp.gt.s32 	%p39, %r156, %r148;
	mov.b32 	%f286, %r140;
	add.f32 	%f287, %f285, %f286;
	selp.f32 	%f288, %f285, %f287, %p39;
	mov.b32 	%r146, %f288;
	mov.b32 	%r147, 16;
	// begin inline asm
	shfl.sync.down.b32 %r145, %r146, %r147, %r148, %r149;
	// end inline asm
	add.s32 	%r157, %r124, 16;
	setp.gt.s32 	%p40, %r157, %r148;
	mov.b32 	%f289, %r145;
	add.f32 	%f290, %f288, %f289;
	selp.f32 	%f399, %f288, %f290, %p40;
	setp.ne.s32 	%p41, %r124, 0;
	@%p41 bra 	$L__BB1_26;
	shr.u32 	%r158, %r1, 3;
	and.b32  	%r159, %r158, 124;
	mov.u32 	%r160, _ZZN3cub18CUB_300001_SM_10006detail6reduce28DeviceReduceSingleTileKernelINS2_10policy_hubIfjN4cuda3std3__44plusIfEEE10Policy1000EN6thrust24THRUST_300001_SM_1000_NS6detail15normal_iteratorINSD_10device_ptrIfEEEEPfjS9_ff6squareIfEEEvT0_T1_T2_T3_T4_T6_E12temp_storage;
	add.s32 	%r161, %r160, %r159;
	st.shared.f32 	[%r161+16], %f399;
$L__BB1_26:
	bar.sync 	0;
	setp.ne.s32 	%p42, %r1, 0;
	@%p42 bra 	$L__BB1_50;
	setp.gt.u32 	%p43, %r51, 32;
	ld.shared.f32 	%f291, [_ZZN3cub18CUB_300001_SM_10006detail6reduce28DeviceReduceSingleTileKernelINS2_10policy_hubIfjN4cuda3std3__44plusIfEEE10Policy1000EN6thrust24THRUST_300001_SM_1000_NS6detail15normal_iteratorINSD_10device_ptrIfEEEEPfjS9_ff6squareIfEEEvT0_T1_T2_T3_T4_T6_E12temp_storage+20];
	add.f32 	%f292, %f399, %f291;
	selp.f32 	%f293, %f292, %f399, %p43;
	setp.gt.u32 	%p44, %r51, 64;
	ld.shared.f32 	%f294, [_ZZN3cub18CUB_300001_SM_10006detail6reduce28DeviceReduceSingleTileKernelINS2_10policy_hubIfjN4cuda3std3__44plusIfEEE10Policy1000EN6thrust24THRUST_300001_SM_1000_NS6detail15normal_iteratorINSD_10device_ptrIfEEEEPfjS9_ff6squareIfEEEvT0_T1_T2_T3_T4_T6_E12temp_storage+24];
	add.f32 	%f295, %f294, %f293;
	selp.f32 	%f296, %f295, %f293, %p44;
	setp.gt.u32 	%p45, %r51, 96;
	ld.shared.f32 	%f297, [_ZZN3cub18CUB_300001_SM_10006detail6reduce28DeviceReduceSingleTileKernelINS2_10policy_hubIfjN4cuda3std3__44plusIfEEE10Policy1000EN6thrust24THRUST_300001_SM_1000_NS6detail15normal_iteratorINSD_10device_ptrIfEEEEPfjS9_ff6squareIfEEEvT0_T1_T2_T3_T4_T6_E12temp_storage+28];
	add.f32 	%f298, %f297, %f296;
	selp.f32 	%f299, %f298, %f296, %p45;
	setp.gt.u32 	%p46, %r51, 128;
	ld.shared.f32 	%f300, [_ZZN3cub18CUB_300001_SM_10006detail6reduce28DeviceReduceSingleTileKernelINS2_10policy_hubIfjN4cuda3std3__44plusIfEEE10Policy1000EN6thrust24THRUST_300001_SM_1000_NS6detail15normal_iteratorINSD_10device_ptrIfEEEEPfjS9_ff6squareIfEEEvT0_T1_T2_T3_T4_T6_E12temp_storage+32];
	add.f32 	%f301, %f300, %f299;
	selp.f32 	%f302, %f301, %f299, %p46;
	setp.gt.u32 	%p47, %r51, 160;
	ld.shared.f32 	%f303, [_ZZN3cub18CUB_300001_SM_10006detail6reduce28DeviceReduceSingleTileKernelINS2_10policy_hubIfjN4cuda3std3__44plusIfEEE10Policy1000EN6thrust24THRUST_300001_SM_1000_NS6detail15normal_iteratorINSD_10device_ptrIfEEEEPfjS9_ff6squareIfEEEvT0_T1_T2_T3_T4_T6_E12temp_storage+36];
	add.f32 	%f304, %f303, %f302;
	selp.f32 	%f305, %f304, %f302, %p47;
	setp.gt.u32 	%p48, %r51, 192;
	ld.shared.f32 	%f306, [_ZZN3cub18CUB_300001_SM_10006detail6reduce28DeviceReduceSingleTileKernelINS2_10policy_hubIfjN4cuda3std3__44plusIfEEE10Policy1000EN6thrust24THRUST_300001_SM_1000_NS6detail15normal_iteratorINSD_10device_ptrIfEEEEPfjS9_ff6squareIfEEEvT0_T1_T2_T3_T4_T6_E12temp_storage+40];
	add.f32 	%f307, %f306, %f305;
	selp.f32 	%f308, %f307, %f305, %p48;
	setp.gt.u32 	%p49, %r51, 224;
	ld.shared.f32 	%f309, [_ZZN3cub18CUB_300001_SM_10006detail6reduce28DeviceReduceSingleTileKernelINS2_10policy_hubIfjN4cuda3std3__44plusIfEEE10Policy1000EN6thrust24THRUST_300001_SM_1000_NS6detail15normal_iteratorINSD_10device_ptrIfEEEEPfjS9_ff6squareIfEEEvT0_T1_T2_T3_T4_T6_E12temp_storage+44];
	add.f32 	%f310, %f309, %f308;
	selp.f32 	%f311, %f310, %f308, %p49;
	setp.gt.u32 	%p50, %r51, 256;
	ld.shared.f32 	%f312, [_ZZN3cub18CUB_300001_SM_10006detail6reduce28DeviceReduceSingleTileKernelINS2_10policy_hubIfjN4cuda3std3__44plusIfEEE10Policy1000EN6thrust24THRUST_300001_SM_1000_NS6detail15normal_iteratorINSD_10device_ptrIfEEEEPfjS9_ff6squareIfEEEvT0_T1_T2_T3_T4_T6_E12temp_storage+48];
	add.f32 	%f313, %f312, %f311;
	selp.f32 	%f314, %f313, %f311, %p50;
	setp.gt.u32 	%p51, %r51, 288;
	ld.shared.f32 	%f315, [_ZZN3cub18CUB_300001_SM_10006detail6reduce28DeviceReduceSingleTileKernelINS2_10policy_hubIfjN4cuda3std3__44plusIfEEE10Policy1000EN6thrust24THRUST_300001_SM_1000_NS6detail15normal_iteratorINSD_10device_ptrIfEEEEPfjS9_ff6squareIfEEEvT0_T1_T2_T3_T4_T6_E12temp_storage+52];
	add.f32 	%f316, %f315, %f314;
	selp.f32 	%f317, %f316, %f314, %p51;
	setp.gt.u32 	%p52, %r51, 320;
	ld.shared.f32 	%f318, [_ZZN3cub18CUB_300001_SM_10006detail6reduce28DeviceReduceSingleTileKernelINS2_10policy_hubIfjN4cuda3std3__44plusIfEEE10Policy1000EN6thrust24THRUST_300001_SM_1000_NS6detail15normal_iteratorINSD_10device_ptrIfEEEEPfjS9_ff6squareIfEEEvT0_T1_T2_T3_T4_T6_E12temp_storage+56];
	add.f32 	%f319, %f318, %f317;
	selp.f32 	%f320, %f319, %f317, %p52;
	setp.gt.u32 	%p53, %r51, 352;
	ld.shared.f32 	%f321, [_ZZN3cub18CUB_300001_SM_10006detail6reduce28DeviceReduceSingleTileKernelINS2_10policy_hubIfjN4cuda3std3__44plusIfEEE10Policy1000EN6thrust24THRUST_300001_SM_1000_NS6detail15normal_iteratorINSD_10device_ptrIfEEEEPfjS9_ff6squareIfEEEvT0_T1_T2_T3_T4_T6_E12temp_storage+60];
	add.f32 	%f322, %f321, %f320;
	selp.f32 	%f323, %f322, %f320, %p53;
	setp.gt.u32 	%p54, %r51, 384;
	ld.shared.f32 	%f324, [_ZZN3cub18CUB_300001_SM_10006detail6reduce28DeviceReduceSingleTileKernelINS2_10policy_hubIfjN4cuda3std3__44plusIfEEE10Policy1000EN6thrust24THRUST_300001_SM_1000_NS6detail15normal_iteratorINSD_10device_ptrIfEEEEPfjS9_ff6squareIfEEEvT0_T1_T2_T3_T4_T6_E12temp_storage+64];
	add.f32 	%f325, %f324, %f323;
	selp.f32 	%f326, %f325, %f323, %p54;
	setp.gt.u32 	%p55, %r51, 416;
	ld.shared.f32 	%f327, [_ZZN3cub18CUB_300001_SM_10006detail6reduce28DeviceReduceSingleTileKernelINS2_10policy_hubIfjN4cuda3std3__44plusIfEEE10Policy1000EN6thrust24THRUST_300001_SM_1000_NS6detail15normal_iteratorINSD_10device_ptrIfEEEEPfjS9_ff6squareIfEEEvT0_T1_T2_T3_T4_T6_E12temp_storage+68];
	add.f32 	%f328, %f327, %f326;
	selp.f32 	%f329, %f328, %f326, %p55;
	setp.gt.u32 	%p56, %r51, 448;
	ld.shared.f32 	%f330, [_ZZN3cub18CUB_300001_SM_10006detail6reduce28DeviceReduceSingleTileKernelINS2_10policy_hubIfjN4cuda3std3__44plusIfEEE10Policy1000EN6thrust24THRUST_300001_SM_1000_NS6detail15normal_iteratorINSD_10device_ptrIfEEEEPfjS9_ff6squareIfEEEvT0_T1_T2_T3_T4_T6_E12temp_storage+72];
	add.f32 	%f331, %f330, %f329;
	selp.f32 	%f332, %f331, %f329, %p56;
	setp.gt.u32 	%p57, %r51, 480;
	ld.shared.f32 	%f333, [_ZZN3cub18CUB_300001_SM_10006detail6reduce28DeviceReduceSingleTileKernelINS2_10policy_hubIfjN4cuda3std3__44plusIfEEE10Policy1000EN6thrust24THRUST_300001_SM_1000_NS6detail15normal_iteratorINSD_10device_ptrIfEEEEPfjS9_ff6squareIfEEEvT0_T1_T2_T3_T4_T6_E12temp_storage+76];
	add.f32 	%f334, %f333, %f332;
	selp.f32 	%f399, %f334, %f332, %p57;
	bra.uni 	$L__BB1_50;
$L__BB1_28:
	mov.u32 	%r21, %tid.x;
	mul.wide.u32 	%rd11, %r21, 4;
	add.s64 	%rd12, %rd2, %rd11;
	ld.global.f32 	%f43, [%rd12];
	ld.global.f32 	%f44, [%rd12+2048];
	mul.f32 	%f45, %f44, %f44;
	ld.global.f32 	%f46, [%rd12+4096];
	ld.global.f32 	%f47, [%rd12+6144];
	mul.f32 	%f48, %f47, %f47;
	ld.global.f32 	%f49, [%rd12+8192];
	ld.global.f32 	%f50, [%rd12+10240];
	mul.f32 	%f51, %f50, %f50;
	ld.global.f32 	%f52, [%rd12+12288];
	ld.global.f32 	%f53, [%rd12+14336];
	mul.f32 	%f54, %f53, %f53;
	ld.global.f32 	%f55, [%rd12+16384];
	ld.global.f32 	%f56, [%rd12+18432];
	mul.f32 	%f57, %f56, %f56;
	ld.global.f32 	%f58, [%rd12+20480];
	ld.global.f32 	%f59, [%rd12+22528];
	mul.f32 	%f60, %f59, %f59;
	ld.global.f32 	%f61, [%rd12+24576];
	ld.global.f32 	%f62, [%rd12+26624];
	mul.f32 	%f63, %f62, %f62;
	ld.global.f32 	%f64, [%rd12+28672];
	ld.global.f32 	%f65, [%rd12+30720];
	mul.f32 	%f66, %f65, %f65;
	fma.rn.f32 	%f67, %f43, %f43, %f45;
	fma.rn.f32 	%f68, %f46, %f46, %f48;
	fma.rn.f32 	%f69, %f49, %f49, %f51;
	fma.rn.f32 	%f70, %f52, %f52, %f54;
	fma.rn.f32 	%f71, %f55, %f55, %f57;
	fma.rn.f32 	%f72, %f58, %f58, %f60;
	fma.rn.f32 	%f73, %f61, %f61, %f63;
	fma.rn.f32 	%f74, %f64, %f64, %f66;
	add.f32 	%f75, %f67, %f68;
	add.f32 	%f76, %f69, %f70;
	add.f32 	%f77, %f71, %f72;
	add.f32 	%f78, %f73, %f74;
	add.f32 	%f79, %f75, %f76;
	add.f32 	%f80, %f77, %f78;
	add.f32 	%f398, %f79, %f80;
	add.s32 	%r22, %r51, -8192;
	setp.lt.u32 	%p3, %r22, 8192;
	mov.b32 	%r202, 8192;
	@%p3 bra 	$L__BB1_32;
	mov.b32 	%r202, 8192;
$L__BB1_30:
	add.s32 	%r54, %r21, %r202;
	mul.wide.u32 	%rd13, %r54, 4;
	add.s64 	%rd14, %rd2, %rd13;
	ld.global.f32 	%f81, [%rd14];
	ld.global.f32 	%f82, [%rd14+2048];
	ld.global.f32 	%f83, [%rd14+4096];
	mul.f32 	%f84, %f83, %f83;
	ld.global.f32 	%f85, [%rd14+6144];
	ld.global.f32 	%f86, [%rd14+8192];
	mul.f32 	%f87, %f86, %f86;
	ld.global.f32 	%f88, [%rd14+10240];
	ld.global.f32 	%f89, [%rd14+12288];
	mul.f32 	%f90, %f89, %f89;
	ld.global.f32 	%f91, [%rd14+14336];
	ld.global.f32 	%f92, [%rd14+16384];
	mul.f32 	%f93, %f92, %f92;
	ld.global.f32 	%f94, [%rd14+18432];
	ld.global.f32 	%f95, [%rd14+20480];
	mul.f32 	%f96, %f95, %f95;
	ld.global.f32 	%f97, [%rd14+22528];
	ld.global.f32 	%f98, [%rd14+24576];
	mul.f32 	%f99, %f98, %f98;
	ld.global.f32 	%f100, [%rd14+26624];
	ld.global.f32 	%f101, [%rd14+28672];
	mul.f32 	%f102, %f101, %f101;
	ld.global.f32 	%f103, [%rd14+30720];
	fma.rn.f32 	%f104, %f81, %f81, %f398;
	fma.rn.f32 	%f105, %f82, %f82, %f84;
	fma.rn.f32 	%f106, %f85, %f85, %f87;
	fma.rn.f32 	%f107, %f88, %f88, %f90;
	fma.rn.f32 	%f108, %f91, %f91, %f93;
	fma.rn.f32 	%f109, %f94, %f94, %f96;
	fma.rn.f32 	%f110, %f97, %f97, %f99;
	fma.rn.f32 	%f111, %f100, %f100, %f102;
	add.f32 	%f112, %f104, %f105;
	add.f32 	%f113, %f106, %f107;
	add.f32 	%f114, %f108, %f109;
	add.f32 	%f115, %f110, %f111;
	add.f32 	%f116, %f112, %f113;
	add.f32 	%f117, %f114, %f115;
	add.f32 	%f118, %f116, %f117;
	fma.rn.f32 	%f398, %f103, %f103, %f118;
	sub.s32 	%r55, %r51, %r202;
	setp.lt.u32 	%p4, %r55, 8192;
	@%p4 bra 	$L__BB1_46;
	add.s32 	%r202, %r202, 8192;
	setp.le.u32 	%p5, %r202, %r22;
	@%p5 bra 	$L__BB1_30;
$L__BB1_32:
	setp.le.u32 	%p6, %r51, %r202;
	sub.s32 	%r56, %r51, %r202;
	setp.ge.s32 	%p7, %r21, %r56;
	or.pred  	%p8, %p6, %p7;
	@%p8 bra 	$L__BB1_46;
	not.b32 	%r58, %r21;
	add.s32 	%r59, %r51, %r58;
	sub.s32 	%r60, %r59, %r202;
	shr.u32 	%r61, %r60, 9;
	add.s32 	%r26, %r61, 1;
	and.b32  	%r27, %r26, 15;
	setp.lt.u32 	%p9, %r60, 7680;
	mov.u32 	%r207, %r21;
	@%p9 bra 	$L__BB1_37;
	or.b32  	%r205, %r21, 4096;
	add.s32 	%r204, %r21, %r202;
	and.b32  	%r62, %r26, 16777200;
	neg.s32 	%r203, %r62;
$L__BB1_35:
	.pragma "nounroll";
	mul.wide.u32 	%rd15, %r204, 4;
	add.s64 	%rd16, %rd2, %rd15;
	ld.global.f32 	%f120, [%rd16];
	fma.rn.f32 	%f121, %f120, %f120, %f398;
	add.s32 	%r63, %r204, 512;
	mul.wide.u32 	%rd17, %r63, 4;
	add.s64 	%rd18, %rd2, %rd17;
	ld.global.f32 	%f122, [%rd18];
	fma.rn.f32 	%f123, %f122, %f122, %f121;
	add.s32 	%r64, %r204, 1024;
	mul.wide.u32 	%rd19, %r64, 4;
	add.s64 	%rd20, %rd2, %rd19;
	ld.global.f32 	%f124, [%rd20];
	fma.rn.f32 	%f125, %f124, %f124, %f123;
	add.s32 	%r65, %r204, 1536;
	mul.wide.u32 	%rd21, %r65, 4;
	add.s64 	%rd22, %rd2, %rd21;
	ld.global.f32 	%f126, [%rd22];
	fma.rn.f32 	%f127, %f126, %f126, %f125;
	add.s32 	%r66, %r204, 2048;
	mul.wide.u32 	%rd23, %r66, 4;
	add.s64 	%rd24, %rd2, %rd23;
	ld.global.f32 	%f128, [%rd24];
	fma.rn.f32 	%f129, %f128, %f128, %f127;
	add.s32 	%r67, %r204, 2560;
	mul.wide.u32 	%rd25, %r67, 4;
	add.s64 	%rd26, %rd2, %rd25;
	ld.global.f32 	%f130, [%rd26];
	fma.rn.f32 	%f131, %f130, %f130, %f129;
	add.s32 	%r68, %r204, 3072;
	mul.wide.u32 	%rd27, %r68, 4;
	add.s64 	%rd28, %rd2, %rd27;
	ld.global.f32 	%f132, [%rd28];
	fma.rn.f32 	%f133, %f132, %f132, %f131;
	add.s32 	%r69, %r204, 3584;
	mul.wide.u32 	%rd29, %r69, 4;
	add.s64 	%rd30, %rd2, %rd29;
	ld.global.f32 	%f134, [%rd30];
	fma.rn.f32 	%f135, %f134, %f134, %f133;
	add.s32 	%r70, %r204, 4096;
	mul.wide.u32 	%rd31, %r70, 4;
	add.s64 	%rd32, %rd2, %rd31;
	ld.global.f32 	%f136, [%rd32];
	fma.rn.f32 	%f137, %f136, %f136, %f135;
	add.s32 	%r71, %r204, 4608;
	mul.wide.u32 	%rd33, %r71, 4;
	add.s64 	%rd34, %rd2, %rd33;
	ld.global.f32 	%f138, [%rd34];
	fma.rn.f32 	%f139, %f138, %f138, %f137;
	add.s32 	%r72, %r204, 5120;
	mul.wide.u32 	%rd35, %r72, 4;
	add.s64 	%rd36, %rd2, %rd35;
	ld.global.f32 	%f140, [%rd36];
	fma.rn.f32 	%f141, %f140, %f140, %f139;
	add.s32 	%r73, %r204, 5632;
	mul.wide.u32 	%rd37, %r73, 4;
	add.s64 	%rd38, %rd2, %rd37;
	ld.global.f32 	%f142, [%rd38];
	fma.rn.f32 	%f143, %f142, %f142, %f141;
	add.s32 	%r74, %r204, 6144;
	mul.wide.u32 	%rd39, %r74, 4;
	add.s64 	%rd40, %rd2, %rd39;
	ld.global.f32 	%f144, [%rd40];
	fma.rn.f32 	%f145, %f144, %f144, %f143;
	add.s32 	%r75, %r204, 6656;
	mul.wide.u32 	%rd41, %r75, 4;
	add.s64 	%rd42, %rd2, %rd41;
	ld.global.f32 	%f146, [%rd42];
	fma.rn.f32 	%f147, %f146, %f146, %f145;
	add.s32 	%r76, %r204, 7168;
	mul.wide.u32 	%rd43, %r76, 4;
	add.s64 	%rd44, %rd2, %rd43;
	ld.global.f32 	%f148, [%rd44];
	fma.rn.f32 	%f149, %f148, %f148, %f147;
	add.s32 	%r77, %r204, 7680;
	mul.wide.u32 	%rd45, %r77, 4;
	add.s64 	%rd46, %rd2, %rd45;
	ld.global.f32 	%f150, [%rd46];
	fma.rn.f32 	%f398, %f150, %f150, %f149;
	add.s32 	%r205, %r205, 8192;
	add.s32 	%r204, %r204, 8192;
	add.s32 	%r203, %r203, 16;
	setp.ne.s32 	%p10, %r203, 0;
	@%p10 bra 	$L__BB1_35;
	add.s32 	%r207, %r205, -4096;
$L__BB1_37:
	setp.eq.s32 	%p11, %r27, 0;
	@%p11 bra 	$L__BB1_46;
	and.b32  	%r39, %r26, 7;
	setp.lt.u32 	%p12, %r27, 8;
	@%p12 bra 	$L__BB1_40;
	add.s32 	%r78, %r207, %r202;
	mul.wide.u32 	%rd47, %r78, 4;
	add.s64 	%rd48, %rd2, %rd47;
	ld.global.f32 	%f152, [%rd48];
	fma.rn.f32 	%f153, %f152, %f152, %f398;
	add.s32 	%r79, %r78, 512;
	mul.wide.u32 	%rd49, %r79, 4;
	add.s64 	%rd50, %rd2, %rd49;
	ld.global.f32 	%f154, [%rd50];
	fma.rn.f32 	%f155, %f154, %f154, %f153;
	add.s32 	%r80, %r78, 1024;
	mul.wide.u32 	%rd51, %r80, 4;
	add.s64 	%rd52, %rd2, %rd51;
	ld.global.f32 	%f156, [%rd52];
	fma.rn.f32 	%f157, %f156, %f156, %f155;
	add.s32 	%r81, %r78, 1536;
	mul.wide.u32 	%rd53, %r81, 4;
	add.s64 	%rd54, %rd2, %rd53;
	ld.global.f32 	%f158, [%rd54];
	fma.rn.f32 	%f159, %f158, %f158, %f157;
	add.s32 	%r82, %r78, 2048;
	mul.wide.u32 	%rd55, %r82, 4;
	add.s64 	%rd56, %rd2, %rd55;
	ld.global.f32 	%f160, [%rd56];
	fma.rn.f32 	%f161, %f160, %f160, %f159;
	add.s32 	%r83, %r78, 2560;
	mul.wide.u32 	%rd57, %r83, 4;
	add.s64 	%rd58, %rd2, %rd57;
	ld.global.f32 	%f162, [%rd58];
	fma.rn.f32 	%f163, %f162, %f162, %f161;
	add.s32 	%r84, %r78, 3072;
	mul.wide.u32 	%rd59, %r84, 4;
	add.s64 	%rd60, %rd2, %rd59;
	ld.global.f32 	%f164, [%rd60];
	fma.rn.f32 	%f165, %f164, %f164, %f163;
	add.s32 	%r85, %r78, 3584;
	mul.wide.u32 	%rd61, %r85, 4;
	add.s64 	%rd62, %rd2, %rd61;
	ld.global.f32 	%f166, [%rd62];
	fma.rn.f32 	%f398, %f166, %f166, %f165;
	add.s32 	%r207, %r207, 4096;
$L__BB1_40:
	setp.eq.s32 	%p13, %r39, 0;
	@%p13 bra 	$L__BB1_46;
	and.b32  	%r42, %r26, 3;
	setp.lt.u32 	%p14, %r39, 4;
	@%p14 bra 	$L__BB1_43;
	add.s32 	%r86, %r207, %r202;
	mul.wide.u32 	%rd63, %r86, 4;
	add.s64 	%rd64, %rd2, %rd63;
	ld.global.f32 	%f168, [%rd64];
	fma.rn.f32 	%f169, %f168, %f168, %f398;
	add.s32 	%r87, %r86, 512;
	mul.wide.u32 	%rd65, %r87, 4;
	add.s64 	%rd66, %rd2, %rd65;
	ld.global.f32 	%f170, [%rd66];
	fma.rn.f32 	%f171, %f170, %f170, %f169;
	add.s32 	%r88, %r86, 1024;
	mul.wide.u32 	%rd67, %r88, 4;
	add.s64 	%rd68, %rd2, %rd67;
	ld.global.f32 	%f172, [%rd68];
	fma.rn.f32 	%f173, %f172, %f172, %f171;
	add.s32 	%r89, %r86, 1536;
	mul.wide.u32 	%rd69, %r89, 4;
	add.s64 	%rd70, %rd2, %rd69;
	ld.global.f32 	%f174, [%rd70];
	fma.rn.f32 	%f398, %f174, %f174, %f173;
	add.s32 	%r207, %r207, 2048;
$L__BB1_43:
	setp.eq.s32 	%p15, %r42, 0;
	@%p15 bra 	$L__BB1_46;
	add.s32 	%r210, %r207, %r202;
	neg.s32 	%r209, %r42;
$L__BB1_45:
	.pragma "nounroll";
	mul.wide.u32 	%rd71, %r210, 4;
	add.s64 	%rd72, %rd2, %rd71;
	ld.global.f32 	%f175, [%rd72];
	fma.rn.f32 	%f398, %f175, %f175, %f398;
	add.s32 	%r210, %r210, 512;
	add.s32 	%r209, %r209, 1;
	setp.ne.s32 	%p16, %r209, 0;
	@%p16 bra 	$L__BB1_45;
$L__BB1_46:
	// begin inline asm
	mov.u32 %r90, %laneid;
	// end inline asm
	mov.b32 	%r92, %f398;
	mov.b32 	%r93, 1;
	mov.b32 	%r114, 31;
	mov.b32 	%r115, -1;
	// begin inline asm
	shfl.sync.down.b32 %r91, %r92, %r93, %r114, %r115;
	// end inline asm
	setp.gt.s32 	%p17, %r90, 30;
	mov.b32 	%f176, %r91;
	add.f32 	%f177, %f398, %f176;
	selp.f32 	%f178, %f398, %f177, %p17;
	mov.b32 	%r97, %f178;
	mov.b32 	%r98, 2;
	// begin inline asm
	shfl.sync.down.b32 %r96, %r97, %r98, %r114, %r115;
	// end inline asm
	setp.gt.s32 	%p18, %r90, 29;
	mov.b32 	%f179, %r96;
	add.f32 	%f180, %f178, %f179;
	selp.f32 	%f181, %f178, %f180, %p18;
	mov.b32 	%r102, %f181;
	mov.b32 	%r103, 4;
	// begin inline asm
	shfl.sync.down.b32 %r101, %r102, %r103, %r114, %r115;
	// end inline asm
	setp.gt.s32 	%p19, %r90, 27;
	mov.b32 	%f182, %r101;
	add.f32 	%f183, %f181, %f182;
	selp.f32 	%f184, %f181, %f183, %p19;
	mov.b32 	%r107, %f184;
	mov.b32 	%r108, 8;
	// begin inline asm
	shfl.sync.down.b32 %r106, %r107, %r108, %r114, %r115;
	// end inline asm
	setp.gt.s32 	%p20, %r90, 23;
	mov.b32 	%f185, %r106;
	add.f32 	%f186, %f184, %f185;
	selp.f32 	%f187, %f184, %f186, %p20;
	mov.b32 	%r112, %f187;
	mov.b32 	%r113, 16;
	// begin inline asm
	shfl.sync.down.b32 %r111, %r112, %r113, %r114, %r115;
	// end inline asm
	setp.gt.s32 	%p21, %r90, 15;
	mov.b32 	%f188, %r111;
	add.f32 	%f38, %f187, %f188;
	selp.f32 	%f399, %f187, %f38, %p21;
	setp.ne.s32 	%p22, %r90, 0;
	@%p22 bra 	$L__BB1_48;
	shr.u32 	%r116, %r21, 3;
	and.b32  	%r117, %r116, 124;
	mov.u32 	%r118, _ZZN3cub18CUB_300001_SM_10006detail6reduce28DeviceReduceSingleTileKernelINS2_10policy_hubIfjN4cuda3std3__44plusIfEEE10Policy1000EN6thrust24THRUST_300001_SM_1000_NS6detail15normal_iteratorINSD_10device_ptrIfEEEEPfjS9_ff6squareIfEEEvT0_T1_T2_T3_T4_T6_E12temp_storage;
	add.s32 	%r119, %r118, %r117;
	st.shared.f32 	[%r119+16], %f38;
$L__BB1_48:
	bar.sync 	0;
	setp.ne.s32 	%p23, %r21, 0;
	@%p23 bra 	$L__BB1_50;
	ld.shared.f32 	%f189, [_ZZN3cub18CUB_300001_SM_10006detail6reduce28DeviceReduceSingleTileKernelINS2_10policy_hubIfjN4cuda3std3__44plusIfEEE10Policy1000EN6thrust24THRUST_300001_SM_1000_NS6detail15normal_iteratorINSD_10device_ptrIfEEEEPfjS9_ff6squareIfEEEvT0_T1_T2_T3_T4_T6_E12temp_storage+20];
	add.f32 	%f190, %f399, %f189;
	ld.shared.f32 	%f191, [_ZZN3cub18CUB_300001_SM_10006detail6reduce28DeviceReduceSingleTileKernelINS2_10policy_hubIfjN4cuda3std3__44plusIfEEE10Policy1000EN6thrust24THRUST_300001_SM_1000_NS6detail15normal_iteratorINSD_10device_ptrIfEEEEPfjS9_ff6squareIfEEEvT0_T1_T2_T3_T4_T6_E12temp_storage+24];
	add.f32 	%f192, %f190, %f191;
	ld.shared.f32 	%f193, [_ZZN3cub18CUB_300001_SM_10006detail6reduce28DeviceReduceSingleTileKernelINS2_10policy_hubIfjN4cuda3std3__44plusIfEEE10Policy1000EN6thrust24THRUST_300001_SM_1000_NS6detail15normal_iteratorINSD_10device_ptrIfEEEEPfjS9_ff6squareIfEEEvT0_T1_T2_T3_T4_T6_E12temp_storage+28];
	add.f32 	%f194, %f192, %f193;
	ld.shared.f32 	%f195, [_ZZN3cub18CUB_300001_SM_10006detail6reduce28DeviceReduceSingleTileKernelINS2_10policy_hubIfjN4cuda3std3__44plusIfEEE10Policy1000EN6thrust24THRUST_300001_SM_1000_NS6detail15normal_iteratorINSD_10device_ptrIfEEEEPfjS9_ff6squareIfEEEvT0_T1_T2_T3_T4_T6_E12temp_storage+32];
	add.f32 	%f196, %f194, %f195;
	ld.shared.f32 	%f197, [_ZZN3cub18CUB_300001_SM_10006detail6reduce28DeviceReduceSingleTileKernelINS2_10policy_hubIfjN4cuda3std3__44plusIfEEE10Policy1000EN6thrust24THRUST_300001_SM_1000_NS6detail15normal_iteratorINSD_10device_ptrIfEEEEPfjS9_ff6squareIfEEEvT0_T1_T2_T3_T4_T6_E12temp_storage+36];
	add.f32 	%f198, %f196, %f197;
	ld.shared.f32 	%f199, [_ZZN3cub18CUB_300001_SM_10006detail6reduce28DeviceReduceSingleTileKernelINS2_10policy_hubIfjN4cuda3std3__44plusIfEEE10Policy1000EN6thrust24THRUST_300001_SM_1000_NS6detail15normal_iteratorINSD_10device_ptrIfEEEEPfjS9_ff6squareIfEEEvT0_T1_T2_T3_T4_T6_E12temp_storage+40];
	add.f32 	%f200, %f198, %f199;
	ld.shared.f32 	%f201, [_ZZN3cub18CUB_300001_SM_10006detail6reduce28DeviceReduceSingleTileKernelINS2_10policy_hubIfjN4cuda3std3__44plusIfEEE10Policy1000EN6thrust24THRUST_300001_SM_1000_NS6detail15normal_iteratorINSD_10device_ptrIfEEEEPfjS9_ff6squareIfEEEvT0_T1_T2_T3_T4_T6_E12temp_storage+44];
	add.f32 	%f202, %f200, %f201;
	ld.shared.f32 	%f203, [_ZZN3cub18CUB_300001_SM_10006detail6reduce28DeviceReduceSingleTileKernelINS2_10policy_hubIfjN4cuda3std3__44plusIfEEE10Policy1000EN6thrust24THRUST_300001_SM_1000_NS6detail15normal_iteratorINSD_10device_ptrIfEEEEPfjS9_ff6squareIfEEEvT0_T1_T2_T3_T4_T6_E12temp_storage+48];
	add.f32 	%f204, %f202, %f203;
	ld.shared.f32 	%f205, [_ZZN3cub18CUB_300001_SM_10006detail6reduce28DeviceReduceSingleTileKernelINS2_10policy_hubIfjN4cuda3std3__44plusIfEEE10Policy1000EN6thrust24THRUST_300001_SM_1000_NS6detail15normal_iteratorINSD_10device_ptrIfEEEEPfjS9_ff6squareIfEEEvT0_T1_T2_T3_T4_T6_E12temp_storage+52];
	add.f32 	%f206, %f204, %f205;
	ld.shared.f32 	%f207, [_ZZN3cub18CUB_300001_SM_10006detail6reduce28DeviceReduceSingleTileKernelINS2_10policy_hubIfjN4cuda3std3__44plusIfEEE10Policy1000EN6thrust24THRUST_300001_SM_1000_NS6detail15normal_iteratorINSD_10device_ptrIfEEEEPfjS9_ff6squareIfEEEvT0_T1_T2_T3_T4_T6_E12temp_storage+56];
	add.f32 	%f208, %f206, %f207;
	ld.shared.f32 	%f209, [_ZZN3cub18CUB_300001_SM_10006detail6reduce28DeviceReduceSingleTileKernelINS2_10policy_hubIfjN4cuda3std3__44plusIfEEE10Policy1000EN6thrust24THRUST_300001_SM_1000_NS6detail15normal_iteratorINSD_10device_ptrIfEEEEPfjS9_ff6squareIfEEEvT0_T1_T2_T3_T4_T6_E12temp_storage+60];
	add.f32 	%f210, %f208, %f209;
	ld.shared.f32 	%f211, [_ZZN3cub18CUB_300001_SM_10006detail6reduce28DeviceReduceSingleTileKernelINS2_10policy_hubIfjN4cuda3std3__44plusIfEEE10Policy1000EN6thrust24THRUST_300001_SM_1000_NS6detail15normal_iteratorINSD_10device_ptrIfEEEEPfjS9_ff6squareIfEEEvT0_T1_T2_T3_T4_T6_E12temp_storage+64];
	add.f32 	%f212, %f210, %f211;
	ld.shared.f32 	%f213, [_ZZN3cub18CUB_300001_SM_10006detail6reduce28DeviceReduceSingleTileKernelINS2_10policy_hubIfjN4cuda3std3__44plusIfEEE10Policy1000EN6thrust24THRUST_300001_SM_1000_NS6detail15normal_iteratorINSD_10device_ptrIfEEEEPfjS9_ff6squareIfEEEvT0_T1_T2_T3_T4_T6_E12temp_storage+68];
	add.f32 	%f214, %f212, %f213;
	ld.shared.f32 	%f215, [_ZZN3cub18CUB_300001_SM_10006detail6reduce28DeviceReduceSingleTileKernelINS2_10policy_hubIfjN4cuda3std3__44plusIfEEE10Policy1000EN6thrust24THRUST_300001_SM_1000_NS6detail15normal_iteratorINSD_10device_ptrIfEEEEPfjS9_ff6squareIfEEEvT0_T1_T2_T3_T4_T6_E12temp_storage+72];
	add.f32 	%f216, %f214, %f215;
	ld.shared.f32 	%f217, [_ZZN3cub18CUB_300001_SM_10006detail6reduce28DeviceReduceSingleTileKernelINS2_10policy_hubIfjN4cuda3std3__44plusIfEEE10Policy1000EN6thrust24THRUST_300001_SM_1000_NS6detail15normal_iteratorINSD_10device_ptrIfEEEEPfjS9_ff6squareIfEEEvT0_T1_T2_T3_T4_T6_E12temp_storage+76];
	add.f32 	%f399, %f216, %f217;
$L__BB1_50:
	mov.u32 	%r192, %tid.x;
	setp.ne.s32 	%p65, %r192, 0;
	@%p65 bra 	$L__BB1_52;
	add.f32 	%f377, %f42, %f399;
	st.global.f32 	[%rd1], %f377;
$L__BB1_52:
	ret;

}
	// .globl	_ZN3cub18CUB_300001_SM_10006detail6reduce18DeviceReduceKernelINS2_10policy_hubIfjN4cuda3std3__44plusIfEEE10Policy1000EN6thrust24THRUST_300001_SM_1000_NS6detail15normal_iteratorINSD_10device_ptrIfEEEEjS9_f6squareIfEEEvT0_PT3_T1_NS0_13GridEvenShareISO_EET2_T4_
.visible .entry _ZN3cub18CUB_300001_SM_10006detail6reduce18DeviceReduceKernelINS2_10policy_hubIfjN4cuda3std3__44plusIfEEE10Policy1000EN6thrust24THRUST_300001_SM_1000_NS6detail15normal_iteratorINSD_10device_ptrIfEEEEjS9_f6squareIfEEEvT0_PT3_T1_NS0_13GridEvenShareISO_EET2_T4_(
	.param .align 8 .b8 _ZN3cub18CUB_300001_SM_10006detail6reduce18DeviceReduceKernelINS2_10policy_hubIfjN4cuda3std3__44plusIfEEE10Policy1000EN6thrust24THRUST_300001_SM_1000_NS6detail15normal_iteratorINSD_10device_ptrIfEEEEjS9_f6squareIfEEEvT0_PT3_T1_NS0_13GridEvenShareISO_EET2_T4__param_0[8],
	.param .u64 .ptr .align 1 _ZN3cub18CUB_300001_SM_10006detail6reduce18DeviceReduceKernelINS2_10policy_hubIfjN4cuda3std3__44plusIfEEE10Policy1000EN6thrust24THRUST_300001_SM_1000_NS6detail15normal_iteratorINSD_10device_ptrIfEEEEjS9_f6squareIfEEEvT0_PT3_T1_NS0_13GridEvenShareISO_EET2_T4__param_1,
	.param .u32 _ZN3cub18CUB_300001_SM_10006detail6reduce18DeviceReduceKernelINS2_10policy_hubIfjN4cuda3std3__44plusIfEEE10Policy1000EN6thrust24THRUST_300001_SM_1000_NS6detail15normal_iteratorINSD_10device_ptrIfEEEEjS9_f6squareIfEEEvT0_PT3_T1_NS0_13GridEvenShareISO_EET2_T4__param_2,
	.param .align 4 .b8 _ZN3cub18CUB_300001_SM_10006detail6reduce18DeviceReduceKernelINS2_10policy_hubIfjN4cuda3std3__44plusIfEEE10Policy1000EN6thrust24THRUST_300001_SM_1000_NS6detail15normal_iteratorINSD_10device_ptrIfEEEEjS9_f6squareIfEEEvT0_PT3_T1_NS0_13GridEvenShareISO_EET2_T4__param_3[40],
	.param .align 1 .b8 _ZN3cub18CUB_300001_SM_10006detail6reduce18DeviceReduceKernelINS2_10policy_hubIfjN4cuda3std3__44plusIfEEE10Policy1000EN6thrust24THRUST_300001_SM_1000_NS6detail15normal_iteratorINSD_10device_ptrIfEEEEjS9_f6squareIfEEEvT0_PT3_T1_NS0_13GridEvenShareISO_EET2_T4__param_4[1],
	.param .align 1 .b8 _ZN3cub18CUB_300001_SM_10006detail6reduce18DeviceReduceKernelINS2_10policy_hubIfjN4cuda3std3__44plusIfEEE10Policy1000EN6thrust24THRUST_300001_SM_1000_NS6detail15normal_iteratorINSD_10device_ptrIfEEEEjS9_f6squareIfEEEvT0_PT3_T1_NS0_13GridEvenShareISO_EET2_T4__param_5[1]
)
.maxntid 512
{
	.reg .pred 	%p<65>;
	.reg .b16 	%rs<4>;
	.reg .b32 	%r<277>;
	.reg .b32 	%f<396>;
	.reg .b64 	%rd<129>;
	// demoted variable
	.shared .align 4 .b8 _ZZN3cub18CUB_300001_SM_10006detail6reduce18DeviceReduceKernelINS2_10policy_hubIfjN4cuda3std3__44plusIfEEE10Policy1000EN6thrust24THRUST_300001_SM_1000_NS6detail15normal_iteratorINSD_10device_ptrIfEEEEjS9_f6squareIfEEEvT0_PT3_T1_NS0_13GridEvenShareISO_EET2_T4_E12temp_storage[84];
	ld.param.u32 	%r1, [_ZN3cub18CUB_300001_SM_10006detail6reduce18DeviceReduceKernelINS2_10policy_hubIfjN4cuda3std3__44plusIfEEE10Policy1000EN6thrust24THRUST_300001_SM_1000_NS6detail15normal_iteratorINSD_10device_ptrIfEEEEjS9_f6squareIfEEEvT0_PT3_T1_NS0_13GridEvenShareISO_EET2_T4__param_3+20];
	ld.param.u32 	%r2, [_ZN3cub18CUB_300001_SM_10006detail6reduce18DeviceReduceKernelINS2_10policy_hubIfjN4cuda3std3__44plusIfEEE10Policy1000EN6thrust24THRUST_300001_SM_1000_NS6detail15normal_iteratorINSD_10device_ptrIfEEEEjS9_f6squareIfEEEvT0_PT3_T1_NS0_13GridEvenShareISO_EET2_T4__param_3+24];
	ld.param.u64 	%rd3, [_ZN3cub18CUB_300001_SM_10006detail6reduce18DeviceReduceKernelINS2_10policy_hubIfjN4cuda3std3__44plusIfEEE10Policy1000EN6thrust24THRUST_300001_SM_1000_NS6detail15normal_iteratorINSD_10device_ptrIfEEEEjS9_f6squareIfEEEvT0_PT3_T1_NS0_13GridEvenShareISO_EET2_T4__param_0];
	ld.param.u64 	%rd2, [_ZN3cub18CUB_300001_SM_10006detail6reduce18DeviceReduceKernelINS2_10policy_hubIfjN4cuda3std3__44plusIfEEE10Policy1000EN6thrust24THRUST_300001_SM_1000_NS6detail15normal_iteratorINSD_10device_ptrIfEEEEjS9_f6squareIfEEEvT0_PT3_T1_NS0_13GridEvenShareISO_EET2_T4__param_1];
	cvta.to.global.u64 	%rd1, %rd3;
	mov.u32 	%r3, %ctaid.x;
	shl.b32 	%r4, %r2, 13;
	shl.b32 	%r268, %r3, 13;
	sub.s32 	%r6, %r1, %r268;
	setp.gt.u32 	%p1, %r6, 8191;
	@%p1 bra 	$L__BB2_26;
	mov.u32 	%r7, %tid.x;
	setp.ge.u32 	%p23, %r7, %r6;
	mov.f32 	%f384, 0f00000000;
	mov.u32 	%r259, %r7;
	@%p23 bra 	$L__BB2_3;
	add.s32 	%r153, %r268, %r7;
	mul.wide.u32 	%rd66, %r153, 4;
	add.s64 	%rd67, %rd1, %rd66;
	ld.global.f32 	%f217, [%rd67];
	mul.f32 	%f384, %f217, %f217;
	add.s32 	%r259, %r7, 512;
$L__BB2_3:
	setp.ge.u32 	%p24, %r259, %r6;
	@%p24 bra 	$L__BB2_17;
	not.b32 	%r154, %r259;
	add.s32 	%r155, %r1, %r154;
	sub.s32 	%r156, %r155, %r268;
	shr.u32 	%r157, %r156, 9;
	add.s32 	%r10, %r157, 1;
	and.b32  	%r11, %r10, 15;
	setp.lt.u32 	%p25, %r156, 7680;
	@%p25 bra 	$L__BB2_8;
	or.b32  	%r258, %r259, 4096;
	add.s32 	%r257, %r259, %r268;
	and.b32  	%r158, %r10, 16777200;
	neg.s32 	%r256, %r158;
$L__BB2_6:
	.pragma "nounroll";
	mul.wide.u32 	%rd68, %r257, 4;
	add.s64 	%rd69, %rd1, %rd68;
	ld.global.f32 	%f219, [%rd69];
	fma.rn.f32 	%f220, %f219, %f219, %f384;
	add.s32 	%r159, %r257, 512;
	mul.wide.u32 	%rd70, %r159, 4;
	add.s64 	%rd71, %rd1, %rd70;
	ld.global.f32 	%f221, [%rd71];
	fma.rn.f32 	%f222, %f221, %f221, %f220;
	add.s32 	%r160, %r257, 1024;
	mul.wide.u32 	%rd72, %r160, 4;
	add.s64 	%rd73, %rd1, %rd72;
	ld.global.f32 	%f223, [%rd73];
	fma.rn.f32 	%f224, %f223, %f223, %f222;
	add.s32 	%r161, %r257, 1536;
	mul.wide.u32 	%rd74, %r161, 4;
	add.s64 	%rd75, %rd1, %rd74;
	ld.global.f32 	%f225, [%rd75];
	fma.rn.f32 	%f226, %f225, %f225, %f224;
	add.s32 	%r162, %r257, 2048;
	mul.wide.u32 	%rd76, %r162, 4;
	add.s64 	%rd77, %rd1, %rd76;
	ld.global.f32 	%f227, [%rd77];
	fma.rn.f32 	%f228, %f227, %f227, %f226;
	add.s32 	%r163, %r257, 2560;
	mul.wide.u32 	%rd78, %r163, 4;
	add.s64 	%rd79, %rd1, %rd78;
	ld.global.f32 	%f229, [%rd79];
	fma.rn.f32 	%f230, %f229, %f229, %f228;
	add.s32 	%r164, %r257, 3072;
	mul.wide.u32 	%rd80, %r164, 4;
	add.s64 	%rd81, %rd1, %rd80;
	ld.global.f32 	%f231, [%rd81];
	fma.rn.f32 	%f232, %f231, %f231, %f230;
	add.s32 	%r165, %r257, 3584;
	mul.wide.u32 	%rd82, %r165, 4;
	add.s64 	%rd83, %rd1, %rd82;
	ld.global.f32 	%f233, [%rd83];
	fma.rn.f32 	%f234, %f233, %f233, %f232;
	add.s32 	%r166, %r257, 4096;
	mul.wide.u32 	%rd84, %r166, 4;
	add.s64 	%rd85, %rd1, %rd84;
	ld.global.f32 	%f235, [%rd85];
	fma.rn.f32 	%f236, %f235, %f235, %f234;
	add.s32 	%r167, %r257, 4608;
	mul.wide.u32 	%rd86, %r167, 4;
	add.s64 	%rd87, %rd1, %rd86;
	ld.global.f32 	%f237, [%rd87];
	fma.rn.f32 	%f238, %f237, %f237, %f236;
	add.s32 	%r168, %r257, 5120;
	mul.wide.u32 	%rd88, %r168, 4;
	add.s64 	%rd89, %rd1, %rd88;
	ld.global.f32 	%f239, [%rd89];
	fma.rn.f32 	%f240, %f239, %f239, %f238;
	add.s32 	%r169, %r257, 5632;
	mul.wide.u32 	%rd90, %r169, 4;
	add.s64 	%rd91, %rd1, %rd90;
	ld.global.f32 	%f241, [%rd91];
	fma.rn.f32 	%f242, %f241, %f241, %f240;
	add.s32 	%r170, %r257, 6144;
	mul.wide.u32 	%rd92, %r170, 4;
	add.s64 	%rd93, %rd1, %rd92;
	ld.global.f32 	%f243, [%rd93];
	fma.rn.f32 	%f244, %f243, %f243, %f242;
	add.s32 	%r171, %r257, 6656;
	mul.wide.u32 	%rd94, %r171, 4;
	add.s64 	%rd95, %rd1, %rd94;
	ld.global.f32 	%f245, [%rd95];
	fma.rn.f32 	%f246, %f245, %f245, %f244;
	add.s32 	%r172, %r257, 7168;
	mul.wide.u32 	%rd96, %r172, 4;
	add.s64 	%rd97, %rd1, %rd96;
	ld.global.f32 	%f247, [%rd97];
	fma.rn.f32 	%f248, %f247, %f247, %f246;
	add.s32 	%r173, %r257, 7680;
	mul.wide.u32 	%rd98, %r173, 4;
	add.s64 	%rd99, %rd1, %rd98;
	ld.global.f32 	%f249, [%rd99];
	fma.rn.f32 	%f384, %f249, %f249, %f248;
	add.s32 	%r258, %r258, 8192;
	add.s32 	%r257, %r257, 8192;
	add.s32 	%r256, %r256, 16;
	setp.ne.s32 	%p26, %r256, 0;
	@%p26 bra 	$L__BB2_6;
	add.s32 	%r259, %r258, -4096;
$L__BB2_8:
	setp.eq.s32 	%p27, %r11, 0;
	@%p27 bra 	$L__BB2_17;
	and.b32  	%r23, %r10, 7;
	setp.lt.u32 	%p28, %r11, 8;
	@%p28 bra 	$L__BB2_11;
	add.s32 	%r174, %r268, %r259;
	mul.wide.u32 	%rd100, %r174, 4;
	add.s64 	%rd101, %rd1, %rd100;
	ld.global.f32 	%f251, [%rd101];
	fma.rn.f32 	%f252, %f251, %f251, %f384;
	add.s32 	%r175, %r174, 512;
	mul.wide.u32 	%rd102, %r175, 4;
	add.s64 	%rd103, %rd1, %rd102;
	ld.global.f32 	%f253, [%rd103];
	fma.rn.f32 	%f254, %f253, %f253, %f252;
	add.s32 	%r176, %r174, 1024;
	mul.wide.u32 	%rd104, %r176, 4;
	add.s64 	%rd105, %rd1, %rd104;
	ld.global.f32 	%f255, [%rd105];
	fma.rn.f32 	%f256, %f255, %f255, %f254;
	add.s32 	%r177, %r174, 1536;
	mul.wide.u32 	%rd106, %r177, 4;
	add.s64 	%rd107, %rd1, %rd106;
	ld.global.f32 	%f257, [%rd107];
	fma.rn.f32 	%f258, %f257, %f257, %f256;
	add.s32 	%r178, %r174, 2048;
	mul.wide.u32 	%rd108, %r178, 4;
	add.s64 	%rd109, %rd1, %rd108;
	ld.global.f32 	%f259, [%rd109];
	fma.rn.f32 	%f260, %f259, %f259, %f258;
	add.s32 	%r179, %r174, 2560;
	mul.wide.u32 	%rd110, %r179, 4;
	add.s64 	%rd111, %rd1, %rd110;
	ld.global.f32 	%f261, [%rd111];
	fma.rn.f32 	%f262, %f261, %f261, %f260;
	add.s32 	%r180, %r174, 3072;
	mul.wide.u32 	%rd112, %r180, 4;
	add.s64 	%rd113, %rd1, %rd112;
	ld.global.f32 	%f263, [%rd113];
	fma.rn.f32 	%f264, %f263, %f263, %f262;
	add.s32 	%r181, %r174, 3584;
	mul.wide.u32 	%rd114, %r181, 4;
	add.s64 	%rd115, %rd1, %rd114;
	ld.global.f32 	%f265, [%rd115];
	fma.rn.f32 	%f384, %f265, %f265, %f264;
	add.s32 	%r259, %r259, 4096;
$L__BB2_11:
	setp.eq.s32 	%p29, %r23, 0;
	@%p29 bra 	$L__BB2_17;
	and.b32  	%r26, %r10, 3;
	setp.lt.u32 	%p30, %r23, 4;
	@%p30 bra 	$L__BB2_14;
	add.s32 	%r182, %r268, %r259;
	mul.wide.u32 	%rd116, %r182, 4;
	add.s64 	%rd117, %rd1, %rd116;
	ld.global.f32 	%f267, [%rd117];
	fma.rn.f32 	%f268, %f267, %f267, %f384;
	add.s32 	%r183, %r182, 512;
	mul.wide.u32 	%rd118, %r183, 4;
	add.s64 	%rd119, %rd1, %rd118;
	ld.global.f32 	%f269, [%rd119];
	fma.rn.f32 	%f270, %f269, %f269, %f268;
	add.s32 	%r184, %r182, 1024;
	mul.wide.u32 	%rd120, %r184, 4;
	add.s64 	%rd121, %rd1, %rd120;
	ld.global.f32 	%f271, [%rd121];
	fma.rn.f32 	%f272, %f271, %f271, %f270;
	add.s32 	%r185, %r182, 1536;
	mul.wide.u32 	%rd122, %r185, 4;
	add.s64 	%rd123, %rd1, %rd122;
	ld.global.f32 	%f273, [%rd123];
	fma.rn.f32 	%f384, %f273, %f273, %f272;
	add.s32 	%r259, %r259, 2048;
$L__BB2_14:
	setp.eq.s32 	%p31, %r26, 0;
	@%p31 bra 	$L__BB2_17;
	add.s32 	%r263, %r259, %r268;
	neg.s32 	%r262, %r26;
$L__BB2_16:
	.pragma "nounroll";
	mul.wide.u32 	%rd124, %r263, 4;
	add.s64 	%rd125, %rd1, %rd124;
	ld.global.f32 	%f274, [%rd125];
	fma.rn.f32 	%f384, %f274, %f274, %f384;
	add.s32 	%r263, %r263, 512;
	add.s32 	%r262, %r262, 1;
	setp.ne.s32 	%p32, %r262, 0;
	@%p32 bra 	$L__BB2_16;
$L__BB2_17:
	setp.lt.u32 	%p33, %r6, 512;
	@%p33 bra 	$L__BB2_22;
	// begin inline asm
	mov.u32 %r224, %laneid;
	// end inline asm
	mov.b32 	%r226, %f384;
	mov.b32 	%r227, 1;
	mov.b32 	%r248, 31;
	mov.b32 	%r249, -1;
	// begin inline asm
	shfl.sync.down.b32 %r225, %r226, %r227, %r248, %r249;
	// end inline asm
	setp.gt.s32 	%p57, %r224, 30;
	mov.b32 	%f333, %r225;
	add.f32 	%f334, %f384, %f333;
	selp.f32 	%f335, %f384, %f334, %p57;
	mov.b32 	%r231, %f335;
	mov.b32 	%r232, 2;
	// begin inline asm
	shfl.sync.down.b32 %r230, %r231, %r232, %r248, %r249;
	// end inline asm
	setp.gt.s32 	%p58, %r224, 29;
	mov.b32 	%f336, %r230;
	add.f32 	%f337, %f335, %f336;
	selp.f32 	%f338, %f335, %f337, %p58;
	mov.b32 	%r236, %f338;
	mov.b32 	%r237, 4;
	// begin inline asm
	shfl.sync.down.b32 %r235, %r236, %r237, %r248, %r249;
	// end inline asm
	setp.gt.s32 	%p59, %r224, 27;
	mov.b32 	%f339, %r235;
	add.f32 	%f340, %f338, %f339;
	selp.f32 	%f341, %f338, %f340, %p59;
	mov.b32 	%r241, %f341;
	mov.b32 	%r242, 8;
	// begin inline asm
	shfl.sync.down.b32 %r240, %r241, %r242, %r248, %r249;
	// end inline asm
	setp.gt.s32 	%p60, %r224, 23;
	mov.b32 	%f342, %r240;
	add.f32 	%f343, %f341, %f342;
	selp.f32 	%f344, %f341, %f343, %p60;
	mov.b32 	%r246, %f344;
	mov.b32 	%r247, 16;
	// begin inline asm
	shfl.sync.down.b32 %r245, %r246, %r247, %r248, %r249;
	// end inline asm
	setp.gt.s32 	%p61, %r224, 15;
	mov.b32 	%f345, %r245;
	add.f32 	%f16, %f344, %f345;
	selp.f32 	%f395, %f344, %f16, %p61;
	setp.ne.s32 	%p62, %r224, 0;
	@%p62 bra 	$L__BB2_20;
	shr.u32 	%r250, %r7, 3;
	and.b32  	%r251, %r250, 124;
	mov.u32 	%r252, _ZZN3cub18CUB_300001_SM_10006detail6reduce18DeviceReduceKernelINS2_10policy_hubIfjN4cuda3std3__44plusIfEEE10Policy1000EN6thrust24THRUST_300001_SM_1000_NS6detail15normal_iteratorINSD_10device_ptrIfEEEEjS9_f6squareIfEEEvT0_PT3_T1_NS0_13GridEvenShareISO_EET2_T4_E12temp_storage;
	add.s32 	%r253, %r252, %r251;
	st.shared.f32 	[%r253+16], %f16;
$L__BB2_20:
	bar.sync 	0;
	setp.ne.s32 	%p63, %r7, 0;
	@%p63 bra 	$L__BB2_48;
	ld.shared.f32 	%f346, [_ZZN3cub18CUB_300001_SM_10006detail6reduce18DeviceReduceKernelINS2_10policy_hubIfjN4cuda3std3__44plusIfEEE10Policy1000EN6thrust24THRUST_300001_SM_1000_NS6detail15normal_iteratorINSD_10device_ptrIfEEEEjS9_f6squareIfEEEvT0_PT3_T1_NS0_13GridEvenShareISO_EET2_T4_E12temp_storage+20];
	add.f32 	%f347, %f395, %f346;
	ld.shared.f32 	%f348, [_ZZN3cub18CUB_300001_SM_10006detail6reduce18DeviceReduceKernelINS2_10policy_hubIfjN4cuda3std3__44plusIfEEE10Policy1000EN6thrust24THRUST_300001_SM_1000_NS6detail15normal_iteratorINSD_10device_ptrIfEEEEjS9_f6squareIfEEEvT0_PT3_T1_NS0_13GridEvenShareISO_EET2_T4_E12temp_storage+24];
	add.f32 	%f349, %f347, %f348;
	ld.shared.f32 	%f350, [_ZZN3cub18CUB_300001_SM_10006detail6reduce18DeviceReduceKernelINS2_10policy_hubIfjN4cuda3std3__44plusIfEEE10Policy1000EN6thrust24THRUST_300001_SM_1000_NS6detail15normal_iteratorINSD_10device_ptrIfEEEEjS9_f6squareIfEEEvT0_PT3_T1_NS0_13GridEvenShareISO_EET2_T4_E12temp_storage+28];
	add.f32 	%f351, %f349, %f350;
	ld.shared.f32 	%f352, [_ZZN3cub18CUB_300001_SM_10006detail6reduce18DeviceReduceKernelINS2_10policy_hubIfjN4cuda3std3__44plusIfEEE10Policy1000EN6thrust24THRUST_300001_SM_1000_NS6detail15normal_iteratorINSD_10device_ptrIfEEEEjS9_f6squareIfEEEvT0_PT3_T1_NS0_13GridEvenShareISO_EET2_T4_E12temp_storage+32];
	add.f32 	%f353, %f351, %f352;
	ld.shared.f32 	%f354, [_ZZN3cub18CUB_300001_SM_10006detail6reduce18DeviceReduceKernelINS2_10policy_hubIfjN4cuda3std3__44plusIfEEE10Policy1000EN6thrust24THRUST_300001_SM_1000_NS6detail15normal_iteratorINSD_10device_ptrIfEEEEjS9_f6squareIfEEEvT0_PT3_T1_NS0_13GridEvenShareISO_EET2_T4_E12temp_storage+36];
	add.f32 	%f355, %f353, %f354;
	ld.shared.f32 	%f356, [_ZZN3cub18CUB_300001_SM_10006detail6reduce18DeviceReduceKernelINS2_10policy_hubIfjN4cuda3std3__44plusIfEEE10Policy1000EN6thrust24THRUST_300001_SM_1000_NS6detail15normal_iteratorINSD_10device_ptrIfEEEEjS9_f6squareIfEEEvT0_PT3_T1_NS0_13GridEvenShareISO_EET2_T4_E12temp_storage+40];
	add.f32 	%f357, %f355, %f356;
	ld.shared.f32 	%f358, [_ZZN3cub18CUB_300001_SM_10006detail6reduce18DeviceReduceKernelINS2_10policy_hubIfjN4cuda3std3__44plusIfEEE10Policy1000EN6thrust24THRUST_300001_SM_1000_NS6detail15normal_iteratorINSD_10device_ptrIfEEEEjS9_f6squareIfEEEvT0_PT3_T1_NS0_13GridEvenShareISO_EET2_T4_E12temp_storage+44];
	add.f32 	%f359, %f357, %f358;
	ld.shared.f32 	%f360, [_ZZN3cub18CUB_300001_SM_10006detail6reduce18DeviceReduceKernelINS2_10policy_hubIfjN4cuda3std3__44plusIfEEE10Policy1000EN6thrust24THRUST_300001_SM_1000_NS6detail15normal_iteratorINSD_10device_ptrIfEEEEjS9_f6squareIfEEEvT0_PT3_T1_NS0_13GridEvenShareISO_EET2_T4_E12temp_storage+48];
	add.f32 	%f361, %f359, %f360;
	ld.shared.f32 	%f362, [_ZZN3cub18CUB_300001_SM_10006detail6reduce18DeviceReduceKernelINS2_10policy_hubIfjN4cuda3std3__44plusIfEEE10Policy1000EN6thrust24THRUST_300001_SM_1000_NS6detail15normal_iteratorINSD_10device_ptrIfEEEEjS9_f6squareIfEEEvT0_PT3_T1_NS0_13GridEvenShareISO_EET2_T4_E12temp_storage+52];
	add.f32 	%f363, %f361, %f362;
	ld.shared.f32 	%f364, [_ZZN3cub18CUB_300001_SM_10006detail6reduce18DeviceReduceKernelINS2_10policy_hubIfjN4cuda3std3__44plusIfEEE10Policy1000EN6thrust24THRUST_300001_SM_1000_NS6detail15normal_iteratorINSD_10device_ptrIfEEEEjS9_f6squareIfEEEvT0_PT3_T1_NS0_13GridEvenShareISO_EET2_T4_E12temp_storage+56];
	add.f32 	%f365, %f363, %f364;
	ld.shared.f32 	%f366, [_ZZN3cub18CUB_300001_SM_10006detail6reduce18DeviceReduceKernelINS2_10policy_hubIfjN4cuda3std3__44plusIfEEE10Policy1000EN6thrust24THRUST_300001_SM_1000_NS6detail15normal_iteratorINSD_10device_ptrIfEEEEjS9_f6squareIfEEEvT0_PT3_T1_NS0_13GridEvenShareISO_EET2_T4_E12temp_storage+60];
	add.f32 	%f367, %f365, %f366;
	ld.shared.f32 	%f368, [_ZZN3cub18CUB_300001_SM_10006detail6reduce18DeviceReduceKernelINS2_10policy_hubIfjN4cuda3std3__44plusIfEEE10Policy1000EN6thrust24THRUST_300001_SM_1000_NS6detail15normal_iteratorINSD_10device_ptrIfEEEEjS9_f6squareIfEEEvT0_PT3_T1_NS0_13GridEvenShareISO_EET2_T4_E12temp_storage+64];
	add.f32 	%f369, %f367, %f368;
	ld.shared.f32 	%f370, [_ZZN3cub18CUB_300001_SM_10006detail6reduce18DeviceReduceKernelINS2_10policy_hubIfjN4cuda3std3__44plusIfEEE10Policy1000EN6thrust24THRUST_300001_SM_1000_NS6detail15normal_iteratorINSD_10device_ptrIfEEEEjS9_f6squareIfEEEvT0_PT3_T1_NS0_13GridEvenShareISO_EET2_T4_E12temp_storage+68];
	add.f32 	%f371, %f369, %f370;
	ld.shared.f32 	%f372, [_ZZN3cub18CUB_300001_SM_10006detail6reduce18DeviceReduceKernelINS2_10policy_hubIfjN4cuda3std3__44plusIfEEE10Policy1000EN6thrust24THRUST_300001_SM_1000_NS6detail15normal_iteratorINSD_10device_ptrIfEEEEjS9_f6squareIfEEEvT0_PT3_T1_NS0_13GridEvenShareISO_EET2_T4_E12temp_storage+72];
	add.f32 	%f373, %f371, %f372;
	ld.shared.f32 	%f374, [_ZZN3cub18CUB_300001_SM_10006detail6reduce18DeviceReduceKernelINS2_10policy_hubIfjN4cuda3std3__44plusIfEEE10Policy1000EN6thrust24THRUST_300001_SM_1000_NS6detail15normal_iteratorINSD_10device_ptrIfEEEEjS9_f6squareIfEEEvT0_PT3_T1_NS0_13GridEvenShareISO_EET2_T4_E12temp_storage+76];
	add.f32 	%f395, %f373, %f374;
	bra.uni 	$L__BB2_48;
$L__BB2_22:
	// begin inline asm
	mov.u32 %r186, %laneid;
	// end inline asm
	and.b32  	%r212, %r7, 992;
	add.s32 	%r213, %r212, 32;
	setp.gt.u32 	%p34, %r213, %r6;
	not.b32 	%r214, %r212;
	add.s32 	%r215, %r6, %r214;
	selp.b32 	%r210, %r215, 31, %p34;
	mov.b32 	%r188, %f384;
	mov.b32 	%r189, 1;
	mov.b32 	%r211, -1;
	// begin inline asm
	shfl.sync.down.b32 %r187, %r188, %r189, %r210, %r211;
	// end inline asm
	setp.lt.s32 	%p35, %r186, %r210;
	mov.b32 	%f275, %r187;
	add.f32 	%f276, %f384, %f275;
	selp.f32 	%f277, %f276, %f384, %p35;
	mov.b32 	%r193, %f277;
	mov.b32 	%r194, 2;
	// begin inline asm
	shfl.sync.down.b32 %r192, %r193, %r194, %r210, %r211;
	// end inline asm
	add.s32 	%r216, %r186, 2;
	setp.gt.s32 	%p36, %r216, %r210;
	mov.b32 	%f278, %r192;
	add.f32 	%f279, %f277, %f278;
	selp.f32 	%f280, %f277, %f279, %p36;
	mov.b32 	%r198, %f280;
	mov.b32 	%r199, 4;
	// begin inline asm
	shfl.sync.down.b32 %r197, %r198, %r199, %r210, %r211;
	// end inline asm
	add.s32 	%r217, %r186, 4;
	setp.gt.s32 	%p37, %r217, %r210;
	mov.b32 	%f281, %r197;
	add.f32 	%f282, %f280, %f281;
	selp.f32 	%f283, %f280, %f282, %p37;
	mov.b32 	%r203, %f283;
	mov.b32 	%r204, 8;
	// begin inline asm
	shfl.sync.down.b32 %r202, %r203, %r204, %r210, %r211;
	// end inline asm
	add.s32 	%r218, %r186, 8;
	setp.gt.s32 	%p38, %r218, %r210;
	mov.b32 	%f284, %r202;
	add.f32 	%f285, %f283, %f284;
	selp.f32 	%f286, %f283, %f285, %p38;
	mov.b32 	%r208, %f286;
	mov.b32 	%r209, 16;
	// begin inline asm
	shfl.sync.down.b32 %r207, %r208, %r209, %r210, %r211;
	// end inline asm
	add.s32 	%r219, %r186, 16;
	setp.gt.s32 	%p39, %r219, %r210;
	mov.b32 	%f287, %r207;
	add.f32 	%f288, %f286, %f287;
	selp.f32 	%f395, %f286, %f288, %p39;
	setp.ne.s32 	%p40, %r186, 0;
	@%p40 bra 	$L__BB2_24;
	shr.u32 	%r220, %r7, 3;
	and.b32  	%r221, %r220, 124;
	mov.u32 	%r222, _ZZN3cub18CUB_300001_SM_10006detail6reduce18DeviceReduceKernelINS2_10policy_hubIfjN4cuda3std3__44plusIfEEE10Policy1000EN6thrust24THRUST_300001_SM_1000_NS6detail15normal_iteratorINSD_10device_ptrIfEEEEjS9_f6squareIfEEEvT0_PT3_T1_NS0_13GridEvenShareISO_EET2_T4_E12temp_storage;
	add.s32 	%r223, %r222, %r221;
	st.shared.f32 	[%r223+16], %f395;
$L__BB2_24:
	bar.sync 	0;
	setp.ne.s32 	%p41, %r7, 0;
	@%p41 bra 	$L__BB2_48;
	setp.gt.u32 	%p42, %r6, 32;
	ld.shared.f32 	%f289, [_ZZN3cub18CUB_300001_SM_10006detail6reduce18DeviceReduceKernelINS2_10policy_hubIfjN4cuda3std3__44plusIfEEE10Policy1000EN6thrust24THRUST_300001_SM_1000_NS6detail15normal_iteratorINSD_10device_ptrIfEEEEjS9_f6squareIfEEEvT0_PT3_T1_NS0_13GridEvenShareISO_EET2_T4_E12temp_storage+20];
	add.f32 	%f290, %f395, %f289;
	selp.f32 	%f291, %f290, %f395, %p42;
	setp.gt.u32 	%p43, %r6, 64;
	ld.shared.f32 	%f292, [_ZZN3cub18CUB_300001_SM_10006detail6reduce18DeviceReduceKernelINS2_10policy_hubIfjN4cuda3std3__44plusIfEEE10Policy1000EN6thrust24THRUST_300001_SM_1000_NS6detail15normal_iteratorINSD_10device_ptrIfEEEEjS9_f6squareIfEEEvT0_PT3_T1_NS0_13GridEvenShareISO_EET2_T4_E12temp_storage+24];
	add.f32 	%f293, %f292, %f291;
	selp.f32 	%f294, %f293, %f291, %p43;
	setp.gt.u32 	%p44, %r6, 96;
	ld.shared.f32 	%f295, [_ZZN3cub18CUB_300001_SM_10006detail6reduce18DeviceReduceKernelINS2_10policy_hubIfjN4cuda3std3__44plusIfEEE10Policy1000EN6thrust24THRUST_300001_SM_1000_NS6detail15normal_iteratorINSD_10device_ptrIfEEEEjS9_f6squareIfEEEvT0_PT3_T1_NS0_13GridEvenShareISO_EET2_T4_E12temp_storage+28];
	add.f32 	%f296, %f295, %f294;
	selp.f32 	%f297, %f296, %f294, %p44;
	setp.gt.u32 	%p45, %r6, 128;
	ld.shared.f32 	%f298, [_ZZN3cub18CUB_300001_SM_10006detail6reduce18DeviceReduceKernelINS2_10policy_hubIfjN4cuda3std3__44plusIfEEE10Policy1000EN6thrust24THRUST_300001_SM_1000_NS6detail15normal_iteratorINSD_10device_ptrIfEEEEjS9_f6squareIfEEEvT0_PT3_T1_NS0_13GridEvenShareISO_EET2_T4_E12temp_storage+32];
	add.f32 	%f299, %f298, %f297;
	selp.f32 	%f300, %f299, %f297, %p45;
	setp.gt.u32 	%p46, %r6, 160;
	ld.shared.f32 	%f301, [_ZZN3cub18CUB_300001_SM_10006detail6reduce18DeviceReduceKernelINS2_10policy_hubIfjN4cuda3std3__44plusIfEEE10Policy1000EN6thrust24THRUST_300001_SM_1000_NS6detail15normal_iteratorINSD_10device_ptrIfEEEEjS9_f6squareIfEEEvT0_PT3_T1_NS0_13GridEvenShareISO_EET2_T4_E12temp_storage+36];
	add.f32 	%f302, %f301, %f300;
	selp.f32 	%f303, %f302, %f300, %p46;
	setp.gt.u32 	%p47, %r6, 192;
	ld.shared.f32 	%f304, [_ZZN3cub18CUB_300001_SM_10006detail6reduce18DeviceReduceKernelINS2_10policy_hubIfjN4cuda3std3__44plusIfEEE10Policy1000EN6thrust24THRUST_300001_SM_1000_NS6detail15normal_iteratorINSD_10device_ptrIfEEEEjS9_f6squareIfEEEvT0_PT3_T1_NS0_13GridEvenShareISO_EET2_T4_E12temp_storage+40];
	add.f32 	%f305, %f304, %f303;
	selp.f32 	%f306, %f305, %f303, %p47;
	setp.gt.u32 	%p48, %r6, 224;
	ld.shared.f32 	%f307, [_ZZN3cub18CUB_300001_SM_10006detail6reduce18DeviceReduceKernelINS2_10policy_hubIfjN4cuda3std3__44plusIfEEE10Policy1000EN6thrust24THRUST_300001_SM_1000_NS6detail15normal_iteratorINSD_10device_ptrIfEEEEjS9_f6squareIfEEEvT0_PT3_T1_NS0_13GridEvenShareISO_EET2_T4_E12temp_storage+44];
	add.f32 	%f308, %f307, %f306;
	selp.f32 	%f309, %f308, %f306, %p48;
	setp.gt.u32 	%p49, %r6, 256;
	ld.shared.f32 	%f310, [_ZZN3cub18CUB_300001_SM_10006detail6reduce18DeviceReduceKernelINS2_10policy_hubIfjN4cuda3std3__44plusIfEEE10Policy1000EN6thrust24THRUST_300001_SM_1000_NS6detail15normal_iteratorINSD_10device_ptrIfEEEEjS9_f6squareIfEEEvT0_PT3_T1_NS0_13GridEvenShareISO_EET2_T4_E12temp_storage+48];
	add.f32 	%f311, %f310, %f309;
	selp.f32 	%f312, %f311, %f309, %p49;
	setp.gt.u32 	%p50, %r6, 288;
	ld.shared.f32 	%f313, [_ZZN3cub18CUB_300001_SM_10006detail6reduce18DeviceReduceKernelINS2_10policy_hubIfjN4cuda3std3__44plusIfEEE10Policy1000EN6thrust24THRUST_300001_SM_1000_NS6detail15normal_iteratorINSD_10device_ptrIfEEEEjS9_f6squareIfEEEvT0_PT3_T1_NS0_13GridEvenShareISO_EET2_T4_E12temp_storage+52];
	add.f32 	%f314, %f313, %f312;
	selp.f32 	%f315, %f314, %f312, %p50;
	setp.gt.u32 	%p51, %r6, 320;
	ld.shared.f32 	%f316, [_ZZN3cub18CUB_300001_SM_10006detail6reduce18DeviceReduceKernelINS2_10policy_hubIfjN4cuda3std3__44plusIfEEE10Policy1000EN6thrust24THRUST_300001_SM_1000_NS6detail15normal_iteratorINSD_10device_ptrIfEEEEjS9_f6squareIfEEEvT0_PT3_T1_NS0_13GridEvenShareISO_EET2_T4_E12temp_storage+56];
	add.f32 	%f317, %f316, %f315;
	selp.f32 	%f318, %f317, %f315, %p51;
	setp.gt.u32 	%p52, %r6, 352;
	ld.shared.f32 	%f319, [_ZZN3cub18CUB_300001_SM_10006detail6reduce18DeviceReduceKernelINS2_10policy_hubIfjN4cuda3std3__44plusIfEEE10Policy1000EN6thrust24THRUST_300001_SM_1000_NS6detail15normal_iteratorINSD_10device_ptrIfEEEEjS9_f6squareIfEEEvT0_PT3_T1_NS0_13GridEvenShareISO_EET2_T4_E12temp_storage+60];
	add.f32 	%f320, %f319, %f318;
	selp.f32 	%f321, %f320, %f318, %p52;
	setp.gt.u32 	%p53, %r6, 384;
	ld.shared.f32 	%f322, [_ZZN3cub18CUB_300001_SM_10006detail6reduce18DeviceReduceKernelINS2_10policy_hubIfjN4cuda3std3__44plusIfEEE10Policy1000EN6thrust24THRUST_300001_SM_1000_NS6detail15normal_iteratorINSD_10device_ptrIfEEEEjS9_f6squareIfEEEvT0_PT3_T1_NS0_13GridEvenShareISO_EET2_T4_E12temp_storage+64];
	add.f32 	%f323, %f322, %f321;
	selp.f32 	%f324, %f323, %f321, %p53;
	setp.gt.u32 	%p54, %r6, 416;
	ld.shared.f32 	%f325, [_ZZN3cub18CUB_300001_SM_10006detail6reduce18DeviceReduceKernelINS2_10policy_hubIfjN4cuda3std3__44plusIfEEE10Policy1000EN6thrust24THRUST_300001_SM_1000_NS6detail15normal_iteratorINSD_10device_ptrIfEEEEjS9_f6squareIfEEEvT0_PT3_T1_NS0_13GridEvenShareISO_EET2_T4_E12temp_storage+68];
	add.f32 	%f326, %f325, %f324;
	selp.f32 	%f327, %f326, %f324, %p54;
	setp.gt.u32 	%p55, %r6, 448;
	ld.shared.f32 	%f328, [_ZZN3cub18CUB_300001_SM_10006detail6reduce18DeviceReduceKernelINS2_10policy_hubIfjN4cuda3std3__44plusIfEEE10Policy1000EN6thrust24THRUST_300001_SM_1000_NS6detail15normal_iteratorINSD_10device_ptrIfEEEEjS9_f6squareIfEEEvT0_PT3_T1_NS0_13GridEvenShareISO_EET2_T4_E12temp_storage+72];
	add.f32 	%f329, %f328, %f327;
	selp.f32 	%f330, %f329, %f327, %p55;
	setp.gt.u32 	%p56, %r6, 480;
	ld.shared.f32 	%f331, [_ZZN3cub18CUB_300001_SM_10006detail6reduce18DeviceReduceKernelINS2_10policy_hubIfjN4cuda3std3__44plusIfEEE10Policy1000EN6thrust24THRUST_300001_SM_1000_NS6detail15normal_iteratorINSD_10device_ptrIfEEEEjS9_f6squareIfEEEvT0_PT3_T1_NS0_13GridEvenShareISO_EET2_T4_E12temp_storage+76];
	add.f32 	%f332, %f331, %f330;
	selp.f32 	%f395, %f332, %f330, %p56;
	bra.uni 	$L__BB2_48;
$L__BB2_26:
	mov.u32 	%r35, %tid.x;
	add.s32 	%r73, %r35, %r268;
	mul.wide.u32 	%rd4, %r73, 4;
	add.s64 	%rd5, %rd1, %rd4;
	ld.global.f32 	%f41, [%rd5];
	ld.global.f32 	%f42, [%rd5+2048];
	mul.f32 	%f43, %f42, %f42;
	ld.global.f32 	%f44, [%rd5+4096];
	ld.global.f32 	%f45, [%rd5+6144];
	mul.f32 	%f46, %f45, %f45;
	ld.global.f32 	%f47, [%rd5+8192];
	ld.global.f32 	%f48, [%rd5+10240];
	mul.f32 	%f49, %f48, %f48;
	ld.global.f32 	%f50, [%rd5+12288];
	ld.global.f32 	%f51, [%rd5+14336];
	mul.f32 	%f52, %f51, %f51;
	ld.global.f32 	%f53, [%rd5+16384];
	ld.global.f32 	%f54, [%rd5+18432];
	mul.f32 	%f55, %f54, %f54;
	ld.global.f32 	%f56, [%rd5+20480];
	ld.global.f32 	%f57, [%rd5+22528];
	mul.f32 	%f58, %f57, %f57;
	ld.global.f32 	%f59, [%rd5+24576];
	ld.global.f32 	%f60, [%rd5+26624];
	mul.f32 	%f61, %f60, %f60;
	ld.global.f32 	%f62, [%rd5+28672];
	ld.global.f32 	%f63, [%rd5+30720];
	mul.f32 	%f64, %f63, %f63;
	fma.rn.f32 	%f65, %f41, %f41, %f43;
	fma.rn.f32 	%f66, %f44, %f44, %f46;
	fma.rn.f32 	%f67, %f47, %f47, %f49;
	fma.rn.f32 	%f68, %f50, %f50, %f52;
	fma.rn.f32 	%f69, %f53, %f53, %f55;
	fma.rn.f32 	%f70, %f56, %f56, %f58;
	fma.rn.f32 	%f71, %f59, %f59, %f61;
	fma.rn.f32 	%f72, %f62, %f62, %f64;
	add.f32 	%f73, %f65, %f66;
	add.f32 	%f74, %f67, %f68;
	add.f32 	%f75, %f69, %f70;
	add.f32 	%f76, %f71, %f72;
	add.f32 	%f77, %f73, %f74;
	add.f32 	%f78, %f75, %f76;
	add.f32 	%f394, %f77, %f78;
	setp.lt.u32 	%p2, %r6, %r4;
	@%p2 bra 	$L__BB2_44;
	add.s32 	%r36, %r1, -8192;
	add.s32 	%r37, %r4, %r268;
	not.b32 	%r75, %r35;
	add.s32 	%r76, %r75, %r1;
	sub.s32 	%r77, %r76, %r4;
	sub.s32 	%r265, %r77, %r268;
	add.s32 	%r78, %r37, %r35;
	add.s32 	%r264, %r78, 4096;
	mov.b32 	%r267, 0;
	mov.u32 	%r266, %r37;
$L__BB2_28:
	add.s32 	%r268, %r268, %r4;
	setp.gt.u32 	%p3, %r268, %r36;
	@%p3 bra 	$L__BB2_30;
	add.s32 	%r79, %r35, %r268;
	mul.wide.u32 	%rd6, %r79, 4;
	add.s64 	%rd7, %rd1, %rd6;
	ld.global.f32 	%f79, [%rd7];
	ld.global.f32 	%f80, [%rd7+2048];
	ld.global.f32 	%f81, [%rd7+4096];
	mul.f32 	%f82, %f81, %f81;
	ld.global.f32 	%f83, [%rd7+6144];
	ld.global.f32 	%f84, [%rd7+8192];
	mul.f32 	%f85, %f84, %f84;
	ld.global.f32 	%f86, [%rd7+10240];
	ld.global.f32 	%f87, [%rd7+12288];
	mul.f32 	%f88, %f87, %f87;
	ld.global.f32 	%f89, [%rd7+14336];
	ld.global.f32 	%f90, [%rd7+16384];
	mul.f32 	%f91, %f90, %f90;
	ld.global.f32 	%f92, [%rd7+18432];
	ld.global.f32 	%f93, [%rd7+20480];
	mul.f32 	%f94, %f93, %f93;
	ld.global.f32 	%f95, [%rd7+22528];
	ld.global.f32 	%f96, [%rd7+24576];
	mul.f32 	%f97, %f96, %f96;
	ld.global.f32 	%f98, [%rd7+26624];
	ld.global.f32 	%f99, [%rd7+28672];
	mul.f32 	%f100, %f99, %f99;
	ld.global.f32 	%f101, [%rd7+30720];
	fma.rn.f32 	%f102, %f79, %f79, %f394;
	fma.rn.f32 	%f103, %f80, %f80, %f82;
	fma.rn.f32 	%f104, %f83, %f83, %f85;
	fma.rn.f32 	%f105, %f86, %f86, %f88;
	fma.rn.f32 	%f106, %f89, %f89, %f91;
	fma.rn.f32 	%f107, %f92, %f92, %f94;
	fma.rn.f32 	%f108, %f95, %f95, %f97;
	fma.rn.f32 	%f109, %f98, %f98, %f100;
	add.f32 	%f110, %f102, %f103;
	add.f32 	%f111, %f104, %f105;
	add.f32 	%f112, %f106, %f107;
	add.f32 	%f113, %f108, %f109;
	add.f32 	%f114, %f110, %f111;
	add.f32 	%f115, %f112, %f113;
	add.f32 	%f116, %f114, %f115;
	fma.rn.f32 	%f394, %f101, %f101, %f116;
	sub.s32 	%r80, %r1, %r268;
	setp.lt.u32 	%p4, %r80, %r4;
	add.s32 	%r267, %r267, 1;
	add.s32 	%r266, %r266, %r4;
	sub.s32 	%r265, %r265, %r4;
	add.s32 	%r264, %r264, %r4;
	@%p4 bra 	$L__BB2_44;
	bra.uni 	$L__BB2_28;
$L__BB2_30:
	setp.le.u32 	%p5, %r1, %r268;
	sub.s32 	%r81, %r1, %r268;
	setp.ge.s32 	%p6, %r35, %r81;
	or.pred  	%p7, %p5, %p6;
	@%p7 bra 	$L__BB2_44;
	add.s32 	%r84, %r1, %r75;
	sub.s32 	%r85, %r84, %r37;
	mul.lo.s32 	%r86, %r2, %r267;
	shl.b32 	%r87, %r86, 13;
	sub.s32 	%r88, %r85, %r87;
	shr.u32 	%r89, %r88, 9;
	add.s32 	%r50, %r89, 1;
	and.b32  	%r51, %r50, 15;
	setp.lt.u32 	%p8, %r88, 7680;
	mov.u32 	%r273, %r35;
	@%p8 bra 	$L__BB2_35;
	or.b32  	%r271, %r35, 4096;
	shr.u32 	%r90, %r265, 9;
	add.s32 	%r91, %r90, 1;
	and.b32  	%r92, %r91, 16777200;
	neg.s32 	%r269, %r92;
$L__BB2_33:
	.pragma "nounroll";
	add.s32 	%r93, %r264, -4096;
	mul.wide.u32 	%rd8, %r93, 4;
	add.s64 	%rd9, %rd1, %rd8;
	ld.global.f32 	%f118, [%rd9];
	fma.rn.f32 	%f119, %f118, %f118, %f394;
	add.s32 	%r94, %r264, -3584;
	mul.wide.u32 	%rd10, %r94, 4;
	add.s64 	%rd11, %rd1, %rd10;
	ld.global.f32 	%f120, [%rd11];
	fma.rn.f32 	%f121, %f120, %f120, %f119;
	add.s32 	%r95, %r264, -3072;
	mul.wide.u32 	%rd12, %r95, 4;
	add.s64 	%rd13, %rd1, %rd12;
	ld.global.f32 	%f122, [%rd13];
	fma.rn.f32 	%f123, %f122, %f122, %f121;
	add.s32 	%r96, %r264, -2560;
	mul.wide.u32 	%rd14, %r96, 4;
	add.s64 	%rd15, %rd1, %rd14;
	ld.global.f32 	%f124, [%rd15];
	fma.rn.f32 	%f125, %f124, %f124, %f123;
	add.s32 	%r97, %r264, -2048;
	mul.wide.u32 	%rd16, %r97, 4;
	add.s64 	%rd17, %rd1, %rd16;
	ld.global.f32 	%f126, [%rd17];
	fma.rn.f32 	%f127, %f126, %f126, %f125;
	add.s32 	%r98, %r264, -1536;
	mul.wide.u32 	%rd18, %r98, 4;
	add.s64 	%rd19, %rd1, %rd18;
	ld.global.f32 	%f128, [%rd19];
	fma.rn.f32 	%f129, %f128, %f128, %f127;
	add.s32 	%r99, %r264, -1024;
	mul.wide.u32 	%rd20, %r99, 4;
	add.s64 	%rd21, %rd1, %rd20;
	ld.global.f32 	%f130, [%rd21];
	fma.rn.f32 	%f131, %f130, %f130, %f129;
	add.s32 	%r100, %r264, 3584;
	add.s32 	%r101, %r264, -512;
	mul.wide.u32 	%rd22, %r101, 4;
	add.s64 	%rd23, %rd1, %rd22;
	ld.global.f32 	%f132, [%rd23];
	fma.rn.f32 	%f133, %f132, %f132, %f131;
	mul.wide.u32 	%rd24, %r264, 4;
	add.s64 	%rd25, %rd1, %rd24;
	ld.global.f32 	%f134, [%rd25];
	fma.rn.f32 	%f135, %f134, %f134, %f133;
	add.s32 	%r102, %r264, 512;
	mul.wide.u32 	%rd26, %r102, 4;
	add.s64 	%rd27, %rd1, %rd26;
	ld.global.f32 	%f136, [%rd27];
	fma.rn.f32 	%f137, %f136, %f136, %f135;
	add.s32 	%r103, %r264, 1024;
	mul.wide.u32 	%rd28, %r103, 4;
	add.s64 	%rd29, %rd1, %rd28;
	ld.global.f32 	%f138, [%rd29];
	fma.rn.f32 	%f139, %f138, %f138, %f137;
	add.s32 	%r104, %r264, 1536;
	mul.wide.u32 	%rd30, %r104, 4;
	add.s64 	%rd31, %rd1, %rd30;
	ld.global.f32 	%f140, [%rd31];
	fma.rn.f32 	%f141, %f140, %f140, %f139;
	add.s32 	%r105, %r264, 2048;
	mul.wide.u32 	%rd32, %r105, 4;
	add.s64 	%rd33, %rd1, %rd32;
	ld.global.f32 	%f142, [%rd33];
	fma.rn.f32 	%f143, %f142, %f142, %f141;
	add.s32 	%r106, %r264, 2560;
	mul.wide.u32 	%rd34, %r106, 4;
	add.s64 	%rd35, %rd1, %rd34;
	ld.global.f32 	%f144, [%rd35];
	fma.rn.f32 	%f145, %f144, %f144, %f143;
	add.s32 	%r107, %r264, 3072;
	mul.wide.u32 	%rd36, %r107, 4;
	add.s64 	%rd37, %rd1, %rd36;
	ld.global.f32 	%f146, [%rd37];
	fma.rn.f32 	%f147, %f146, %f146, %f145;
	mul.wide.u32 	%rd38, %r100, 4;
	add.s64 	%rd39, %rd1, %rd38;
	ld.global.f32 	%f148, [%rd39];
	fma.rn.f32 	%f394, %f148, %f148, %f147;
	add.s32 	%r271, %r271, 8192;
	add.s32 	%r264, %r264, 8192;
	add.s32 	%r269, %r269, 16;
	setp.ne.s32 	%p9, %r269, 0;
	@%p9 bra 	$L__BB2_33;
	add.s32 	%r273, %r271, -4096;
$L__BB2_35:
	setp.eq.s32 	%p10, %r51, 0;
	@%p10 bra 	$L__BB2_44;
	and.b32  	%r62, %r50, 7;
	setp.lt.u32 	%p11, %r51, 8;
	@%p11 bra 	$L__BB2_38;
	add.s32 	%r108, %r273, %r268;
	mul.wide.u32 	%rd40, %r108, 4;
	add.s64 	%rd41, %rd1, %rd40;
	ld.global.f32 	%f150, [%rd41];
	fma.rn.f32 	%f151, %f150, %f150, %f394;
	add.s32 	%r109, %r108, 512;
	mul.wide.u32 	%rd42, %r109, 4;
	add.s64 	%rd43, %rd1, %rd42;
	ld.global.f32 	%f152, [%rd43];
	fma.rn.f32 	%f153, %f152, %f152, %f151;
	add.s32 	%r110, %r108, 1024;
	mul.wide.u32 	%rd44, %r110, 4;
	add.s64 	%rd45, %rd1, %rd44;
	ld.global.f32 	%f154, [%rd45];
	fma.rn.f32 	%f155, %f154, %f154, %f153;
	add.s32 	%r111, %r108, 1536;
	mul.wide.u32 	%rd46, %r111, 4;
	add.s64 	%rd47, %rd1, %rd46;
	ld.global.f32 	%f156, [%rd47];
	fma.rn.f32 	%f157, %f156, %f156, %f155;
	add.s32 	%r112, %r108, 2048;
	mul.wide.u32 	%rd48, %r112, 4;
	add.s64 	%rd49, %rd1, %rd48;
	ld.global.f32 	%f158, [%rd49];
	fma.rn.f32 	%f159, %f158, %f158, %f157;
	add.s32 	%r113, %r108, 2560;
	mul.wide.u32 	%rd50, %r113, 4;
	add.s64 	%rd51, %rd1, %rd50;
	ld.global.f32 	%f160, [%rd51];
	fma.rn.f32 	%f161, %f160, %f160, %f159;
	add.s32 	%r114, %r108, 3072;
	mul.wide.u32 	%rd52, %r114, 4;
	add.s64 	%rd53, %rd1, %rd52;
	ld.global.f32 	%f162, [%rd53];
	fma.rn.f32 	%f163, %f162, %f162, %f161;
	add.s32 	%r115, %r108, 3584;
	mul.wide.u32 	%rd54, %r115, 4;
	add.s64 	%rd55, %rd1, %rd54;
	ld.global.f32 	%f164, [%rd55];
	fma.rn.f32 	%f394, %f164, %f164, %f163;
	add.s32 	%r273, %r273, 4096;
$L__BB2_38:
	setp.eq.s32 	%p12, %r62, 0;
	@%p12 bra 	$L__BB2_44;
	setp.lt.u32 	%p13, %r62, 4;
	@%p13 bra 	$L__BB2_41;
	add.s32 	%r116, %r273, %r268;
	mul.wide.u32 	%rd56, %r116, 4;
	add.s64 	%rd57, %rd1, %rd56;
	ld.global.f32 	%f166, [%rd57];
	fma.rn.f32 	%f167, %f166, %f166, %f394;
	add.s32 	%r117, %r116, 512;
	mul.wide.u32 	%rd58, %r117, 4;
	add.s64 	%rd59, %rd1, %rd58;
	ld.global.f32 	%f168, [%rd59];
	fma.rn.f32 	%f169, %f168, %f168, %f167;
	add.s32 	%r118, %r116, 1024;
	mul.wide.u32 	%rd60, %r118, 4;
	add.s64 	%rd61, %rd1, %rd60;
	ld.global.f32 	%f170, [%rd61];
	fma.rn.f32 	%f171, %f170, %f170, %f169;
	add.s32 	%r119, %r116, 1536;
	mul.wide.u32 	%rd62, %r119, 4;
	add.s64 	%rd63, %rd1, %rd62;
	ld.global.f32 	%f172, [%rd63];
	fma.rn.f32 	%f394, %f172, %f172, %f171;
	add.s32 	%r273, %r273, 2048;
$L__BB2_41:
	and.b32  	%r120, %r50, 3;
	setp.eq.s32 	%p14, %r120, 0;
	@%p14 bra 	$L__BB2_44;
	add.s32 	%r276, %r273, %r266;
	cvt.u16.u32 	%rs1, %r265;
	shr.u16 	%rs2, %rs1, 9;
	add.s16 	%rs3, %rs2, 1;
	cvt.u32.u16 	%r121, %rs3;
	and.b32  	%r122, %r121, 3;
	neg.s32 	%r275, %r122;
$L__BB2_43:
	.pragma "nounroll";
	mul.wide.u32 	%rd64, %r276, 4;
	add.s64 	%rd65, %rd1, %rd64;
	ld.global.f32 	%f173, [%rd65];
	fma.rn.f32 	%f394, %f173, %f173, %f394;
	add.s32 	%r276, %r276, 512;
	add.s32 	%r275, %r275, 1;
	setp.ne.s32 	%p15, %r275, 0;
	@%p15 bra 	$L__BB2_43;
$L__BB2_44:
	// begin inline asm
	mov.u32 %r123, %laneid;
	// end inline asm
	mov.b32 	%r125, %f394;
	mov.b32 	%r126, 1;
	mov.b32 	%r147, 31;
	mov.b32 	%r148, -1;
	// begin inline asm
	shfl.sync.down.b32 %r124, %r125, %r126, %r147, %r148;
	// end inline asm
	setp.gt.s32 	%p16, %r123, 30;
	mov.b32 	%f174, %r124;
	add.f32 	%f175, %f394, %f174;
	selp.f32 	%f176, %f394, %f175, %p16;
	mov.b32 	%r130, %f176;
	mov.b32 	%r131, 2;
	// begin inline asm
	shfl.sync.down.b32 %r129, %r130, %r131, %r147, %r148;
	// end inline asm
	setp.gt.s32 	%p17, %r123, 29;
	mov.b32 	%f177, %r129;
	add.f32 	%f178, %f176, %f177;
	selp.f32 	%f179, %f176, %f178, %p17;
	mov.b32 	%r135, %f179;
	mov.b32 	%r136, 4;
	// begin inline asm
	shfl.sync.down.b32 %r134, %r135, %r136, %r147, %r148;
	// end inline asm
	setp.gt.s32 	%p18, %r123, 27;
	mov.b32 	%f180, %r134;
	add.f32 	%f181, %f179, %f180;
	selp.f32 	%f182, %f179, %f181, %p18;
	mov.b32 	%r140, %f182;
	mov.b32 	%r141, 8;
	// begin inline asm
	shfl.sync.down.b32 %r139, %r140, %r141, %r147, %r148;
	// end inline asm
	setp.gt.s32 	%p19, %r123, 23;
	mov.b32 	%f183, %r139;
	add.f32 	%f184, %f182, %f183;
	selp.f32 	%f185, %f182, %f184, %p19;
	mov.b32 	%r145, %f185;
	mov.b32 	%r146, 16;
	// begin inline asm
	shfl.sync.down.b32 %r144, %r145, %r146, %r147, %r148;
	// end inline asm
	setp.gt.s32 	%p20, %r123, 15;
	mov.b32 	%f186, %r144;
	add.f32 	%f37, %f185, %f186;
	selp.f32 	%f395, %f185, %f37, %p20;
	setp.ne.s32 	%p21, %r123, 0;
	@%p21 bra 	$L__BB2_46;
	shr.u32 	%r149, %r35, 3;
	and.b32  	%r150, %r149, 124;
	mov.u32 	%r151, _ZZN3cub18CUB_300001_SM_10006detail6reduce18DeviceReduceKernelINS2_10policy_hubIfjN4cuda3std3__44plusIfEEE10Policy1000EN6thrust24THRUST_300001_SM_1000_NS6detail15normal_iteratorINSD_10device_ptrIfEEEEjS9_f6squareIfEEEvT0_PT3_T1_NS0_13GridEvenShareISO_EET2_T4_E12temp_storage;
	add.s32 	%r152, %r151, %r150;
	st.shared.f32 	[%r152+16], %f37;
$L__BB2_46:
	bar.sync 	0;
	setp.ne.s32 	%p22, %r35, 0;
	@%p22 bra 	$L__BB2_48;
	ld.shared.f32 	%f187, [_ZZN3cub18CUB_300001_SM_10006detail6reduce18DeviceReduceKernelINS2_10policy_hubIfjN4cuda3std3__44plusIfEEE10Policy1000EN6thrust24THRUST_300001_SM_1000_NS6detail15normal_iteratorINSD_10device_ptrIfEEEEjS9_f6squareIfEEEvT0_PT3_T1_NS0_13GridEvenShareISO_EET2_T4_E12temp_storage+20];
	add.f32 	%f188, %f395, %f187;
	ld.shared.f32 	%f189, [_ZZN3cub18CUB_300001_SM_10006detail6reduce18DeviceReduceKernelINS2_10policy_hubIfjN4cuda3std3__44plusIfEEE10Policy1000EN6thrust24THRUST_300001_SM_1000_NS6detail15normal_iteratorINSD_10device_ptrIfEEEEjS9_f6squareIfEEEvT0_PT3_T1_NS0_13GridEvenShareISO_EET2_T4_E12temp_storage+24];
	add.f32 	%f190, %f188, %f189;
	ld.shared.f32 	%f191, [_ZZN3cub18CUB_300001_SM_10006detail6reduce18DeviceReduceKernelINS2_10policy_hubIfjN4cuda3std3__44plusIfEEE10Policy1000EN6thrust24THRUST_300001_SM_1000_NS6detail15normal_iteratorINSD_10device_ptrIfEEEEjS9_f6squareIfEEEvT0_PT3_T1_NS0_13GridEvenShareISO_EET2_T4_E12temp_storage+28];
	add.f32 	%f192, %f190, %f191;
	ld.shared.f32 	%f193, [_ZZN3cub18CUB_300001_SM_10006detail6reduce18DeviceReduceKernelINS2_10policy_hubIfjN4cuda3std3__44plusIfEEE10Policy1000EN6thrust24THRUST_300001_SM_1000_NS6detail15normal_iteratorINSD_10device_ptrIfEEEEjS9_f6squareIfEEEvT0_PT3_T1_NS0_13GridEvenShareISO_EET2_T4_E12temp_storage+32];
	add.f32 	%f194, %f192, %f193;
	ld.shared.f32 	%f195, [_ZZN3cub18CUB_300001_SM_10006detail6reduce18DeviceReduceKernelINS2_10policy_hubIfjN4cuda3std3__44plusIfEEE10Policy1000EN6thrust24THRUST_300001_SM_1000_NS6detail15normal_iteratorINSD_10device_ptrIfEEEEjS9_f6squareIfEEEvT0_PT3_T1_NS0_13GridEvenShareISO_EET2_T4_E12temp_storage+36];
	add.f32 	%f196, %f194, %f195;
	ld.shared.f32 	%f197, [_ZZN3cub18CUB_300001_SM_10006detail6reduce18DeviceReduceKernelINS2_10policy_hubIfjN4cuda3std3__44plusIfEEE10Policy1000EN6thrust24THRUST_300001_SM_1000_NS6detail15normal_iteratorINSD_10device_ptrIfEEEEjS9_f6squareIfEEEvT0_PT3_T1_NS0_13GridEvenShareISO_EET2_T4_E12temp_storage+40];
	add.f32 	%f198, %f196, %f197;
	ld.shared.f32 	%f199, [_ZZN3cub18CUB_300001_SM_10006detail6reduce18DeviceReduceKernelINS2_10policy_hubIfjN4cuda3std3__44plusIfEEE10Policy1000EN6thrust24THRUST_300001_SM_1000_NS6detail15normal_iteratorINSD_10device_ptrIfEEEEjS9_f6squareIfEEEvT0_PT3_T1_NS0_13GridEvenShareISO_EET2_T4_E12temp_storage+44];
	add.f32 	%f200, %f198, %f199;
	ld.shared.f32 	%f201, [_ZZN3cub18CUB_300001_SM_10006detail6reduce18DeviceReduceKernelINS2_10policy_hubIfjN4cuda3std3__44plusIfEEE10Policy1000EN6thrust24THRUST_300001_SM_1000_NS6detail15normal_iteratorINSD_10device_ptrIfEEEEjS9_f6squareIfEEEvT0_PT3_T1_NS0_13GridEvenShareISO_EET2_T4_E12temp_storage+48];
	add.f32 	%f202, %f200, %f201;
	ld.shared.f32 	%f203, [_ZZN3cub18CUB_300001_SM_10006detail6reduce18DeviceReduceKernelINS2_10policy_hubIfjN4cuda3std3__44plusIfEEE10Policy1000EN6thrust24THRUST_300001_SM_1000_NS6detail15normal_iteratorINSD_10device_ptrIfEEEEjS9_f6squareIfEEEvT0_PT3_T1_NS0_13GridEvenShareISO_EET2_T4_E12temp_storage+52];
	add.f32 	%f204, %f202, %f203;
	ld.shared.f32 	%f205, [_ZZN3cub18CUB_300001_SM_10006detail6reduce18DeviceReduceKernelINS2_10policy_hubIfjN4cuda3std3__44plusIfEEE10Policy1000EN6thrust24THRUST_300001_SM_1000_NS6detail15normal_iteratorINSD_10device_ptrIfEEEEjS9_f6squareIfEEEvT0_PT3_T1_NS0_13GridEvenShareISO_EET2_T4_E12temp_storage+56];
	add.f32 	%f206, %f204, %f205;
	ld.shared.f32 	%f207, [_ZZN3cub18CUB_300001_SM_10006detail6reduce18DeviceReduceKernelINS2_10policy_hubIfjN4cuda3std3__44plusIfEEE10Policy1000EN6thrust24THRUST_300001_SM_1000_NS6detail15normal_iteratorINSD_10device_ptrIfEEEEjS9_f6squareIfEEEvT0_PT3_T1_NS0_13GridEvenShareISO_EET2_T4_E12temp_storage+60];
	add.f32 	%f208, %f206, %f207;
	ld.shared.f32 	%f209, [_ZZN3cub18CUB_300001_SM_10006detail6reduce18DeviceReduceKernelINS2_10policy_hubIfjN4cuda3std3__44plusIfEEE10Policy1000EN6thrust24THRUST_300001_SM_1000_NS6detail15normal_iteratorINSD_10device_ptrIfEEEEjS9_f6squareIfEEEvT0_PT3_T1_NS0_13GridEvenShareISO_EET2_T4_E12temp_storage+64];
	add.f32 	%f210, %f208, %f209;
	ld.shared.f32 	%f211, [_ZZN3cub18CUB_300001_SM_10006detail6reduce18DeviceReduceKernelINS2_10policy_hubIfjN4cuda3std3__44plusIfEEE10Policy1000EN6thrust24THRUST_300001_SM_1000_NS6detail15normal_iteratorINSD_10device_ptrIfEEEEjS9_f6squareIfEEEvT0_PT3_T1_NS0_13GridEvenShareISO_EET2_T4_E12temp_storage+68];
	add.f32 	%f212, %f210, %f211;
	ld.shared.f32 	%f213, [_ZZN3cub18CUB_300001_SM_10006detail6reduce18DeviceReduceKernelINS2_10policy_hubIfjN4cuda3std3__44plusIfEEE10Policy1000EN6thrust24THRUST_300001_SM_1000_NS6detail15normal_iteratorINSD_10device_ptrIfEEEEjS9_f6squareIfEEEvT0_PT3_T1_NS0_13GridEvenShareISO_EET2_T4_E12temp_storage+72];
	add.f32 	%f214, %f212, %f213;
	ld.shared.f32 	%f215, [_ZZN3cub18CUB_300001_SM_10006detail6reduce18DeviceReduceKernelINS2_10policy_hubIfjN4cuda3std3__44plusIfEEE10Policy1000EN6thrust24THRUST_300001_SM_1000_NS6detail15normal_iteratorINSD_10device_ptrIfEEEEjS9_f6squareIfEEEvT0_PT3_T1_NS0_13GridEvenShareISO_EET2_T4_E12temp_storage+76];
	add.f32 	%f395, %f214, %f215;
$L__BB2_48:
	mov.u32 	%r254, %tid.x;
	setp.ne.s32 	%p64, %r254, 0;
	@%p64 bra 	$L__BB2_50;
	cvta.to.global.u64 	%rd126, %rd2;
	mul.wide.u32 	%rd127, %r3, 4;
	add.s64 	%rd128, %rd126, %rd127;
	st.global.f32 	[%rd128], %f395;
$L__BB2_50:
	ret;

}
	// .globl	_ZN3cub18CUB_300001_SM_10006detail6reduce28DeviceReduceSingleTileKernelINS2_10policy_hubIfjN4cuda3std3__44plusIfEEE10Policy1000EPfSC_iS9_ffNS7_10__identityEEEvT0_T1_T2_T3_T4_T6_
.visible .entry _ZN3cub18CUB_300001_SM_10006detail6reduce28DeviceReduceSingleTileKernelINS2_10policy_hubIfjN4cuda3std3__44plusIfEEE10Policy1000EPfSC_iS9_ffNS7_10__identityEEEvT0_T1_T2_T3_T4_T6_(
	.param .u64 .ptr .align 1 _ZN3cub18CUB_300001_SM_10006detail6reduce28DeviceReduceSingleTileKernelINS2_10policy_hubIfjN4cuda3std3__44plusIfEEE10Policy1000EPfSC_iS9_ffNS7_10__identityEEEvT0_T1_T2_T3_T4_T6__param_0,
	.param .u64 .ptr .align 1 _ZN3cub18CUB_300001_SM_10006detail6reduce28DeviceReduceSingleTileKernelINS2_10policy_hubIfjN4cuda3std3__44plusIfEEE10Policy1000EPfSC_iS9_ffNS7_10__identityEEEvT0_T1_T2_T3_T4_T6__param_1,
	.param .u32 _ZN3cub18CUB_300001_SM_10006detail6reduce28DeviceReduceSingleTileKernelINS2_10policy_hubIfjN4cuda3std3__44plusIfEEE10Policy1000EPfSC_iS9_ffNS7_10__identityEEEvT0_T1_T2_T3_T4_T6__param_2,
	.param .align 1 .b8 _ZN3cub18CUB_300001_SM_10006detail6reduce28DeviceReduceSingleTileKernelINS2_10policy_hubIfjN4cuda3std3__44plusIfEEE10Policy1000EPfSC_iS9_ffNS7_10__identityEEEvT0_T1_T2_T3_T4_T6__param_3[1],
	.param .f32 _ZN3cub18CUB_300001_SM_10006detail6reduce28DeviceReduceSingleTileKernelINS2_10policy_hubIfjN4cuda3std3__44plusIfEEE10Policy1000EPfSC_iS9_ffNS7_10__identityEEEvT0_T1_T2_T3_T4_T6__param_4,
	.param .align 1 .b8 _ZN3cub18CUB_300001_SM_10006detail6reduce28DeviceReduceSingleTileKernelINS2_10policy_hubIfjN4cuda3std3__44plusIfEEE10Policy1000EPfSC_iS9_ffNS7_10__identityEEEvT0_T1_T2_T3_T4_T6__param_5[1]
)
.maxntid 512
.minnctapersm 1
{
	.reg .pred 	%p<113>;
	.reg .b32 	%r<407>;
	.reg .b32 	%f<531>;
	.reg .b64 	%rd<133>;
	// demoted variable
	.shared .align 4 .b8 _ZZN3cub18CUB_300001_SM_10006detail6reduce28DeviceReduceSingleTileKernelINS2_10policy_hubIfjN4cuda3std3__44plusIfEEE10Policy1000EPfSC_iS9_ffNS7_10__identityEEEvT0_T1_T2_T3_T4_T6_E12temp_storage[84];
	ld.param.u64 	%rd16, [_ZN3cub18CUB_300001_SM_10006detail6reduce28DeviceReduceSingleTileKernelINS2_10policy_hubIfjN4cuda3std3__44plusIfEEE10Policy1000EPfSC_iS9_ffNS7_10__identityEEEvT0_T1_T2_T3_T4_T6__param_0];
	ld.param.u64 	%rd17, [_ZN3cub18CUB_300001_SM_10006detail6reduce28DeviceReduceSingleTileKernelINS2_10policy_hubIfjN4cuda3std3__44plusIfEEE10Policy1000EPfSC_iS9_ffNS7_10__identityEEEvT0_T1_T2_T3_T4_T6__param_1];
	ld.param.u32 	%r67, [_ZN3cub18CUB_300001_SM_10006detail6reduce28DeviceReduceSingleTileKernelINS2_10policy_hubIfjN4cuda3std3__44plusIfEEE10Policy1000EPfSC_iS9_ffNS7_10__identityEEEvT0_T1_T2_T3_T4_T6__param_2];
	ld.param.f32 	%f58, [_ZN3cub18CUB_300001_SM_10006detail6reduce28DeviceReduceSingleTileKernelINS2_10policy_hubIfjN4cuda3std3__44plusIfEEE10Policy1000EPfSC_iS9_ffNS7_10__identityEEEvT0_T1_T2_T3_T4_T6__param_4];
	cvta.to.global.u64 	%rd1, %rd17;
	setp.ne.s32 	%p1, %r67, 0;
	@%p1 bra 	$L__BB3_3;
	mov.u32 	%r380, %tid.x;
	setp.ne.s32 	%p112, %r380, 0;
	@%p112 bra 	$L__BB3_74;
	st.global.f32 	[%rd1], %f58;
	bra.uni 	$L__BB3_74;
$L__BB3_3:
	and.b64  	%rd18, %rd16, 7;
	setp.ne.s64 	%p2, %rd18, 0;
	@%p2 bra 	$L__BB3_38;
	setp.gt.s32 	%p57, %r67, 8191;
	@%p57 bra 	$L__BB3_22;
	mov.u32 	%r1, %tid.x;
	setp.ge.s32 	%p74, %r1, %r67;
	mov.f32 	%f509, 0f00000000;
	mov.u32 	%r384, %r1;
	@%p74 bra 	$L__BB3_7;
	mul.wide.u32 	%rd121, %r1, 4;
	add.s64 	%rd120, %rd16, %rd121;
	// begin inline asm
	ld.global.nc.u32 %r300, [%rd120];
	// end inline asm
	mov.b32 	%f509, %r300;
	add.s32 	%r384, %r1, 512;
$L__BB3_7:
	setp.ge.s32 	%p75, %r384, %r67;
	@%p75 bra 	$L__BB3_13;
	not.b32 	%r301, %r384;
	add.s32 	%r4, %r67, %r301;
	and.b32  	%r302, %r4, 1536;
	setp.eq.s32 	%p76, %r302, 1536;
	@%p76 bra 	$L__BB3_11;
	mul.wide.u32 	%rd122, %r384, 4;
	add.s64 	%rd129, %rd16, %rd122;
	shr.u32 	%r303, %r4, 9;
	add.s32 	%r304, %r303, 1;
	and.b32  	%r305, %r304, 3;
	neg.s32 	%r382, %r305;
$L__BB3_10:
	.pragma "nounroll";
	// begin inline asm
	ld.global.nc.u32 %r306, [%rd129];
	// end inline asm
	mov.b32 	%f395, %r306;
	add.f32 	%f509, %f509, %f395;
	add.s32 	%r384, %r384, 512;
	add.s64 	%rd129, %rd129, 2048;
	add.s32 	%r382, %r382, 1;
	setp.ne.s32 	%p77, %r382, 0;
	@%p77 bra 	$L__BB3_10;
$L__BB3_11:
	setp.lt.u32 	%p78, %r4, 1536;
	@%p78 bra 	$L__BB3_13;
$L__BB3_12:
	mul.wide.s32 	%rd128, %r384, 4;
	add.s64 	%rd124, %rd16, %rd128;
	// begin inline asm
	ld.global.nc.u32 %r307, [%rd124];
	// end inline asm
	mov.b32 	%f396, %r307;
	add.f32 	%f397, %f509, %f396;
	add.s64 	%rd125, %rd124, 2048;
	// begin inline asm
	ld.global.nc.u32 %r308, [%rd125];
	// end inline asm
	mov.b32 	%f398, %r308;
	add.f32 	%f399, %f397, %f398;
	add.s64 	%rd126, %rd124, 4096;
	// begin inline asm
	ld.global.nc.u32 %r309, [%rd126];
	// end inline asm
	mov.b32 	%f400, %r309;
	add.f32 	%f401, %f399, %f400;
	add.s64 	%rd127, %rd124, 6144;
	// begin inline asm
	ld.global.nc.u32 %r310, [%rd127];
	// end inline asm
	mov.b32 	%f402, %r310;
	add.f32 	%f509, %f401, %f402;
	add.s32 	%r384, %r384, 2048;
	setp.lt.s32 	%p79, %r384, %r67;
	@%p79 bra 	$L__BB3_12;
$L__BB3_13:
	setp.lt.s32 	%p80, %r67, 512;
	@%p80 bra 	$L__BB3_18;
	// begin inline asm
	mov.u32 %r349, %laneid;
	// end inline asm
	mov.b32 	%r351, %f509;
	mov.b32 	%r352, 1;
	mov.b32 	%r373, 31;
	mov.b32 	%r374, -1;
	// begin inline asm
	shfl.sync.down.b32 %r350, %r351, %r352, %r373, %r374;
	// end inline asm
	setp.gt.s32 	%p104, %r349, 30;
	mov.b32 	%f461, %r350;
	add.f32 	%f462, %f509, %f461;
	selp.f32 	%f463, %f509, %f462, %p104;
	mov.b32 	%r356, %f463;
	mov.b32 	%r357, 2;
	// begin inline asm
	shfl.sync.down.b32 %r355, %r356, %r357, %r373, %r374;
	// end inline asm
	setp.gt.s32 	%p105, %r349, 29;
	mov.b32 	%f464, %r355;
	add.f32 	%f465, %f463, %f464;
	selp.f32 	%f466, %f463, %f465, %p105;
	mov.b32 	%r361, %f466;
	mov.b32 	%r362, 4;
	// begin inline asm
	shfl.sync.down.b32 %r360, %r361, %r362, %r373, %r374;
	// end inline asm
	setp.gt.s32 	%p106, %r349, 27;
	mov.b32 	%f467, %r360;
	add.f32 	%f468, %f466, %f467;
	selp.f32 	%f469, %f466, %f468, %p106;
	mov.b32 	%r366, %f469;
	mov.b32 	%r367, 8;
	// begin inline asm
	shfl.sync.down.b32 %r365, %r366, %r367, %r373, %r374;
	// end inline asm
	setp.gt.s32 	%p107, %r349, 23;
	mov.b32 	%f470, %r365;
	add.f32 	%f471, %f469, %f470;
	selp.f32 	%f472, %f469, %f471, %p107;
	mov.b32 	%r371, %f472;
	mov.b32 	%r372, 16;
	// begin inline asm
	shfl.sync.down.b32 %r370, %r371, %r372, %r373, %r374;
	// end inline asm
	setp.gt.s32 	%p108, %r349, 15;
	mov.b32 	%f473, %r370;
	add.f32 	%f10, %f472, %f473;
	selp.f32 	%f530, %f472, %f10, %p108;
	setp.ne.s32 	%p109, %r349, 0;
	@%p109 bra 	$L__BB3_16;
	shr.u32 	%r375, %r1, 3;
	and.b32  	%r376, %r375, 124;
	mov.u32 	%r377, _ZZN3cub18CUB_300001_SM_10006detail6reduce28DeviceReduceSingleTileKernelINS2_10policy_hubIfjN4cuda3std3__44plusIfEEE10Policy1000EPfSC_iS9_ffNS7_10__identityEEEvT0_T1_T2_T3_T4_T6_E12temp_storage;
	add.s32 	%r378, %r377, %r376;
	st.shared.f32 	[%r378+16], %f10;
$L__BB3_16:
	bar.sync 	0;
	setp.ne.s32 	%p110, %r1, 0;
	@%p110 bra 	$L__BB3_72;
	ld.shared.f32 	%f474, [_ZZN3cub18CUB_300001_SM_10006detail6reduce28DeviceReduceSingleTileKernelINS2_10policy_hubIfjN4cuda3std3__44plusIfEEE10Policy1000EPfSC_iS9_ffNS7_10__identityEEEvT0_T1_T2_T3_T4_T6_E12temp_storage+20];
	add.f32 	%f475, %f530, %f474;
	ld.shared.f32 	%f476, [_ZZN3cub18CUB_300001_SM_10006detail6reduce28DeviceReduceSingleTileKernelINS2_10policy_hubIfjN4cuda3std3__44plusIfEEE10Policy1000EPfSC_iS9_ffNS7_10__identityEEEvT0_T1_T2_T3_T4_T6_E12temp_storage+24];
	add.f32 	%f477, %f475, %f476;
	ld.shared.f32 	%f478, [_ZZN3cub18CUB_300001_SM_10006detail6reduce28DeviceReduceSingleTileKernelINS2_10policy_hubIfjN4cuda3std3__44plusIfEEE10Policy1000EPfSC_iS9_ffNS7_10__identityEEEvT0_T1_T2_T3_T4_T6_E12temp_storage+28];
	add.f32 	%f479, %f477, %f478;
	ld.shared.f32 	%f480, [_ZZN3cub18CUB_300001_SM_10006detail6reduce28DeviceReduceSingleTileKernelINS2_10policy_hubIfjN4cuda3std3__44plusIfEEE10Policy1000EPfSC_iS9_ffNS7_10__identityEEEvT0_T1_T2_T3_T4_T6_E12temp_storage+32];
	add.f32 	%f481, %f479, %f480;
	ld.shared.f32 	%f482, [_ZZN3cub18CUB_300001_SM_10006detail6reduce28DeviceReduceSingleTileKernelINS2_10policy_hubIfjN4cuda3std3__44plusIfEEE10Policy1000EPfSC_iS9_ffNS7_10__identityEEEvT0_T1_T2_T3_T4_T6_E12temp_storage+36];
	add.f32 	%f483, %f481, %f482;
	ld.shared.f32 	%f484, [_ZZN3cub18CUB_300001_SM_10006detail6reduce28DeviceReduceSingleTileKernelINS2_10policy_hubIfjN4cuda3std3__44plusIfEEE10Policy1000EPfSC_iS9_ffNS7_10__identityEEEvT0_T1_T2_T3_T4_T6_E12temp_storage+40];
	add.f32 	%f485, %f483, %f484;
	ld.shared.f32 	%f486, [_ZZN3cub18CUB_300001_SM_10006detail6reduce28DeviceReduceSingleTileKernelINS2_10policy_hubIfjN4cuda3std3__44plusIfEEE10Policy1000EPfSC_iS9_ffNS7_10__identityEEEvT0_T1_T2_T3_T4_T6_E12temp_storage+44];
	add.f32 	%f487, %f485, %f486;
	ld.shared.f32 	%f488, [_ZZN3cub18CUB_300001_SM_10006detail6reduce28DeviceReduceSingleTileKernelINS2_10policy_hubIfjN4cuda3std3__44plusIfEEE10Policy1000EPfSC_iS9_ffNS7_10__identityEEEvT0_T1_T2_T3_T4_T6_E12temp_storage+48];
	add.f32 	%f489, %f487, %f488;
	ld.shared.f32 	%f490, [_ZZN3cub18CUB_300001_SM_10006detail6reduce28DeviceReduceSingleTileKernelINS2_10policy_hubIfjN4cuda3std3__44plusIfEEE10Policy1000EPfSC_iS9_ffNS7_10__identityEEEvT0_T1_T2_T3_T4_T6_E12temp_storage+52];
	add.f32 	%f491, %f489, %f490;
	ld.shared.f32 	%f492, [_ZZN3cub18CUB_300001_SM_10006detail6reduce28DeviceReduceSingleTileKernelINS2_10policy_hubIfjN4cuda3std3__44plusIfEEE10Policy1000EPfSC_iS9_ffNS7_10__identityEEEvT0_T1_T2_T3_T4_T6_E12temp_storage+56];
	add.f32 	%f493, %f491, %f492;
	ld.shared.f32 	%f494, [_ZZN3cub18CUB_300001_SM_10006detail6reduce28DeviceReduceSingleTileKernelINS2_10policy_hubIfjN4cuda3std3__44plusIfEEE10Policy1000EPfSC_iS9_ffNS7_10__identityEEEvT0_T1_T2_T3_T4_T6_E12temp_storage+60];
	add.f32 	%f495, %f493, %f494;
	ld.shared.f32 	%f496, [_ZZN3cub18CUB_300001_SM_10006detail6reduce28DeviceReduceSingleTileKernelINS2_10policy_hubIfjN4cuda3std3__44plusIfEEE10Policy1000EPfSC_iS9_ffNS7_10__identityEEEvT0_T1_T2_T3_T4_T6_E12temp_storage+64];
	add.f32 	%f497, %f495, %f496;
	ld.shared.f32 	%f498, [_ZZN3cub18CUB_300001_SM_10006detail6reduce28DeviceReduceSingleTileKernelINS2_10policy_hubIfjN4cuda3std3__44plusIfEEE10Policy1000EPfSC_iS9_ffNS7_10__identityEEEvT0_T1_T2_T3_T4_T6_E12temp_storage+68];
	add.f32 	%f499, %f497, %f498;
	ld.shared.f32 	%f500, [_ZZN3cub18CUB_300001_SM_10006detail6reduce28DeviceReduceSingleTileKernelINS2_10policy_hubIfjN4cuda3std3__44plusIfEEE10Policy1000EPfSC_iS9_ffNS7_10__identityEEEvT0_T1_T2_T3_T4_T6_E12temp_storage+72];
	add.f32 	%f501, %f499, %f500;
	ld.shared.f32 	%f502, [_ZZN3cub18CUB_300001_SM_10006detail6reduce28DeviceReduceSingleTileKernelINS2_10policy_hubIfjN4cuda3std3__44plusIfEEE10Policy1000EPfSC_iS9_ffNS7_10__identityEEEvT0_T1_T2_T3_T4_T6_E12temp_storage+76];
	add.f32 	%f530, %f501, %f502;
	bra.uni 	$L__BB3_72;
$L__BB3_18:
	// begin inline asm
	mov.u32 %r311, %laneid;
	// end inline asm
	and.b32  	%r337, %r1, 992;
	add.s32 	%r338, %r337, 32;
	setp.gt.s32 	%p81, %r338, %r67;
	not.b32 	%r339, %r337;
	add.s32 	%r340, %r67, %r339;
	selp.b32 	%r335, %r340, 31, %p81;
	mov.b32 	%r313, %f509;
	mov.b32 	%r314, 1;
	mov.b32 	%r336, -1;
	// begin inline asm
	shfl.sync.down.b32 %r312, %r313, %r314, %r335, %r336;
	// end inline asm
	setp.lt.s32 	%p82, %r311, %r335;
	mov.b32 	%f403, %r312;
	add.f32 	%f404, %f509, %f403;
	selp.f32 	%f405, %f404, %f509, %p82;
	mov.b32 	%r318, %f405;
	mov.b32 	%r319, 2;
	// begin inline asm
	shfl.sync.down.b32 %r317, %r318, %r319, %r335, %r336;
	// end inline asm
	add.s32 	%r341, %r311, 2;
	setp.gt.s32 	%p83, %r341, %r335;
	mov.b32 	%f406, %r317;
	add.f32 	%f407, %f405, %f406;
	selp.f32 	%f408, %f405, %f407, %p83;
	mov.b32 	%r323, %f408;
	mov.b32 	%r324, 4;
	// begin inline asm
	shfl.sync.down.b32 %r322, %r323, %r324, %r335, %r336;
	// end inline asm
	add.s32 	%r342, %r311, 4;
	setp.gt.s32 	%p84, %r342, %r335;
	mov.b32 	%f409, %r322;
	add.f32 	%f410, %f408, %f409;
	selp.f32 	%f411, %f408, %f410, %p84;
	mov.b32 	%r328, %f411;
	mov.b32 	%r329, 8;
	// begin inline asm
	shfl.sync.down.b32 %r327, %r328, %r329, %r335, %r336;
	// end inline asm
	add.s32 	%r343, %r311, 8;
	setp.gt.s32 	%p85, %r343, %r335;
	mov.b32 	%f412, %r327;
	add.f32 	%f413, %f411, %f412;
	selp.f32 	%f414, %f411, %f413, %p85;
	mov.b32 	%r333, %f414;
	mov.b32 	%r334, 16;
	// begin inline asm
	shfl.sync.down.b32 %r332, %r333, %r334, %r335, %r336;
	// end inline asm
	add.s32 	%r344, %r311, 16;
	setp.gt.s32 	%p86, %r344, %r335;
	mov.b32 	%f415, %r332;
	add.f32 	%f416, %f414, %f415;
	selp.f32 	%f530, %f414, %f416, %p86;
	setp.ne.s32 	%p87, %r311, 0;
	@%p87 bra 	$L__BB3_20;
	shr.u32 	%r345, %r1, 3;
	and.b32  	%r346, %r345, 124;
	mov.u32 	%r347, _ZZN3cub18CUB_300001_SM_10006detail6reduce28DeviceReduceSingleTileKernelINS2_10policy_hubIfjN4cuda3std3__44plusIfEEE10Policy1000EPfSC_iS9_ffNS7_10__identityEEEvT0_T1_T2_T3_T4_T6_E12temp_storage;
	add.s32 	%r348, %r347, %r346;
	st.shared.f32 	[%r348+16], %f530;
$L__BB3_20:
	bar.sync 	0;
	setp.ne.s32 	%p88, %r1, 0;
	@%p88 bra 	$L__BB3_72;
	setp.gt.s32 	%p89, %r67, 32;
	ld.shared.f32 	%f417, [_ZZN3cub18CUB_300001_SM_10006detail6reduce28DeviceReduceSingleTileKernelINS2_10policy_hubIfjN4cuda3std3__44plusIfEEE10Policy1000EPfSC_iS9_ffNS7_10__identityEEEvT0_T1_T2_T3_T4_T6_E12temp_storage+20];
	add.f32 	%f418, %f530, %f417;
	selp.f32 	%f419, %f418, %f530, %p89;
	setp.gt.s32 	%p90, %r67, 64;
	ld.shared.f32 	%f420, [_ZZN3cub18CUB_300001_SM_10006detail6reduce28DeviceReduceSingleTileKernelINS2_10policy_hubIfjN4cuda3std3__44plusIfEEE10Policy1000EPfSC_iS9_ffNS7_10__identityEEEvT0_T1_T2_T3_T4_T6_E12temp_storage+24];
	add.f32 	%f421, %f420, %f419;
	selp.f32 	%f422, %f421, %f419, %p90;
	setp.gt.s32 	%p91, %r67, 96;
	ld.shared.f32 	%f423, [_ZZN3cub18CUB_300001_SM_10006detail6reduce28DeviceReduceSingleTileKernelINS2_10policy_hubIfjN4cuda3std3__44plusIfEEE10Policy1000EPfSC_iS9_ffNS7_10__identityEEEvT0_T1_T2_T3_T4_T6_E12temp_storage+28];
	add.f32 	%f424, %f423, %f422;
	selp.f32 	%f425, %f424, %f422, %p91;
	setp.gt.s32 	%p92, %r67, 128;
	ld.shared.f32 	%f426, [_ZZN3cub18CUB_300001_SM_10006detail6reduce28DeviceReduceSingleTileKernelINS2_10policy_hubIfjN4cuda3std3__44plusIfEEE10Policy1000EPfSC_iS9_ffNS7_10__identityEEEvT0_T1_T2_T3_T4_T6_E12temp_storage+32];
	add.f32 	%f427, %f426, %f425;
	selp.f32 	%f428, %f427, %f425, %p92;
	setp.gt.s32 	%p93, %r67, 160;
	ld.shared.f32 	%f429, [_ZZN3cub18CUB_300001_SM_10006detail6reduce28DeviceReduceSingleTileKernelINS2_10policy_hubIfjN4cuda3std3__44plusIfEEE10Policy1000EPfSC_iS9_ffNS7_10__identityEEEvT0_T1_T2_T3_T4_T6_E12temp_storage+36];
	add.f32 	%f430, %f429, %f428;
	selp.f32 	%f431, %f430, %f428, %p93;
	setp.gt.s32 	%p94, %r67, 192;
	ld.shared.f32 	%f432, [_ZZN3cub18CUB_300001_SM_10006detail6reduce28DeviceReduceSingleTileKernelINS2_10policy_hubIfjN4cuda3std3__44plusIfEEE10Policy1000EPfSC_iS9_ffNS7_10__identityEEEvT0_T1_T2_T3_T4_T6_E12temp_storage+40];
	add.f32 	%f433, %f432, %f431;
	selp.f32 	%f434, %f433, %f431, %p94;
	setp.gt.s32 	%p95, %r67, 224;
	ld.shared.f32 	%f435, [_ZZN3cub18CUB_300001_SM_10006detail6reduce28DeviceReduceSingleTileKernelINS2_10policy_hubIfjN4cuda3std3__44plusIfEEE10Policy1000EPfSC_iS9_ffNS7_10__identityEEEvT0_T1_T2_T3_T4_T6_E12temp_storage+44];
	add.f32 	%f436, %f435, %f434;
	selp.f32 	%f437, %f436, %f434, %p95;
	setp.gt.s32 	%p96, %r67, 256;
	ld.shared.f32 	%f438, [_ZZN3cub18CUB_300001_SM_10006detail6reduce28DeviceReduceSingleTileKernelINS2_10policy_hubIfjN4cuda3std3__44plusIfEEE10Policy1000EPfSC_iS9_ffNS7_10__identityEEEvT0_T1_T2_T3_T4_T6_E12temp_storage+48];
	add.f32 	%f439, %f438, %f437;
	selp.f32 	%f440, %f439, %f437, %p96;
	setp.gt.s32 	%p97, %r67, 288;
	ld.shared.f32 	%f441, [_ZZN3cub18CUB_300001_SM_10006detail6reduce28DeviceReduceSingleTileKernelINS2_10policy_hubIfjN4cuda3std3__44plusIfEEE10Policy1000EPfSC_iS9_ffNS7_10__identityEEEvT0_T1_T2_T3_T4_T6_E12temp_storage+52];
	add.f32 	%f442, %f441, %f440;
	selp.f32 	%f443, %f442, %f440, %p97;
	setp.gt.s32 	%p98, %r67, 320;
	ld.shared.f32 	%f444, [_ZZN3cub18CUB_300001_SM_10006detail6reduce28DeviceReduceSingleTileKernelINS2_10policy_hubIfjN4cuda3std3__44plusIfEEE10Policy1000EPfSC_iS9_ffNS7_10__identityEEEvT0_T1_T2_T3_T4_T6_E12temp_storage+56];
	add.f32 	%f445, %f444, %f443;
	selp.f32 	%f446, %f445, %f443, %p98;
	setp.gt.s32 	%p99, %r67, 352;
	ld.shared.f32 	%f447, [_ZZN3cub18CUB_300001_SM_10006detail6reduce28DeviceReduceSingleTileKernelINS2_10policy_hubIfjN4cuda3std3__44plusIfEEE10Policy1000EPfSC_iS9_ffNS7_10__identityEEEvT0_T1_T2_T3_T4_T6_E12temp_storage+60];
	add.f32 	%f448, %f447, %f446;
	selp.f32 	%f449, %f448, %f446, %p99;
	setp.gt.s32 	%p100, %r67, 384;
	ld.shared.f32 	%f450, [_ZZN3cub18CUB_300001_SM_10006detail6reduce28DeviceReduceSingleTileKernelINS2_10policy_hubIfjN4cuda3std3__44plusIfEEE10Policy1000EPfSC_iS9_ffNS7_10__identityEEEvT0_T1_T2_T3_T4_T6_E12temp_storage+64];
	add.f32 	%f451, %f450, %f449;
	selp.f32 	%f452, %f451, %f449, %p100;
	setp.gt.s32 	%p101, %r67, 416;
	ld.shared.f32 	%f453, [_ZZN3cub18CUB_300001_SM_10006detail6reduce28DeviceReduceSingleTileKernelINS2_10policy_hubIfjN4cuda3std3__44plusIfEEE10Policy1000EPfSC_iS9_ffNS7_10__identityEEEvT0_T1_T2_T3_T4_T6_E12temp_storage+68];
	add.f32 	%f454, %f453, %f452;
	selp.f32 	%f455, %f454, %f452, %p101;
	setp.gt.s32 	%p102, %r67, 448;
	ld.shared.f32 	%f456, [_ZZN3cub18CUB_300001_SM_10006detail6reduce28DeviceReduceSingleTileKernelINS2_10policy_hubIfjN4cuda3std3__44plusIfEEE10Policy1000EPfSC_iS9_ffNS7_10__identityEEEvT0_T1_T2_T3_T4_T6_E12temp_storage+72];
	add.f32 	%f457, %f456, %f455;
	selp.f32 	%f458, %f457, %f455, %p102;
	setp.gt.s32 	%p103, %r67, 480;
	ld.shared.f32 	%f459, [_ZZN3cub18CUB_300001_SM_10006detail6reduce28DeviceReduceSingleTileKernelINS2_10policy_hubIfjN4cuda3std3__44plusIfEEE10Policy1000EPfSC_iS9_ffNS7_10__identityEEEvT0_T1_T2_T3_T4_T6_E12temp_storage+76];
	add.f32 	%f460, %f459, %f458;
	selp.f32 	%f530, %f460, %f458, %p103;
	bra.uni 	$L__BB3_72;
$L__BB3_22:
	mov.u32 	%r13, %tid.x;
	shl.b32 	%r224, %r13, 1;
	mul.wide.u32 	%rd90, %r224, 4;
	add.s64 	%rd75, %rd16, %rd90;
	// begin inline asm
	ld.global.nc.u64 %rd74, [%rd75];
	// end inline asm
	mov.b64 	{%r225, %r226}, %rd74;
	mov.b32 	%f281, %r226;
	mov.b32 	%f282, %r225;
	add.s64 	%rd77, %rd75, 4096;
	// begin inline asm
	ld.global.nc.u64 %rd76, [%rd77];
	// end inline asm
	mov.b64 	{%r227, %r228}, %rd76;
	mov.b32 	%f283, %r228;
	mov.b32 	%f284, %r227;
	add.s64 	%rd79, %rd75, 8192;
	// begin inline asm
	ld.global.nc.u64 %rd78, [%rd79];
	// end inline asm
	mov.b64 	{%r229, %r230}, %rd78;
	mov.b32 	%f285, %r230;
	mov.b32 	%f286, %r229;
	add.s64 	%rd81, %rd75, 12288;
	// begin inline asm
	ld.global.nc.u64 %rd80, [%rd81];
	// end inline asm
	mov.b64 	{%r231, %r232}, %rd80;
	mov.b32 	%f287, %r232;
	mov.b32 	%f288, %r231;
	add.s64 	%rd83, %rd75, 16384;
	// begin inline asm
	ld.global.nc.u64 %rd82, [%rd83];
	// end inline asm
	mov.b64 	{%r233, %r234}, %rd82;
	mov.b32 	%f289, %r234;
	mov.b32 	%f290, %r233;
	add.s64 	%rd85, %rd75, 20480;
	// begin inline asm
	ld.global.nc.u64 %rd84, [%rd85];
	// end inline asm
	mov.b64 	{%r235, %r236}, %rd84;
	mov.b32 	%f291, %r236;
	mov.b32 	%f292, %r235;
	add.s64 	%rd87, %rd75, 24576;
	// begin inline asm
	ld.global.nc.u64 %rd86, [%rd87];
	// end inline asm
	mov.b64 	{%r237, %r238}, %rd86;
	mov.b32 	%f293, %r238;
	mov.b32 	%f294, %r237;
	add.s64 	%rd89, %rd75, 28672;
	// begin inline asm
	ld.global.nc.u64 %rd88, [%rd89];
	// end inline asm
	mov.b64 	{%r239, %r240}, %rd88;
	mov.b32 	%f295, %r240;
	mov.b32 	%f296, %r239;
	add.f32 	%f297, %f282, %f281;
	add.f32 	%f298, %f284, %f283;
	add.f32 	%f299, %f286, %f285;
	add.f32 	%f300, %f288, %f287;
	add.f32 	%f301, %f290, %f289;
	add.f32 	%f302, %f292, %f291;
	add.f32 	%f303, %f294, %f293;
	add.f32 	%f304, %f296, %f295;
	add.f32 	%f305, %f297, %f298;
	add.f32 	%f306, %f299, %f300;
	add.f32 	%f307, %f301, %f302;
	add.f32 	%f308, %f303, %f304;
	add.f32 	%f309, %f305, %f306;
	add.f32 	%f310, %f307, %f308;
	add.f32 	%f516, %f309, %f310;
	setp.lt.u32 	%p58, %r67, 16384;
	mov.b32 	%r387, 8192;
	@%p58 bra 	$L__BB3_26;
	add.s32 	%r14, %r67, -8192;
	mov.b32 	%r387, 8192;
$L__BB3_24:
	mul.wide.s32 	%rd107, %r387, 4;
	add.s64 	%rd92, %rd75, %rd107;
	// begin inline asm
	ld.global.nc.u64 %rd91, [%rd92];
	// end inline asm
	mov.b64 	{%r242, %r243}, %rd91;
	mov.b32 	%f311, %r243;
	mov.b32 	%f312, %r242;
	add.s64 	%rd94, %rd92, 4096;
	// begin inline asm
	ld.global.nc.u64 %rd93, [%rd94];
	// end inline asm
	mov.b64 	{%r244, %r245}, %rd93;
	mov.b32 	%f313, %r245;
	mov.b32 	%f314, %r244;
	add.s64 	%rd96, %rd92, 8192;
	// begin inline asm
	ld.global.nc.u64 %rd95, [%rd96];
	// end inline asm
	mov.b64 	{%r246, %r247}, %rd95;
	mov.b32 	%f315, %r247;
	mov.b32 	%f316, %r246;
	add.s64 	%rd98, %rd92, 12288;
	// begin inline asm
	ld.global.nc.u64 %rd97, [%rd98];
	// end inline asm
	mov.b64 	{%r248, %r249}, %rd97;
	mov.b32 	%f317, %r249;
	mov.b32 	%f318, %r248;
	add.s64 	%rd100, %rd92, 16384;
	// begin inline asm
	ld.global.nc.u64 %rd99, [%rd100];
	// end inline asm
	mov.b64 	{%r250, %r251}, %rd99;
	mov.b32 	%f319, %r251;
	mov.b32 	%f320, %r250;
	add.s64 	%rd102, %rd92, 20480;
	// begin inline asm
	ld.global.nc.u64 %rd101, [%rd102];
	// end inline asm
	mov.b64 	{%r252, %r253}, %rd101;
	mov.b32 	%f321, %r253;
	mov.b32 	%f322, %r252;
	add.s64 	%rd104, %rd92, 24576;
	// begin inline asm
	ld.global.nc.u64 %rd103, [%rd104];
	// end inline asm
	mov.b64 	{%r254, %r255}, %rd103;
	mov.b32 	%f323, %r255;
	mov.b32 	%f324, %r254;
	add.s64 	%rd106, %rd92, 28672;
	// begin inline asm
	ld.global.nc.u64 %rd105, [%rd106];
	// end inline asm
	mov.b64 	{%r256, %r257}, %rd105;
	mov.b32 	%f325, %r257;
	mov.b32 	%f326, %r256;
	add.f32 	%f327, %f516, %f312;
	add.f32 	%f328, %f311, %f314;
	add.f32 	%f329, %f313, %f316;
	add.f32 	%f330, %f315, %f318;
	add.f32 	%f331, %f317, %f320;
	add.f32 	%f332, %f319, %f322;
	add.f32 	%f333, %f321, %f324;
	add.f32 	%f334, %f323, %f326;
	add.f32 	%f335, %f327, %f328;
	add.f32 	%f336, %f329, %f330;
	add.f32 	%f337, %f331, %f332;
	add.f32 	%f338, %f333, %f334;
	add.f32 	%f339, %f335, %f336;
	add.f32 	%f340, %f337, %f338;
	add.f32 	%f341, %f339, %f340;
	add.f32 	%f516, %f341, %f325;
	sub.s32 	%r258, %r67, %r387;
	setp.lt.s32 	%p59, %r258, 8192;
	@%p59 bra 	$L__BB3_34;
	add.s32 	%r387, %r387, 8192;
	setp.le.s32 	%p60, %r387, %r14;
	@%p60 bra 	$L__BB3_24;
$L__BB3_26:
	setp.le.s32 	%p61, %r67, %r387;
	@%p61 bra 	$L__BB3_34;
	sub.s32 	%r18, %r67, %r387;
	setp.ge.s32 	%p62, %r13, %r18;
	@%p62 bra 	$L__BB3_34;
	not.b32 	%r259, %r13;
	add.s32 	%r260, %r67, %r259;
	sub.s32 	%r19, %r260, %r387;
	and.b32  	%r261, %r19, 1536;
	setp.eq.s32 	%p63, %r261, 1536;
	mov.u32 	%r391, %r13;
	@%p63 bra 	$L__BB3_31;
	add.s32 	%r389, %r13, %r387;
	shr.u32 	%r262, %r19, 9;
	add.s32 	%r263, %r262, 1;
	and.b32  	%r264, %r263, 3;
	neg.s32 	%r388, %r264;
	mov.u32 	%r391, %r13;
$L__BB3_30:
	.pragma "nounroll";
	mul.wide.u32 	%rd109, %r389, 4;
	add.s64 	%rd108, %rd16, %rd109;
	// begin inline asm
	ld.global.nc.u32 %r265, [%rd108];
	// end inline asm
	mov.b32 	%f343, %r265;
	add.f32 	%f516, %f516, %f343;
	add.s32 	%r391, %r391, 512;
	add.s32 	%r389, %r389, 512;
	add.s32 	%r388, %r388, 1;
	setp.ne.s32 	%p64, %r388, 0;
	@%p64 bra 	$L__BB3_30;
$L__BB3_31:
	setp.lt.u32 	%p65, %r19, 1536;
	@%p65 bra 	$L__BB3_34;
	cvt.u64.u32 	%rd110, %r391;
	cvt.u64.u32 	%rd111, %r387;
	add.s64 	%rd112, %rd110, %rd111;
	shl.b64 	%rd113, %rd112, 2;
	add.s64 	%rd114, %rd113, %rd16;
	add.s64 	%rd130, %rd114, 4096;
	add.s32 	%r392, %r391, %r387;
$L__BB3_33:
	mul.wide.u32 	%rd119, %r392, 4;
	add.s64 	%rd115, %rd16, %rd119;
	// begin inline asm
	ld.global.nc.u32 %r266, [%rd115];
	// end inline asm
	mov.b32 	%f344, %r266;
	add.f32 	%f345, %f516, %f344;
	add.s64 	%rd116, %rd130, -2048;
	// begin inline asm
	ld.global.nc.u32 %r267, [%rd116];
	// end inline asm
	mov.b32 	%f346, %r267;
	add.f32 	%f347, %f345, %f346;
	// begin inline asm
	ld.global.nc.u32 %r268, [%rd130];
	// end inline asm
	mov.b32 	%f348, %r268;
	add.f32 	%f349, %f347, %f348;
	add.s64 	%rd118, %rd130, 2048;
	// begin inline asm
	ld.global.nc.u32 %r269, [%rd118];
	// end inline asm
	mov.b32 	%f350, %r269;
	add.f32 	%f516, %f349, %f350;
	add.s32 	%r391, %r391, 2048;
	add.s64 	%rd130, %rd130, 8192;
	add.s32 	%r392, %r392, 2048;
	setp.lt.s32 	%p66, %r391, %r18;
	@%p66 bra 	$L__BB3_33;
$L__BB3_34:
	// begin inline asm
	mov.u32 %r270, %laneid;
	// end inline asm
	mov.b32 	%r272, %f516;
	mov.b32 	%r273, 1;
	mov.b32 	%r294, 31;
	mov.b32 	%r295, -1;
	// begin inline asm
	shfl.sync.down.b32 %r271, %r272, %r273, %r294, %r295;
	// end inline asm
	setp.gt.s32 	%p67, %r270, 30;
	mov.b32 	%f351, %r271;
	add.f32 	%f352, %f516, %f351;
	selp.f32 	%f353, %f516, %f352, %p67;
	mov.b32 	%r277, %f353;
	mov.b32 	%r278, 2;
	// begin inline asm
	shfl.sync.down.b32 %r276, %r277, %r278, %r294, %r295;
	// end inline asm
	setp.gt.s32 	%p68, %r270, 29;
	mov.b32 	%f354, %r276;
	add.f32 	%f355, %f353, %f354;
	selp.f32 	%f356, %f353, %f355, %p68;
	mov.b32 	%r282, %f356;
	mov.b32 	%r283, 4;
	// begin inline asm
	shfl.sync.down.b32 %r281, %r282, %r283, %r294, %r295;
	// end inline asm
	setp.gt.s32 	%p69, %r270, 27;
	mov.b32 	%f357, %r281;
	add.f32 	%f358, %f356, %f357;
	selp.f32 	%f359, %f356, %f358, %p69;
	mov.b32 	%r287, %f359;
	mov.b32 	%r288, 8;
	// begin inline asm
	shfl.sync.down.b32 %r286, %r287, %r288, %r294, %r295;
	// end inline asm
	setp.gt.s32 	%p70, %r270, 23;
	mov.b32 	%f360, %r286;
	add.f32 	%f361, %f359, %f360;
	selp.f32 	%f362, %f359, %f361, %p70;
	mov.b32 	%r292, %f362;
	mov.b32 	%r293, 16;
	// begin inline asm
	shfl.sync.down.b32 %r291, %r292, %r293, %r294, %r295;
	// end inline asm
	setp.gt.s32 	%p71, %r270, 15;
	mov.b32 	%f363, %r291;
	add.f32 	%f26, %f362, %f363;
	selp.f32 	%f530, %f362, %f26, %p71;
	setp.ne.s32 	%p72, %r270, 0;
	@%p72 bra 	$L__BB3_36;
	shr.u32 	%r296, %r13, 3;
	and.b32  	%r297, %r296, 124;
	mov.u32 	%r298, _ZZN3cub18CUB_300001_SM_10006detail6reduce28DeviceReduceSingleTileKernelINS2_10policy_hubIfjN4cuda3std3__44plusIfEEE10Policy1000EPfSC_iS9_ffNS7_10__identityEEEvT0_T1_T2_T3_T4_T6_E12temp_storage;
	add.s32 	%r299, %r298, %r297;
	st.shared.f32 	[%r299+16], %f26;
$L__BB3_36:
	bar.sync 	0;
	setp.ne.s32 	%p73, %r13, 0;
	@%p73 bra 	$L__BB3_72;
	ld.shared.f32 	%f364, [_ZZN3cub18CUB_300001_SM_10006detail6reduce28DeviceReduceSingleTileKernelINS2_10policy_hubIfjN4cuda3std3__44plusIfEEE10Policy1000EPfSC_iS9_ffNS7_10__identityEEEvT0_T1_T2_T3_T4_T6_E12temp_storage+20];
	add.f32 	%f365, %f530, %f364;
	ld.shared.f32 	%f366, [_ZZN3cub18CUB_300001_SM_10006detail6reduce28DeviceReduceSingleTileKernelINS2_10policy_hubIfjN4cuda3std3__44plusIfEEE10Policy1000EPfSC_iS9_ffNS7_10__identityEEEvT0_T1_T2_T3_T4_T6_E12temp_storage+24];
	add.f32 	%f367, %f365, %f366;
	ld.shared.f32 	%f368, [_ZZN3cub18CUB_300001_SM_10006detail6reduce28DeviceReduceSingleTileKernelINS2_10policy_hubIfjN4cuda3std3__44plusIfEEE10Policy1000EPfSC_iS9_ffNS7_10__identityEEEvT0_T1_T2_T3_T4_T6_E12temp_storage+28];
	add.f32 	%f369, %f367, %f368;
	ld.shared.f32 	%f370, [_ZZN3cub18CUB_300001_SM_10006detail6reduce28DeviceReduceSingleTileKernelINS2_10policy_hubIfjN4cuda3std3__44plusIfEEE10Policy1000EPfSC_iS9_ffNS7_10__identityEEEvT0_T1_T2_T3_T4_T6_E12temp_storage+32];
	add.f32 	%f371, %f369, %f370;
	ld.shared.f32 	%f372, [_ZZN3cub18CUB_300001_SM_10006detail6reduce28DeviceReduceSingleTileKernelINS2_10policy_hubIfjN4cuda3std3__44plusIfEEE10Policy1000EPfSC_iS9_ffNS7_10__identityEEEvT0_T1_T2_T3_T4_T6_E12temp_storage+36];
	add.f32 	%f373, %f371, %f372;
	ld.shared.f32 	%f374, [_ZZN3cub18CUB_300001_SM_10006detail6reduce28DeviceReduceSingleTileKernelINS2_10policy_hubIfjN4cuda3std3__44plusIfEEE10Policy1000EPfSC_iS9_ffNS7_10__identityEEEvT0_T1_T2_T3_T4_T6_E12temp_storage+40];
	add.f32 	%f375, %f373, %f374;
	ld.shared.f32 	%f376, [_ZZN3cub18CUB_300001_SM_10006detail6reduce28DeviceReduceSingleTileKernelINS2_10policy_hubIfjN4cuda3std3__44plusIfEEE10Policy1000EPfSC_iS9_ffNS7_10__identityEEEvT0_T1_T2_T3_T4_T6_E12temp_storage+44];
	add.f32 	%f377, %f375, %f376;
	ld.shared.f32 	%f378, [_ZZN3cub18CUB_300001_SM_10006detail6reduce28DeviceReduceSingleTileKernelINS2_10policy_hubIfjN4cuda3std3__44plusIfEEE10Policy1000EPfSC_iS9_ffNS7_10__identityEEEvT0_T1_T2_T3_T4_T6_E12temp_storage+48];
	add.f32 	%f379, %f377, %f378;
	ld.shared.f32 	%f380, [_ZZN3cub18CUB_300001_SM_10006detail6reduce28DeviceReduceSingleTileKernelINS2_10policy_hubIfjN4cuda3std3__44plusIfEEE10Policy1000EPfSC_iS9_ffNS7_10__identityEEEvT0_T1_T2_T3_T4_T6_E12temp_storage+52];
	add.f32 	%f381, %f379, %f380;
	ld.shared.f32 	%f382, [_ZZN3cub18CUB_300001_SM_10006detail6reduce28DeviceReduceSingleTileKernelINS2_10policy_hubIfjN4cuda3std3__44plusIfEEE10Policy1000EPfSC_iS9_ffNS7_10__identityEEEvT0_T1_T2_T3_T4_T6_E12temp_storage+56];
	add.f32 	%f383, %f381, %f382;
	ld.shared.f32 	%f384, [_ZZN3cub18CUB_300001_SM_10006detail6reduce28DeviceReduceSingleTileKernelINS2_10policy_hubIfjN4cuda3std3__44plusIfEEE10Policy1000EPfSC_iS9_ffNS7_10__identityEEEvT0_T1_T2_T3_T4_T6_E12temp_storage+60];
	add.f32 	%f385, %f383, %f384;
	ld.shared.f32 	%f386, [_ZZN3cub18CUB_300001_SM_10006detail6reduce28DeviceReduceSingleTileKernelINS2_10policy_hubIfjN4cuda3std3__44plusIfEEE10Policy1000EPfSC_iS9_ffNS7_10__identityEEEvT0_T1_T2_T3_T4_T6_E12temp_storage+64];
	add.f32 	%f387, %f385, %f386;
	ld.shared.f32 	%f388, [_ZZN3cub18CUB_300001_SM_10006detail6reduce28DeviceReduceSingleTileKernelINS2_10policy_hubIfjN4cuda3std3__44plusIfEEE10Policy1000EPfSC_iS9_ffNS7_10__identityEEEvT0_T1_T2_T3_T4_T6_E12temp_storage+68];
	add.f32 	%f389, %f387, %f388;
	ld.shared.f32 	%f390, [_ZZN3cub18CUB_300001_SM_10006detail6reduce28DeviceReduceSingleTileKernelINS2_10policy_hubIfjN4cuda3std3__44plusIfEEE10Policy1000EPfSC_iS9_ffNS7_10__identityEEEvT0_T1_T2_T3_T4_T6_E12temp_storage+72];
	add.f32 	%f391, %f389, %f390;
	ld.shared.f32 	%f392, [_ZZN3cub18CUB_300001_SM_10006detail6reduce28DeviceReduceSingleTileKernelINS2_10policy_hubIfjN4cuda3std3__44plusIfEEE10Policy1000EPfSC_iS9_ffNS7_10__identityEEEvT0_T1_T2_T3_T4_T6_E12temp_storage+76];
	add.f32 	%f530, %f391, %f392;
	bra.uni 	$L__BB3_72;
$L__BB3_38:
	setp.gt.s32 	%p3, %r67, 8191;
	@%p3 bra 	$L__BB3_56;
	mov.u32 	%r34, %tid.x;
	setp.ge.s32 	%p20, %r34, %r67;
	mov.f32 	%f522, 0f00000000;
	mov.u32 	%r397, %r34;
	@%p20 bra 	$L__BB3_41;
	mul.wide.u32 	%rd66, %r34, 4;
	add.s64 	%rd65, %rd16, %rd66;
	// begin inline asm
	ld.global.nc.u32 %r144, [%rd65];
	// end inline asm
	mov.b32 	%f522, %r144;
	add.s32 	%r397, %r34, 512;
$L__BB3_41:
	setp.ge.s32 	%p21, %r397, %r67;
	@%p21 bra 	$L__BB3_47;
	not.b32 	%r145, %r397;
	add.s32 	%r37, %r67, %r145;
	and.b32  	%r146, %r37, 1536;
	setp.eq.s32 	%p22, %r146, 1536;
	@%p22 bra 	$L__BB3_45;
	mul.wide.u32 	%rd67, %r397, 4;
	add.s64 	%rd131, %rd16, %rd67;
	shr.u32 	%r147, %r37, 9;
	add.s32 	%r148, %r147, 1;
	and.b32  	%r149, %r148, 3;
	neg.s32 	%r395, %r149;
$L__BB3_44:
	.pragma "nounroll";
	// begin inline asm
	ld.global.nc.u32 %r150, [%rd131];
	// end inline asm
	mov.b32 	%f173, %r150;
	add.f32 	%f522, %f522, %f173;
	add.s32 	%r397, %r397, 512;
	add.s64 	%rd131, %rd131, 2048;
	add.s32 	%r395, %r395, 1;
	setp.ne.s32 	%p23, %r395, 0;
	@%p23 bra 	$L__BB3_44;
$L__BB3_45:
	setp.lt.u32 	%p24, %r37, 1536;
	@%p24 bra 	$L__BB3_47;
$L__BB3_46:
	mul.wide.s32 	%rd73, %r397, 4;
	add.s64 	%rd69, %rd16, %rd73;
	// begin inline asm
	ld.global.nc.u32 %r151, [%rd69];
	// end inline asm
	mov.b32 	%f174, %r151;
	add.f32 	%f175, %f522, %f174;
	add.s64 	%rd70, %rd69, 2048;
	// begin inline asm
	ld.global.nc.u32 %r152, [%rd70];
	// end inline asm
	mov.b32 	%f176, %r152;
	add.f32 	%f177, %f175, %f176;
	add.s64 	%rd71, %rd69, 4096;
	// begin inline asm
	ld.global.nc.u32 %r153, [%rd71];
	// end inline asm
	mov.b32 	%f178, %r153;
	add.f32 	%f179, %f177, %f178;
	add.s64 	%rd72, %rd69, 6144;
	// begin inline asm
	ld.global.nc.u32 %r154, [%rd72];
	// end inline asm
	mov.b32 	%f180, %r154;
	add.f32 	%f522, %f179, %f180;
	add.s32 	%r397, %r397, 2048;
	setp.lt.s32 	%p25, %r397, %r67;
	@%p25 bra 	$L__BB3_46;
$L__BB3_47:
	setp.lt.s32 	%p26, %r67, 512;
	@%p26 bra 	$L__BB3_52;
	// begin inline asm
	mov.u32 %r193, %laneid;
	// end inline asm
	mov.b32 	%r195, %f522;
	mov.b32 	%r196, 1;
	mov.b32 	%r217, 31;
	mov.b32 	%r218, -1;
	// begin inline asm
	shfl.sync.down.b32 %r194, %r195, %r196, %r217, %r218;
	// end inline asm
	setp.gt.s32 	%p50, %r193, 30;
	mov.b32 	%f239, %r194;
	add.f32 	%f240, %f522, %f239;
	selp.f32 	%f241, %f522, %f240, %p50;
	mov.b32 	%r200, %f241;
	mov.b32 	%r201, 2;
	// begin inline asm
	shfl.sync.down.b32 %r199, %r200, %r201, %r217, %r218;
	// end inline asm
	setp.gt.s32 	%p51, %r193, 29;
	mov.b32 	%f242, %r199;
	add.f32 	%f243, %f241, %f242;
	selp.f32 	%f244, %f241, %f243, %p51;
	mov.b32 	%r205, %f244;
	mov.b32 	%r206, 4;
	// begin inline asm
	shfl.sync.down.b32 %r204, %r205, %r206, %r217, %r218;
	// end inline asm
	setp.gt.s32 	%p52, %r193, 27;
	mov.b32 	%f245, %r204;
	add.f32 	%f246, %f244, %f245;
	selp.f32 	%f247, %f244, %f246, %p52;
	mov.b32 	%r210, %f247;
	mov.b32 	%r211, 8;
	// begin inline asm
	shfl.sync.down.b32 %r209, %r210, %r211, %r217, %r218;
	// end inline asm
	setp.gt.s32 	%p53, %r193, 23;
	mov.b32 	%f248, %r209;
	add.f32 	%f249, %f247, %f248;
	selp.f32 	%f250, %f247, %f249, %p53;
	mov.b32 	%r215, %f250;
	mov.b32 	%r216, 16;
	// begin inline asm
	shfl.sync.down.b32 %r214, %r215, %r216, %r217, %r218;
	// end inline asm
	setp.gt.s32 	%p54, %r193, 15;
	mov.b32 	%f251, %r214;
	add.f32 	%f38, %f250, %f251;
	selp.f32 	%f530, %f250, %f38, %p54;
	setp.ne.s32 	%p55, %r193, 0;
	@%p55 bra 	$L__BB3_50;
	shr.u32 	%r219, %r34, 3;
	and.b32  	%r220, %r219, 124;
	mov.u32 	%r221, _ZZN3cub18CUB_300001_SM_10006detail6reduce28DeviceReduceSingleTileKernelINS2_10policy_hubIfjN4cuda3std3__44plusIfEEE10Policy1000EPfSC_iS9_ffNS7_10__identityEEEvT0_T1_T2_T3_T4_T6_E12temp_storage;
	add.s32 	%r222, %r221, %r220;
	st.shared.f32 	[%r222+16], %f38;
$L__BB3_50:
	bar.sync 	0;
	setp.ne.s32 	%p56, %r34, 0;
	@%p56 bra 	$L__BB3_72;
	ld.shared.f32 	%f252, [_ZZN3cub18CUB_300001_SM_10006detail6reduce28DeviceReduceSingleTileKernelINS2_10policy_hubIfjN4cuda3std3__44plusIfEEE10Policy1000EPfSC_iS9_ffNS7_10__identityEEEvT0_T1_T2_T3_T4_T6_E12temp_storage+20];
	add.f32 	%f253, %f530, %f252;
	ld.shared.f32 	%f254, [_ZZN3cub18CUB_300001_SM_10006detail6reduce28DeviceReduceSingleTileKernelINS2_10policy_hubIfjN4cuda3std3__44plusIfEEE10Policy1000EPfSC_iS9_ffNS7_10__identityEEEvT0_T1_T2_T3_T4_T6_E12temp_storage+24];
	add.f32 	%f255, %f253, %f254;
	ld.shared.f32 	%f256, [_ZZN3cub18CUB_300001_SM_10006detail6reduce28DeviceReduceSingleTileKernelINS2_10policy_hubIfjN4cuda3std3__44plusIfEEE10Policy1000EPfSC_iS9_ffNS7_10__identityEEEvT0_T1_T2_T3_T4_T6_E12temp_storage+28];
	add.f32 	%f257, %f255, %f256;
	ld.shared.f32 	%f258, [_ZZN3cub18CUB_300001_SM_10006detail6reduce28DeviceReduceSingleTileKernelINS2_10policy_hubIfjN4cuda3std3__44plusIfEEE10Policy1000EPfSC_iS9_ffNS7_10__identityEEEvT0_T1_T2_T3_T4_T6_E12temp_storage+32];
	add.f32 	%f259, %f257, %f258;
	ld.shared.f32 	%f260, [_ZZN3cub18CUB_300001_SM_10006detail6reduce28DeviceReduceSingleTileKernelINS2_10policy_hubIfjN4cuda3std3__44plusIfEEE10Policy1000EPfSC_iS9_ffNS7_10__identityEEEvT0_T1_T2_T3_T4_T6_E12temp_storage+36];
	add.f32 	%f261, %f259, %f260;
	ld.shared.f32 	%f262, [_ZZN3cub18CUB_300001_SM_10006detail6reduce28DeviceReduceSingleTileKernelINS2_10policy_hubIfjN4cuda3std3__44plusIfEEE10Policy1000EPfSC_iS9_ffNS7_10__identityEEEvT0_T1_T2_T3_T4_T6_E12temp_storage+40];
	add.f32 	%f263, %f261, %f262;
	ld.shared.f32 	%f264, [_ZZN3cub18CUB_300001_SM_10006detail6reduce28DeviceReduceSingleTileKernelINS2_10policy_hubIfjN4cuda3std3__44plusIfEEE10Policy1000EPfSC_iS9_ffNS7_10__identityEEEvT0_T1_T2_T3_T4_T6_E12temp_storage+44];
	add.f32 	%f265, %f263, %f264;
	ld.shared.f32 	%f266, [_ZZN3cub18CUB_300001_SM_10006detail6reduce28DeviceReduceSingleTileKernelINS2_10policy_hubIfjN4cuda3std3__44plusIfEEE10Policy1000EPfSC_iS9_ffNS7_10__identityEEEvT0_T1_T2_T3_T4_T6_E12temp_storage+48];
	add.f32 	%f267, %f265, %f266;
	ld.shared.f32 	%f268, [_ZZN3cub18CUB_300001_SM_10006detail6reduce28DeviceReduceSingleTileKernelINS2_10policy_hubIfjN4cuda3std3__44plusIfEEE10Policy1000EPfSC_iS9_ffNS7_10__identityEEEvT0_T1_T2_T3_T4_T6_E12temp_storage+52];
	add.f32 	%f269, %f267, %f268;
	ld.shared.f32 	%f270, [_ZZN3cub18CUB_300001_SM_10006detail6reduce28DeviceReduceSingleTileKernelINS2_10policy_hubIfjN4cuda3std3__44plusIfEEE10Policy1000EPfSC_iS9_ffNS7_10__identityEEEvT0_T1_T2_T3_T4_T6_E12temp_storage+56];
	add.f32 	%f271, %f269, %f270;
	ld.shared.f32 	%f272, [_ZZN3cub18CUB_300001_SM_10006detail6reduce28DeviceReduceSingleTileKernelINS2_10policy_hubIfjN4cuda3std3__44plusIfEEE10Policy1000EPfSC_iS9_ffNS7_10__identityEEEvT0_T1_T2_T3_T4_T6_E12temp_storage+60];
	add.f32 	%f273, %f271, %f272;
	ld.shared.f32 	%f274, [_ZZN3cub18CUB_300001_SM_10006detail6reduce28DeviceReduceSingleTileKernelINS2_10policy_hubIfjN4cuda3std3__44plusIfEEE10Policy1000EPfSC_iS9_ffNS7_10__identityEEEvT0_T1_T2_T3_T4_T6_E12temp_storage+64];
	add.f32 	%f275, %f273, %f274;
	ld.shared.f32 	%f276, [_ZZN3cub18CUB_300001_SM_10006detail6reduce28DeviceReduceSingleTileKernelINS2_10policy_hubIfjN4cuda3std3__44plusIfEEE10Policy1000EPfSC_iS9_ffNS7_10__identityEEEvT0_T1_T2_T3_T4_T6_E12temp_storage+68];
	add.f32 	%f277, %f275, %f276;
	ld.shared.f32 	%f278, [_ZZN3cub18CUB_300001_SM_10006detail6reduce28DeviceReduceSingleTileKernelINS2_10policy_hubIfjN4cuda3std3__44plusIfEEE10Policy1000EPfSC_iS9_ffNS7_10__identityEEEvT0_T1_T2_T3_T4_T6_E12temp_storage+72];
	add.f32 	%f279, %f277, %f278;
	ld.shared.f32 	%f280, [_ZZN3cub18CUB_300001_SM_10006detail6reduce28DeviceReduceSingleTileKernelINS2_10policy_hubIfjN4cuda3std3__44plusIfEEE10Policy1000EPfSC_iS9_ffNS7_10__identityEEEvT0_T1_T2_T3_T4_T6_E12temp_storage+76];
	add.f32 	%f530, %f279, %f280;
	bra.uni 	$L__BB3_72;
$L__BB3_52:
	// begin inline asm
	mov.u32 %r155, %laneid;
	// end inline asm
	and.b32  	%r181, %r34, 992;
	add.s32 	%r182, %r181, 32;
	setp.gt.s32 	%p27, %r182, %r67;
	not.b32 	%r183, %r181;
	add.s32 	%r184, %r67, %r183;
	selp.b32 	%r179, %r184, 31, %p27;
	mov.b32 	%r157, %f522;
	mov.b32 	%r158, 1;
	mov.b32 	%r180, -1;
	// begin inline asm
	shfl.sync.down.b32 %r156, %r157, %r158, %r179, %r180;
	// end inline asm
	setp.lt.s32 	%p28, %r155, %r179;
	mov.b32 	%f181, %r156;
	add.f32 	%f182, %f522, %f181;
	selp.f32 	%f183, %f182, %f522, %p28;
	mov.b32 	%r162, %f183;
	mov.b32 	%r163, 2;
	// begin inline asm
	shfl.sync.down.b32 %r161, %r162, %r163, %r179, %r180;
	// end inline asm
	add.s32 	%r185, %r155, 2;
	setp.gt.s32 	%p29, %r185, %r179;
	mov.b32 	%f184, %r161;
	add.f32 	%f185, %f183, %f184;
	selp.f32 	%f186, %f183, %f185, %p29;
	mov.b32 	%r167, %f186;
	mov.b32 	%r168, 4;
	// begin inline asm
	shfl.sync.down.b32 %r166, %r167, %r168, %r179, %r180;
	// end inline asm
	add.s32 	%r186, %r155, 4;
	setp.gt.s32 	%p30, %r186, %r179;
	mov.b32 	%f187, %r166;
	add.f32 	%f188, %f186, %f187;
	selp.f32 	%f189, %f186, %f188, %p30;
	mov.b32 	%r172, %f189;
	mov.b32 	%r173, 8;
	// begin inline asm
	shfl.sync.down.b32 %r171, %r172, %r173, %r179, %r180;
	// end inline asm
	add.s32 	%r187, %r155, 8;
	setp.gt.s32 	%p31, %r187, %r179;
	mov.b32 	%f190, %r171;
	add.f32 	%f191, %f189, %f190;
	selp.f32 	%f192, %f189, %f191, %p31;
	mov.b32 	%r177, %f192;
	mov.b32 	%r178, 16;
	// begin inline asm
	shfl.sync.down.b32 %r176, %r177, %r178, %r179, %r180;
	// end inline asm
	add.s32 	%r188, %r155, 16;
	setp.gt.s32 	%p32, %r188, %r179;
	mov.b32 	%f193, %r176;
	add.f32 	%f194, %f192, %f193;
	selp.f32 	%f530, %f192, %f194, %p32;
	setp.ne.s32 	%p33, %r155, 0;
	@%p33 bra 	$L__BB3_54;
	shr.u32 	%r189, %r34, 3;
	and.b32  	%r190, %r189, 124;
	mov.u32 	%r191, _ZZN3cub18CUB_300001_SM_10006detail6reduce28DeviceReduceSingleTileKernelINS2_10policy_hubIfjN4cuda3std3__44plusIfEEE10Policy1000EPfSC_iS9_ffNS7_10__identityEEEvT0_T1_T2_T3_T4_T6_E12temp_storage;
	add.s32 	%r192, %r191, %r190;
	st.shared.f32 	[%r192+16], %f530;
$L__BB3_54:
	bar.sync 	0;
	setp.ne.s32 	%p34, %r34, 0;
	@%p34 bra 	$L__BB3_72;
	setp.gt.s32 	%p35, %r67, 32;
	ld.shared.f32 	%f195, [_ZZN3cub18CUB_300001_SM_10006detail6reduce28DeviceReduceSingleTileKernelINS2_10policy_hubIfjN4cuda3std3__44plusIfEEE10Policy1000EPfSC_iS9_ffNS7_10__identityEEEvT0_T1_T2_T3_T4_T6_E12temp_storage+20];
	add.f32 	%f196, %f530, %f195;
	selp.f32 	%f197, %f196, %f530, %p35;
	setp.gt.s32 	%p36, %r67, 64;
	ld.shared.f32 	%f198, [_ZZN3cub18CUB_300001_SM_10006detail6reduce28DeviceReduceSingleTileKernelINS2_10policy_hubIfjN4cuda3std3__44plusIfEEE10Policy1000EPfSC_iS9_ffNS7_10__identityEEEvT0_T1_T2_T3_T4_T6_E12temp_storage+24];
	add.f32 	%f199, %f198, %f197;
	selp.f32 	%f200, %f199, %f197, %p36;
	setp.gt.s32 	%p37, %r67, 96;
	ld.shared.f32 	%f201, [_ZZN3cub18CUB_300001_SM_10006detail6reduce28DeviceReduceSingleTileKernelINS2_10policy_hubIfjN4cuda3std3__44plusIfEEE10Policy1000EPfSC_iS9_ffNS7_10__identityEEEvT0_T1_T2_T3_T4_T6_E12temp_storage+28];
	add.f32 	%f202, %f201, %f200;
	selp.f32 	%f203, %f202, %f200, %p37;
	setp.gt.s32 	%p38, %r67, 128;
	ld.shared.f32 	%f204, [_ZZN3cub18CUB_300001_SM_10006detail6reduce28DeviceReduceSingleTileKernelINS2_10policy_hubIfjN4cuda3std3__44plusIfEEE10Policy1000EPfSC_iS9_ffNS7_10__identityEEEvT0_T1_T2_T3_T4_T6_E12temp_storage+32];
	add.f32 	%f205, %f204, %f203;
	selp.f32 	%f206, %f205, %f203, %p38;
	setp.gt.s32 	%p39, %r67, 160;
	ld.shared.f32 	%f207, [_ZZN3cub18CUB_300001_SM_10006detail6reduce28DeviceReduceSingleTileKernelINS2_10policy_hubIfjN4cuda3std3__44plusIfEEE10Policy1000EPfSC_iS9_ffNS7_10__identityEEEvT0_T1_T2_T3_T4_T6_E12temp_storage+36];
	add.f32 	%f208, %f207, %f206;
	selp.f32 	%f209, %f208, %f206, %p39;
	setp.gt.s32 	%p40, %r67, 192;
	ld.shared.f32 	%f210, [_ZZN3cub18CUB_300001_SM_10006detail6reduce28DeviceReduceSingleTileKernelINS2_10policy_hubIfjN4cuda3std3__44plusIfEEE10Policy1000EPfSC_iS9_ffNS7_10__identityEEEvT0_T1_T2_T3_T4_T6_E12temp_storage+40];
	add.f32 	%f211, %f210, %f209;
	selp.f32 	%f212, %f211, %f209, %p40;
	setp.gt.s32 	%p41, %r67, 224;
	ld.shared.f32 	%f213, [_ZZN3cub18CUB_300001_SM_10006detail6reduce28DeviceReduceSingleTileKernelINS2_10policy_hubIfjN4cuda3std3__44plusIfEEE10Policy1000EPfSC_iS9_ffNS7_10__identityEEEvT0_T1_T2_T3_T4_T6_E12temp_storage+44];
	add.f32 	%f214, %f213, %f212;
	selp.f32 	%f215, %f214, %f212, %p41;
	setp.gt.s32 	%p42, %r67, 256;
	ld.shared.f32 	%f216, [_ZZN3cub18CUB_300001_SM_10006detail6reduce28DeviceReduceSingleTileKernelINS2_10policy_hubIfjN4cuda3std3__44plusIfEEE10Policy1000EPfSC_iS9_ffNS7_10__identityEEEvT0_T1_T2_T3_T4_T6_E12temp_storage+48];
	add.f32 	%f217, %f216, %f215;
	selp.f32 	%f218, %f217, %f215, %p42;
	setp.gt.s32 	%p43, %r67, 288;
	ld.shared.f32 	%f219, [_ZZN3cub18CUB_300001_SM_10006detail6reduce28DeviceReduceSingleTileKernelINS2_10policy_hubIfjN4cuda3std3__44plusIfEEE10Policy1000EPfSC_iS9_ffNS7_10__identityEEEvT0_T1_T2_T3_T4_T6_E12temp_storage+52];
	add.f32 	%f220, %f219, %f218;
	selp.f32 	%f221, %f220, %f218, %p43;
	setp.gt.s32 	%p44, %r67, 320;
	ld.shared.f32 	%f222, [_ZZN3cub18CUB_300001_SM_10006detail6reduce28DeviceReduceSingleTileKernelINS2_10policy_hubIfjN4cuda3std3__44plusIfEEE10Policy1000EPfSC_iS9_ffNS7_10__identityEEEvT0_T1_T2_T3_T4_T6_E12temp_storage+56];
	add.f32 	%f223, %f222, %f221;
	selp.f32 	%f224, %f223, %f221, %p44;
	setp.gt.s32 	%p45, %r67, 352;
	ld.shared.f32 	%f225, [_ZZN3cub18CUB_300001_SM_10006detail6reduce28DeviceReduceSingleTileKernelINS2_10policy_hubIfjN4cuda3std3__44plusIfEEE10Policy1000EPfSC_iS9_ffNS7_10__identityEEEvT0_T1_T2_T3_T4_T6_E12temp_storage+60];
	add.f32 	%f226, %f225, %f224;
	selp.f32 	%f227, %f226, %f224, %p45;
	setp.gt.s32 	%p46, %r67, 384;
	ld.shared.f32 	%f228, [_ZZN3cub18CUB_300001_SM_10006detail6reduce28DeviceReduceSingleTileKernelINS2_10policy_hubIfjN4cuda3std3__44plusIfEEE10Policy1000EPfSC_iS9_ffNS7_10__identityEEEvT0_T1_T2_T3_T4_T6_E12temp_storage+64];
	add.f32 	%f229, %f228, %f227;
	selp.f32 	%f230, %f229, %f227, %p46;
	setp.gt.s32 	%p47, %r67, 416;
	ld.shared.f32 	%f231, [_ZZN3cub18CUB_300001_SM_10006detail6reduce28DeviceReduceSingleTileKernelINS2_10policy_hubIfjN4cuda3std3__44plusIfEEE10Policy1000EPfSC_iS9_ffNS7_10__identityEEEvT0_T1_T2_T3_T4_T6_E12temp_storage+68];
	add.f32 	%f232, %f231, %f230;
	selp.f32 	%f233, %f232, %f230, %p47;
	setp.gt.s32 	%p48, %r67, 448;
	ld.shared.f32 	%f234, [_ZZN3cub18CUB_300001_SM_10006detail6reduce28DeviceReduceSingleTileKernelINS2_10policy_hubIfjN4cuda3std3__44plusIfEEE10Policy1000EPfSC_iS9_ffNS7_10__identityEEEvT0_T1_T2_T3_T4_T6_E12temp_storage+72];
	add.f32 	%f235, %f234, %f233;
	selp.f32 	%f236, %f235, %f233, %p48;
	setp.gt.s32 	%p49, %r67, 480;
	ld.shared.f32 	%f237, [_ZZN3cub18CUB_300001_SM_10006detail6reduce28DeviceReduceSingleTileKernelINS2_10policy_hubIfjN4cuda3std3__44plusIfEEE10Policy1000EPfSC_iS9_ffNS7_10__identityEEEvT0_T1_T2_T3_T4_T6_E12temp_storage+76];
	add.f32 	%f238, %f237, %f236;
	selp.f32 	%f530, %f238, %f236, %p49;
	bra.uni 	$L__BB3_72;
$L__BB3_56:
	mov.u32 	%r46, %tid.x;
	mul.wide.u32 	%rd35, %r46, 4;
	add.s64 	%rd19, %rd16, %rd35;
	// begin inline asm
	ld.global.nc.u32 %r68, [%rd19];
	// end inline asm
	mov.b32 	%f59, %r68;
	add.s64 	%rd20, %rd19, 2048;
	// begin inline asm
	ld.global.nc.u32 %r69, [%rd20];
	// end inline asm
	mov.b32 	%f60, %r69;
	add.s64 	%rd21, %rd19, 4096;
	// begin inline asm
	ld.global.nc.u32 %r70, [%rd21];
	// end inline asm
	mov.b32 	%f61, %r70;
	add.s64 	%rd22, %rd19, 6144;
	// begin inline asm
	ld.global.nc.u32 %r71, [%rd22];
	// end inline asm
	mov.b32 	%f62, %r71;
	add.s64 	%rd23, %rd19, 8192;
	// begin inline asm
	ld.global.nc.u32 %r72, [%rd23];
	// end inline asm
	mov.b32 	%f63, %r72;
	add.s64 	%rd24, %rd19, 10240;
	// begin inline asm
	ld.global.nc.u32 %r73, [%rd24];
	// end inline asm
	mov.b32 	%f64, %r73;
	add.s64 	%rd25, %rd19, 12288;
	// begin inline asm
	ld.global.nc.u32 %r74, [%rd25];
	// end inline asm
	mov.b32 	%f65, %r74;
	add.s64 	%rd26, %rd19, 14336;
	// begin inline asm
	ld.global.nc.u32 %r75, [%rd26];
	// end inline asm
	mov.b32 	%f66, %r75;
	add.s64 	%rd27, %rd19, 16384;
	// begin inline asm
	ld.global.nc.u32 %r76, [%rd27];
	// end inline asm
	mov.b32 	%f67, %r76;
	add.s64 	%rd28, %rd19, 18432;
	// begin inline asm
	ld.global.nc.u32 %r77, [%rd28];
	// end inline asm
	mov.b32 	%f68, %r77;
	add.s64 	%rd29, %rd19, 20480;
	// begin inline asm
	ld.global.nc.u32 %r78, [%rd29];
	// end inline asm
	mov.b32 	%f69, %r78;
	add.s64 	%rd30, %rd19, 22528;
	// begin inline asm
	ld.global.nc.u32 %r79, [%rd30];
	// end inline asm
	mov.b32 	%f70, %r79;
	add.s64 	%rd31, %rd19, 24576;
	// begin inline asm
	ld.global.nc.u32 %r80, [%rd31];
	// end inline asm
	mov.b32 	%f71, %r80;
	add.s64 	%rd32, %rd19, 26624;
	// begin inline asm
	ld.global.nc.u32 %r81, [%rd32];
	// end inline asm
	mov.b32 	%f72, %r81;
	add.s64 	%rd33, %rd19, 28672;
	// begin inline asm
	ld.global.nc.u32 %r82, [%rd33];
	// end inline asm
	mov.b32 	%f73, %r82;
	add.s64 	%rd34, %rd19, 30720;
	// begin inline asm
	ld.global.nc.u32 %r83, [%rd34];
	// end inline asm
	mov.b32 	%f74, %r83;
	add.f32 	%f75, %f59, %f60;
	add.f32 	%f76, %f61, %f62;
	add.f32 	%f77, %f63, %f64;
	add.f32 	%f78, %f65, %f66;
	add.f32 	%f79, %f67, %f68;
	add.f32 	%f80, %f69, %f70;
	add.f32 	%f81, %f71, %f72;
	add.f32 	%f82, %f73, %f74;
	add.f32 	%f83, %f75, %f76;
	add.f32 	%f84, %f77, %f78;
	add.f32 	%f85, %f79, %f80;
	add.f32 	%f86, %f81, %f82;
	add.f32 	%f87, %f83, %f84;
	add.f32 	%f88, %f85, %f86;
	add.f32 	%f529, %f87, %f88;
	setp.lt.u32 	%p4, %r67, 16384;
	mov.b32 	%r400, 8192;
	@%p4 bra 	$L__BB3_60;
	add.s32 	%r47, %r67, -8192;
	mov.b32 	%r400, 8192;
$L__BB3_58:
	mul.wide.s32 	%rd52, %r400, 4;
	add.s64 	%rd36, %rd19, %rd52;
	// begin inline asm
	ld.global.nc.u32 %r86, [%rd36];
	// end inline asm
	mov.b32 	%f89, %r86;
	add.s64 	%rd37, %rd36, 2048;
	// begin inline asm
	ld.global.nc.u32 %r87, [%rd37];
	// end inline asm
	mov.b32 	%f90, %r87;
	add.s64 	%rd38, %rd36, 4096;
	// begin inline asm
	ld.global.nc.u32 %r88, [%rd38];
	// end inline asm
	mov.b32 	%f91, %r88;
	add.s64 	%rd39, %rd36, 6144;
	// begin inline asm
	ld.global.nc.u32 %r89, [%rd39];
	// end inline asm
	mov.b32 	%f92, %r89;
	add.s64 	%rd40, %rd36, 8192;
	// begin inline asm
	ld.global.nc.u32 %r90, [%rd40];
	// end inline asm
	mov.b32 	%f93, %r90;
	add.s64 	%rd41, %rd36, 10240;
	// begin inline asm
	ld.global.nc.u32 %r91, [%rd41];
	// end inline asm
	mov.b32 	%f94, %r91;
	add.s64 	%rd42, %rd36, 12288;
	// begin inline asm
	ld.global.nc.u32 %r92, [%rd42];
	// end inline asm
	mov.b32 	%f95, %r92;
	add.s64 	%rd43, %rd36, 14336;
	// begin inline asm
	ld.global.nc.u32 %r93, [%rd43];
	// end inline asm
	mov.b32 	%f96, %r93;
	add.s64 	%rd44, %rd36, 16384;
	// begin inline asm
	ld.global.nc.u32 %r94, [%rd44];
	// end inline asm
	mov.b32 	%f97, %r94;
	add.s64 	%rd45, %rd36, 18432;
	// begin inline asm
	ld.global.nc.u32 %r95, [%rd45];
	// end inline asm
	mov.b32 	%f98, %r95;
	add.s64 	%rd46, %rd36, 20480;
	// begin inline asm
	ld.global.nc.u32 %r96, [%rd46];
	// end inline asm
	mov.b32 	%f99, %r96;
	add.s64 	%rd47, %rd36, 22528;
	// begin inline asm
	ld.global.nc.u32 %r97, [%rd47];
	// end inline asm
	mov.b32 	%f100, %r97;
	add.s64 	%rd48, %rd36, 24576;
	// begin inline asm
	ld.global.nc.u32 %r98, [%rd48];
	// end inline asm
	mov.b32 	%f101, %r98;
	add.s64 	%rd49, %rd36, 26624;
	// begin inline asm
	ld.global.nc.u32 %r99, [%rd49];
	// end inline asm
	mov.b32 	%f102, %r99;
	add.s64 	%rd50, %rd36, 28672;
	// begin inline asm
	ld.global.nc.u32 %r100, [%rd50];
	// end inline asm
	mov.b32 	%f103, %r100;
	add.s64 	%rd51, %rd36, 30720;
	// begin inline asm
	ld.global.nc.u32 %r101, [%rd51];
	// end inline asm
	mov.b32 	%f104, %r101;
	add.f32 	%f105, %f529, %f89;
	add.f32 	%f106, %f90, %f91;
	add.f32 	%f107, %f92, %f93;
	add.f32 	%f108, %f94, %f95;
	add.f32 	%f109, %f96, %f97;
	add.f32 	%f110, %f98, %f99;
	add.f32 	%f111, %f100, %f101;
	add.f32 	%f112, %f102, %f103;
	add.f32 	%f113, %f105, %f106;
	add.f32 	%f114, %f107, %f108;
	add.f32 	%f115, %f109, %f110;
	add.f32 	%f116, %f111, %f112;
	add.f32 	%f117, %f113, %f114;
	add.f32 	%f118, %f115, %f116;
	add.f32 	%f119, %f117, %f118;
	add.f32 	%f529, %f119, %f104;
	sub.s32 	%r102, %r67, %r400;
	setp.lt.s32 	%p5, %r102, 8192;
	@%p5 bra 	$L__BB3_68;
	add.s32 	%r400, %r400, 8192;
	setp.le.s32 	%p6, %r400, %r47;
	@%p6 bra 	$L__BB3_58;
$L__BB3_60:
	setp.le.s32 	%p7, %r67, %r400;
	@%p7 bra 	$L__BB3_68;
	sub.s32 	%r51, %r67, %r400;
	setp.ge.s32 	%p8, %r46, %r51;
	@%p8 bra 	$L__BB3_68;
	not.b32 	%r103, %r46;
	add.s32 	%r104, %r67, %r103;
	sub.s32 	%r52, %r104, %r400;
	and.b32  	%r105, %r52, 1536;
	setp.eq.s32 	%p9, %r105, 1536;
	mov.u32 	%r404, %r46;
	@%p9 bra 	$L__BB3_65;
	add.s32 	%r402, %r46, %r400;
	shr.u32 	%r106, %r52, 9;
	add.s32 	%r107, %r106, 1;
	and.b32  	%r108, %r107, 3;
	neg.s32 	%r401, %r108;
	mov.u32 	%r404, %r46;
$L__BB3_64:
	.pragma "nounroll";
	mul.wide.u32 	%rd54, %r402, 4;
	add.s64 	%rd53, %rd16, %rd54;
	// begin inline asm
	ld.global.nc.u32 %r109, [%rd53];
	// end inline asm
	mov.b32 	%f121, %r109;
	add.f32 	%f529, %f529, %f121;
	add.s32 	%r404, %r404, 512;
	add.s32 	%r402, %r402, 512;
	add.s32 	%r401, %r401, 1;
	setp.ne.s32 	%p10, %r401, 0;
	@%p10 bra 	$L__BB3_64;
$L__BB3_65:
	setp.lt.u32 	%p11, %r52, 1536;
	@%p11 bra 	$L__BB3_68;
	cvt.u64.u32 	%rd55, %r404;
	cvt.u64.u32 	%rd56, %r400;
	add.s64 	%rd57, %rd55, %rd56;
	shl.b64 	%rd58, %rd57, 2;
	add.s64 	%rd59, %rd58, %rd16;
	add.s64 	%rd132, %rd59, 4096;
	add.s32 	%r405, %r404, %r400;
$L__BB3_67:
	mul.wide.u32 	%rd64, %r405, 4;
	add.s64 	%rd60, %rd16, %rd64;
	// begin inline asm
	ld.global.nc.u32 %r110, [%rd60];
	// end inline asm
	mov.b32 	%f122, %r110;
	add.f32 	%f123, %f529, %f122;
	add.s64 	%rd61, %rd132, -2048;
	// begin inline asm
	ld.global.nc.u32 %r111, [%rd61];
	// end inline asm
	mov.b32 	%f124, %r111;
	add.f32 	%f125, %f123, %f124;
	// begin inline asm
	ld.global.nc.u32 %r112, [%rd132];
	// end inline asm
	mov.b32 	%f126, %r112;
	add.f32 	%f127, %f125, %f126;
	add.s64 	%rd63, %rd132, 2048;
	// begin inline asm
	ld.global.nc.u32 %r113, [%rd63];
	// end inline asm
	mov.b32 	%f128, %r113;
	add.f32 	%f529, %f127, %f128;
	add.s32 	%r404, %r404, 2048;
	add.s64 	%rd132, %rd132, 8192;
	add.s32 	%r405, %r405, 2048;
	setp.lt.s32 	%p12, %r404, %r51;
	@%p12 bra 	$L__BB3_67;
$L__BB3_68:
	// begin inline asm
	mov.u32 %r114, %laneid;
	// end inline asm
	mov.b32 	%r116, %f529;
	mov.b32 	%r117, 1;
	mov.b32 	%r138, 31;
	mov.b32 	%r139, -1;
	// begin inline asm
	shfl.sync.down.b32 %r115, %r116, %r117, %r138, %r139;
	// end inline asm
	setp.gt.s32 	%p13, %r114, 30;
	mov.b32 	%f129, %r115;
	add.f32 	%f130, %f529, %f129;
	selp.f32 	%f131, %f529, %f130, %p13;
	mov.b32 	%r121, %f131;
	mov.b32 	%r122, 2;
	// begin inline asm
	shfl.sync.down.b32 %r120, %r121, %r122, %r138, %r139;
	// end inline asm
	setp.gt.s32 	%p14, %r114, 29;
	mov.b32 	%f132, %r120;
	add.f32 	%f133, %f131, %f132;
	selp.f32 	%f134, %f131, %f133, %p14;
	mov.b32 	%r126, %f134;
	mov.b32 	%r127, 4;
	// begin inline asm
	shfl.sync.down.b32 %r125, %r126, %r127, %r138, %r139;
	// end inline asm
	setp.gt.s32 	%p15, %r114, 27;
	mov.b32 	%f135, %r125;
	add.f32 	%f136, %f134, %f135;
	selp.f32 	%f137, %f134, %f136, %p15;
	mov.b32 	%r131, %f137;
	mov.b32 	%r132, 8;
	// begin inline asm
	shfl.sync.down.b32 %r130, %r131, %r132, %r138, %r139;
	// end inline asm
	setp.gt.s32 	%p16, %r114, 23;
	mov.b32 	%f138, %r130;
	add.f32 	%f139, %f137, %f138;
	selp.f32 	%f140, %f137, %f139, %p16;
	mov.b32 	%r136, %f140;
	mov.b32 	%r137, 16;
	// begin inline asm
	shfl.sync.down.b32 %r135, %r136, %r137, %r138, %r139;
	// end inline asm
	setp.gt.s32 	%p17, %r114, 15;
	mov.b32 	%f141, %r135;
	add.f32 	%f54, %f140, %f141;
	selp.f32 	%f530, %f140, %f54, %p17;
	setp.ne.s32 	%p18, %r114, 0;
	@%p18 bra 	$L__BB3_70;
	shr.u32 	%r140, %r46, 3;
	and.b32  	%r141, %r140, 124;
	mov.u32 	%r142, _ZZN3cub18CUB_300001_SM_10006detail6reduce28DeviceReduceSingleTileKernelINS2_10policy_hubIfjN4cuda3std3__44plusIfEEE10Policy1000EPfSC_iS9_ffNS7_10__identityEEEvT0_T1_T2_T3_T4_T6_E12temp_storage;
	add.s32 	%r143, %r142, %r141;
	st.shared.f32 	[%r143+16], %f54;
$L__BB3_70:
	bar.sync 	0;
	setp.ne.s32 	%p19, %r46, 0;
	@%p19 bra 	$L__BB3_72;
	ld.shared.f32 	%f142, [_ZZN3cub18CUB_300001_SM_10006detail6reduce28DeviceReduceSingleTileKernelINS2_10policy_hubIfjN4cuda3std3__44plusIfEEE10Policy1000EPfSC_iS9_ffNS7_10__identityEEEvT0_T1_T2_T3_T4_T6_E12temp_storage+20];
	add.f32 	%f143, %f530, %f142;
	ld.shared.f32 	%f144, [_ZZN3cub18CUB_300001_SM_10006detail6reduce28DeviceReduceSingleTileKernelINS2_10policy_hubIfjN4cuda3std3__44plusIfEEE10Policy1000EPfSC_iS9_ffNS7_10__identityEEEvT0_T1_T2_T3_T4_T6_E12temp_storage+24];
	add.f32 	%f145, %f143, %f144;
	ld.shared.f32 	%f146, [_ZZN3cub18CUB_300001_SM_10006detail6reduce28DeviceReduceSingleTileKernelINS2_10policy_hubIfjN4cuda3std3__44plusIfEEE10Policy1000EPfSC_iS9_ffNS7_10__identityEEEvT0_T1_T2_T3_T4_T6_E12temp_storage+28];
	add.f32 	%f147, %f145, %f146;
	ld.shared.f32 	%f148, [_ZZN3cub18CUB_300001_SM_10006detail6reduce28DeviceReduceSingleTileKernelINS2_10policy_hubIfjN4cuda3std3__44plusIfEEE10Policy1000EPfSC_iS9_ffNS7_10__identityEEEvT0_T1_T2_T3_T4_T6_E12temp_storage+32];
	add.f32 	%f149, %f147, %f148;
	ld.shared.f32 	%f150, [_ZZN3cub18CUB_300001_SM_10006detail6reduce28DeviceReduceSingleTileKernelINS2_10policy_hubIfjN4cuda3std3__44plusIfEEE10Policy1000EPfSC_iS9_ffNS7_10__identityEEEvT0_T1_T2_T3_T4_T6_E12temp_storage+36];
	add.f32 	%f151, %f149, %f150;
	ld.shared.f32 	%f152, [_ZZN3cub18CUB_300001_SM_10006detail6reduce28DeviceReduceSingleTileKernelINS2_10policy_hubIfjN4cuda3std3__44plusIfEEE10Policy1000EPfSC_iS9_ffNS7_10__identityEEEvT0_T1_T2_T3_T4_T6_E12temp_storage+40];
	add.f32 	%f153, %f151, %f152;
	ld.shared.f32 	%f154, [_ZZN3cub18CUB_300001_SM_10006detail6reduce28DeviceReduceSingleTileKernelINS2_10policy_hubIfjN4cuda3std3__44plusIfEEE10Policy1000EPfSC_iS9_ffNS7_10__identityEEEvT0_T1_T2_T3_T4_T6_E12temp_storage+44];
	add.f32 	%f155, %f153, %f154;
	ld.shared.f32 	%f156, [_ZZN3cub18CUB_300001_SM_10006detail6reduce28DeviceReduceSingleTileKernelINS2_10policy_hubIfjN4cuda3std3__44plusIfEEE10Policy1000EPfSC_iS9_ffNS7_10__identityEEEvT0_T1_T2_T3_T4_T6_E12temp_storage+48];
	add.f32 	%f157, %f155, %f156;
	ld.shared.f32 	%f158, [_ZZN3cub18CUB_300001_SM_10006detail6reduce28DeviceReduceSingleTileKernelINS2_10policy_hubIfjN4cuda3std3__44plusIfEEE10Policy1000EPfSC_iS9_ffNS7_10__identityEEEvT0_T1_T2_T3_T4_T6_E12temp_storage+52];
	add.f32 	%f159, %f157, %f158;
	ld.shared.f32 	%f160, [_ZZN3cub18CUB_300001_SM_10006detail6reduce28DeviceReduceSingleTileKernelINS2_10policy_hubIfjN4cuda3std3__44plusIfEEE10Policy1000EPfSC_iS9_ffNS7_10__identityEEEvT0_T1_T2_T3_T4_T6_E12temp_storage+56];
	add.f32 	%f161, %f159, %f160;
	ld.shared.f32 	%f162, [_ZZN3cub18CUB_300001_SM_10006detail6reduce28DeviceReduceSingleTileKernelINS2_10policy_hubIfjN4cuda3std3__44plusIfEEE10Policy1000EPfSC_iS9_ffNS7_10__identityEEEvT0_T1_T2_T3_T4_T6_E12temp_storage+60];
	add.f32 	%f163, %f161, %f162;
	ld.shared.f32 	%f164, [_ZZN3cub18CUB_300001_SM_10006detail6reduce28DeviceReduceSingleTileKernelINS2_10policy_hubIfjN4cuda3std3__44plusIfEEE10Policy1000EPfSC_iS9_ffNS7_10__identityEEEvT0_T1_T2_T3_T4_T6_E12temp_storage+64];
	add.f32 	%f165, %f163, %f164;
	ld.shared.f32 	%f166, [_ZZN3cub18CUB_300001_SM_10006detail6reduce28DeviceReduceSingleTileKernelINS2_10policy_hubIfjN4cuda3std3__44plusIfEEE10Policy1000EPfSC_iS9_ffNS7_10__identityEEEvT0_T1_T2_T3_T4_T6_E12temp_storage+68];
	add.f32 	%f167, %f165, %f166;
	ld.shared.f32 	%f168, [_ZZN3cub18CUB_300001_SM_10006detail6reduce28DeviceReduceSingleTileKernelINS2_10policy_hubIfjN4cuda3std3__44plusIfEEE10Policy1000EPfSC_iS9_ffNS7_10__identityEEEvT0_T1_T2_T3_T4_T6_E12temp_storage+72];
	add.f32 	%f169, %f167, %f168;
	ld.shared.f32 	%f170, [_ZZN3cub18CUB_300001_SM_10006detail6reduce28DeviceReduceSingleTileKernelINS2_10policy_hubIfjN4cuda3std3__44plusIfEEE10Policy1000EPfSC_iS9_ffNS7_10__identityEEEvT0_T1_T2_T3_T4_T6_E12temp_storage+76];
	add.f32 	%f530, %f169, %f170;
$L__BB3_72:
	mov.u32 	%r379, %tid.x;
	setp.ne.s32 	%p111, %r379, 0;
	@%p111 bra 	$L__BB3_74;
	add.f32 	%f503, %f58, %f530;
	st.global.f32 	[%rd1], %f503;
$L__BB3_74:
	ret;

}
	// .globl	_ZN3cub18CUB_300001_SM_10006detail6reduce28DeviceReduceSingleTileKernelINS2_10policy_hubIfyN4cuda3std3__44plusIfEEE10Policy1000EN6thrust24THRUST_300001_SM_1000_NS6detail15normal_iteratorINSD_10device_ptrIfEEEEPfyS9_ff6squareIfEEEvT0_T1_T2_T3_T4_T6_
.visible .entry _ZN3cub18CUB_300001_SM_10006detail6reduce28DeviceReduceSingleTileKernelINS2_10policy_hubIfyN4cuda3std3__44plusIfEEE10Policy1000EN6thrust24THRUST_300001_SM_1000_NS6detail15normal_iteratorINSD_10device_ptrIfEEEEPfyS9_ff6squareIfEEEvT0_T1_T2_T3_T4_T6_(
	.param .align 8 .b8 _ZN3cub18CUB_300001_SM_10006detail6reduce28DeviceReduceSingleTileKernelINS2_10policy_hubIfyN4cuda3std3__44plusIfEEE10Policy1000EN6thrust24THRUST_300001_SM_1000_NS6detail15normal_iteratorINSD_10device_ptrIfEEEEPfyS9_ff6squareIfEEEvT0_T1_T2_T3_T4_T6__param_0[8],
	.param .u64 .ptr .align 1 _ZN3cub18CUB_300001_SM_10006detail6reduce28DeviceReduceSingleTileKernelINS2_10policy_hubIfyN4cuda3std3__44plusIfEEE10Policy1000EN6thrust24THRUST_300001_SM_1000_NS6detail15normal_iteratorINSD_10device_ptrIfEEEEPfyS9_ff6squareIfEEEvT0_T1_T2_T3_T4_T6__param_1,
	.param .u64 _ZN3cub18CUB_300001_SM_10006detail6reduce28DeviceReduceSingleTileKernelINS2_10policy_hubIfyN4cuda3std3__44plusIfEEE10Policy1000EN6thrust24THRUST_300001_SM_1000_NS6detail15normal_iteratorINSD_10device_ptrIfEEEEPfyS9_ff6squareIfEEEvT0_T1_T2_T3_T4_T6__param_2,
	.param .align 1 .b8 _ZN3cub18CUB_300001_SM_10006detail6reduce28DeviceReduceSingleTileKernelINS2_10policy_hubIfyN4cuda3std3__44plusIfEEE10Policy1000EN6thrust24THRUST_300001_SM_1000_NS6detail15normal_iteratorINSD_10device_ptrIfEEEEPfyS9_ff6squareIfEEEvT0_T1_T2_T3_T4_T6__param_3[1],
	.param .f32 _ZN3cub18CUB_300001_SM_10006detail6reduce28DeviceReduceSingleTileKernelINS2_10policy_hubIfyN4cuda3std3__44plusIfEEE10Policy1000EN6thrust24THRUST_300001_SM_1000_NS6detail15normal_iteratorINSD_10device_ptrIfEEEEPfyS9_ff6squareIfEEEvT0_T1_T2_T3_T4_T6__param_4,
	.param .align 1 .b8 _ZN3cub18CUB_300001_SM_10006detail6reduce28DeviceReduceSingleTileKernelINS2_10policy_hubIfyN4cuda3std3__44plusIfEEE10Policy1000EN6thrust24THRUST_300001_SM_1000_NS6detail15normal_iteratorINSD_10device_ptrIfEEEEPfyS9_ff6squareIfEEEvT0_T1_T2_T3_T4_T6__param_5[1]
)
.maxntid 256
.minnctapersm 1
{
	.reg .pred 	%p<59>;
	.reg .b32 	%r<171>;
	.reg .b32 	%f<344>;
	.reg .b64 	%rd<56>;
	// demoted variable
	.shared .align 4 .b8 _ZZN3cub18CUB_300001_SM_10006detail6reduce28DeviceReduceSingleTileKernelINS2_10policy_hubIfyN4cuda3std3__44plusIfEEE10Policy1000EN6thrust24THRUST_300001_SM_1000_NS6detail15normal_iteratorINSD_10device_ptrIfEEEEPfyS9_ff6squareIfEEEvT0_T1_T2_T3_T4_T6_E12temp_storage[44];
	ld.param.u64 	%rd18, [_ZN3cub18CUB_300001_SM_10006detail6reduce28DeviceReduceSingleTileKernelINS2_10policy_hubIfyN4cuda3std3__44plusIfEEE10Policy1000EN6thrust24THRUST_300001_SM_1000_NS6detail15normal_iteratorINSD_10device_ptrIfEEEEPfyS9_ff6squareIfEEEvT0_T1_T2_T3_T4_T6__param_0];
	ld.param.u64 	%rd20, [_ZN3cub18CUB_300001_SM_10006detail6reduce28DeviceReduceSingleTileKernelINS2_10policy_hubIfyN4cuda3std3__44plusIfEEE10Policy1000EN6thrust24THRUST_300001_SM_1000_NS6detail15normal_iteratorINSD_10device_ptrIfEEEEPfyS9_ff6squareIfEEEvT0_T1_T2_T3_T4_T6__param_1];
	ld.param.u64 	%rd19, [_ZN3cub18CUB_300001_SM_10006detail6reduce28DeviceReduceSingleTileKernelINS2_10policy_hubIfyN4cuda3std3__44plusIfEEE10Policy1000EN6thrust24THRUST_300001_SM_1000_NS6detail15normal_iteratorINSD_10device_ptrIfEEEEPfyS9_ff6squareIfEEEvT0_T1_T2_T3_T4_T6__param_2];
	ld.param.f32 	%f42, [_ZN3cub18CUB_300001_SM_10006detail6reduce28DeviceReduceSingleTileKernelINS2_10policy_hubIfyN4cuda3std3__44plusIfEEE10Policy1000EN6thrust24THRUST_300001_SM_1000_NS6detail15normal_iteratorINSD_10device_ptrIfEEEEPfyS9_ff6squareIfEEEvT0_T1_T2_T3_T4_T6__param_4];
	cvta.to.global.u64 	%rd1, %rd20;
	setp.ne.s64 	%p1, %rd19, 0;
	@%p1 bra 	$L__BB4_3;
	mov.u32 	%r156, %tid.x;
	setp.ne.s32 	%p58, %r156, 0;
	@%p58 bra 	$L__BB4_51;
	st.global.f32 	[%rd1], %f42;
	bra.uni 	$L__BB4_51;
$L__BB4_3:
	cvta.to.global.u64 	%rd2, %rd18;
	setp.gt.u64 	%p2, %rd19, 4095;
	@%p2 bra 	$L__BB4_28;
	cvt.u32.u64 	%r1, %rd19;
	mov.u32 	%r2, %tid.x;
	setp.ge.u32 	%p24, %r2, %r1;
	mov.f32 	%f331, 0f00000000;
	mov.u32 	%r160, %r2;
	@%p24 bra 	$L__BB4_6;
	mul.wide.u32 	%rd41, %r2, 4;
	add.s64 	%rd42, %rd2, %rd41;
	ld.global.f32 	%f203, [%rd42];
	mul.f32 	%f331, %f203, %f203;
	add.s32 	%r160, %r2, 256;
$L__BB4_6:
	setp.ge.u32 	%p25, %r160, %r1;
	@%p25 bra 	$L__BB4_19;
	not.b32 	%r83, %r160;
	add.s32 	%r84, %r83, %r1;
	shr.u32 	%r85, %r84, 8;
	add.s32 	%r5, %r85, 1;
	and.b32  	%r6, %r5, 15;
	setp.lt.u32 	%p26, %r84, 3840;
	@%p26 bra 	$L__BB4_10;
	and.b32  	%r86, %r5, 33554416;
	neg.s32 	%r158, %r86;
	mul.wide.u32 	%rd43, %r160, 4;
	add.s64 	%rd44, %rd43, %rd2;
	add.s64 	%rd51, %rd44, 8192;
$L__BB4_9:
	.pragma "nounroll";
	ld.global.f32 	%f205, [%rd51+-8192];
	fma.rn.f32 	%f206, %f205, %f205, %f331;
	ld.global.f32 	%f207, [%rd51+-7168];
	fma.rn.f32 	%f208, %f207, %f207, %f206;
	ld.global.f32 	%f209, [%rd51+-6144];
	fma.rn.f32 	%f210, %f209, %f209, %f208;
	ld.global.f32 	%f211, [%rd51+-5120];
	fma.rn.f32 	%f212, %f211, %f211, %f210;
	ld.global.f32 	%f213, [%rd51+-4096];
	fma.rn.f32 	%f214, %f213, %f213, %f212;
	ld.global.f32 	%f215, [%rd51+-3072];
	fma.rn.f32 	%f216, %f215, %f215, %f214;
	ld.global.f32 	%f217, [%rd51+-2048];
	fma.rn.f32 	%f218, %f217, %f217, %f216;
	ld.global.f32 	%f219, [%rd51+-1024];
	fma.rn.f32 	%f220, %f219, %f219, %f218;
	ld.global.f32 	%f221, [%rd51];
	fma.rn.f32 	%f222, %f221, %f221, %f220;
	ld.global.f32 	%f223, [%rd51+1024];
	fma.rn.f32 	%f224, %f223, %f223, %f222;
	ld.global.f32 	%f225, [%rd51+2048];
	fma.rn.f32 	%f226, %f225, %f225, %f224;
	ld.global.f32 	%f227, [%rd51+3072];
	fma.rn.f32 	%f228, %f227, %f227, %f226;
	ld.global.f32 	%f229, [%rd51+4096];
	fma.rn.f32 	%f230, %f229, %f229, %f228;
	ld.global.f32 	%f231, [%rd51+5120];
	fma.rn.f32 	%f232, %f231, %f231, %f230;
	ld.global.f32 	%f233, [%rd51+6144];
	fma.rn.f32 	%f234, %f233, %f233, %f232;
	ld.global.f32 	%f235, [%rd51+7168];
	fma.rn.f32 	%f331, %f235, %f235, %f234;
	add.s32 	%r160, %r160, 4096;
	add.s32 	%r158, %r158, 16;
	add.s64 	%rd51, %rd51, 16384;
	setp.ne.s32 	%p27, %r158, 0;
	@%p27 bra 	$L__BB4_9;
$L__BB4_10:
	setp.eq.s32 	%p28, %r6, 0;
	@%p28 bra 	$L__BB4_19;
	and.b32  	%r13, %r5, 7;
	setp.lt.u32 	%p29, %r6, 8;
	@%p29 bra 	$L__BB4_13;
	mul.wide.s32 	%rd45, %r160, 4;
	add.s64 	%rd46, %rd2, %rd45;
	ld.global.f32 	%f237, [%rd46];
	fma.rn.f32 	%f238, %f237, %f237, %f331;
	ld.global.f32 	%f239, [%rd46+1024];
	fma.rn.f32 	%f240, %f239, %f239, %f238;
	ld.global.f32 	%f241, [%rd46+2048];
	fma.rn.f32 	%f242, %f241, %f241, %f240;
	ld.global.f32 	%f243, [%rd46+3072];
	fma.rn.f32 	%f244, %f243, %f243, %f242;
	ld.global.f32 	%f245, [%rd46+4096];
	fma.rn.f32 	%f246, %f245, %f245, %f244;
	ld.global.f32 	%f247, [%rd46+5120];
	fma.rn.f32 	%f248, %f247, %f247, %f246;
	ld.global.f32 	%f249, [%rd46+6144];
	fma.rn.f32 	%f250, %f249, %f249, %f248;
	ld.global.f32 	%f251, [%rd46+7168];
	fma.rn.f32 	%f331, %f251, %f251, %f250;
	add.s32 	%r160, %r160, 2048;
$L__BB4_13:
	setp.eq.s32 	%p30, %r13, 0;
	@%p30 bra 	$L__BB4_19;
	and.b32  	%r16, %r5, 3;
	setp.lt.u32 	%p31, %r13, 4;
	@%p31 bra 	$L__BB4_16;
	mul.wide.s32 	%rd47, %r160, 4;
	add.s64 	%rd48, %rd2, %rd47;
	ld.global.f32 	%f253, [%rd48];
	fma.rn.f32 	%f254, %f253, %f253, %f331;
	ld.global.f32 	%f255, [%rd48+1024];
	fma.rn.f32 	%f256, %f255, %f255, %f254;
	ld.global.f32 	%f257, [%rd48+2048];
	fma.rn.f32 	%f258, %f257, %f257, %f256;
	ld.global.f32 	%f259, [%rd48+3072];
	fma.rn.f32 	%f331, %f259, %f259, %f258;
	add.s32 	%r160, %r160, 1024;
$L__BB4_16:
	setp.eq.s32 	%p32, %r16, 0;
	@%p32 bra 	$L__BB4_19;
	neg.s32 	%r163, %r16;
$L__BB4_18:
	.pragma "nounroll";
	mul.wide.s32 	%rd49, %r160, 4;
	add.s64 	%rd50, %rd2, %rd49;
	ld.global.f32 	%f260, [%rd50];
	fma.rn.f32 	%f331, %f260, %f260, %f331;
	add.s32 	%r160, %r160, 256;
	add.s32 	%r163, %r163, 1;
	setp.ne.s32 	%p33, %r163, 0;
	@%p33 bra 	$L__BB4_18;
$L__BB4_19:
	setp.lt.u64 	%p34, %rd19, 256;
	@%p34 bra 	$L__BB4_24;
	// begin inline asm
	mov.u32 %r125, %laneid;
	// end inline asm
	mov.b32 	%r127, %f331;
	mov.b32 	%r128, 1;
	mov.b32 	%r149, 31;
	mov.b32 	%r150, -1;
	// begin inline asm
	shfl.sync.down.b32 %r126, %r127, %r128, %r149, %r150;
	// end inline asm
	setp.gt.s32 	%p50, %r125, 30;
	mov.b32 	%f295, %r126;
	add.f32 	%f296, %f331, %f295;
	selp.f32 	%f297, %f331, %f296, %p50;
	mov.b32 	%r132, %f297;
	mov.b32 	%r133, 2;
	// begin inline asm
	shfl.sync.down.b32 %r131, %r132, %r133, %r149, %r150;
	// end inline asm
	setp.gt.s32 	%p51, %r125, 29;
	mov.b32 	%f298, %r131;
	add.f32 	%f299, %f297, %f298;
	selp.f32 	%f300, %f297, %f299, %p51;
	mov.b32 	%r137, %f300;
	mov.b32 	%r138, 4;
	// begin inline asm
	shfl.sync.down.b32 %r136, %r137, %r138, %r149, %r150;
	// end inline asm
	setp.gt.s32 	%p52, %r125, 27;
	mov.b32 	%f301, %r136;
	add.f32 	%f302, %f300, %f301;
	selp.f32 	%f303, %f300, %f302, %p52;
	mov.b32 	%r142, %f303;
	mov.b32 	%r143, 8;
	// begin inline asm
	shfl.sync.down.b32 %r141, %r142, %r143, %r149, %r150;
	// end inline asm
	setp.gt.s32 	%p53, %r125, 23;
	mov.b32 	%f304, %r141;
	add.f32 	%f305, %f303, %f304;
	selp.f32 	%f306, %f303, %f305, %p53;
	mov.b32 	%r147, %f306;
	mov.b32 	%r148, 16;
	// begin inline asm
	shfl.sync.down.b32 %r146, %r147, %r148, %r149, %r150;
	// end inline asm
	setp.gt.s32 	%p54, %r125, 15;
	mov.b32 	%f307, %r146;
	add.f32 	%f16, %f306, %f307;
	selp.f32 	%f343, %f306, %f16, %p54;
	setp.ne.s32 	%p55, %r125, 0;
	@%p55 bra 	$L__BB4_22;
	shr.u32 	%r151, %r2, 3;
	and.b32  	%r152, %r151, 124;
	mov.u32 	%r153, _ZZN3cub18CUB_300001_SM_10006detail6reduce28DeviceReduceSingleTileKernelINS2_10policy_hubIfyN4cuda3std3__44plusIfEEE10Policy1000EN6thrust24THRUST_300001_SM_1000_NS6detail15normal_iteratorINSD_10device_ptrIfEEEEPfyS9_ff6squareIfEEEvT0_T1_T2_T3_T4_T6_E12temp_storage;
	add.s32 	%r154, %r153, %r152;
	st.shared.f32 	[%r154+8], %f16;
$L__BB4_22:
	bar.sync 	0;
	setp.ne.s32 	%p56, %r2, 0;
	@%p56 bra 	$L__BB4_49;
	ld.shared.f32 	%f308, [_ZZN3cub18CUB_300001_SM_10006detail6reduce28DeviceReduceSingleTileKernelINS2_10policy_hubIfyN4cuda3std3__44plusIfEEE10Policy1000EN6thrust24THRUST_300001_SM_1000_NS6detail15normal_iteratorINSD_10device_ptrIfEEEEPfyS9_ff6squareIfEEEvT0_T1_T2_T3_T4_T6_E12temp_storage+12];
	add.f32 	%f309, %f343, %f308;
	ld.shared.f32 	%f310, [_ZZN3cub18CUB_300001_SM_10006detail6reduce28DeviceReduceSingleTileKernelINS2_10policy_hubIfyN4cuda3std3__44plusIfEEE10Policy1000EN6thrust24THRUST_300001_SM_1000_NS6detail15normal_iteratorINSD_10device_ptrIfEEEEPfyS9_ff6squareIfEEEvT0_T1_T2_T3_T4_T6_E12temp_storage+16];
	add.f32 	%f311, %f309, %f310;
	ld.shared.f32 	%f312, [_ZZN3cub18CUB_300001_SM_10006detail6reduce28DeviceReduceSingleTileKernelINS2_10policy_hubIfyN4cuda3std3__44plusIfEEE10Policy1000EN6thrust24THRUST_300001_SM_1000_NS6detail15normal_iteratorINSD_10device_ptrIfEEEEPfyS9_ff6squareIfEEEvT0_T1_T2_T3_T4_T6_E12temp_storage+20];
	add.f32 	%f313, %f311, %f312;
	ld.shared.f32 	%f314, [_ZZN3cub18CUB_300001_SM_10006detail6reduce28DeviceReduceSingleTileKernelINS2_10policy_hubIfyN4cuda3std3__44plusIfEEE10Policy1000EN6thrust24THRUST_300001_SM_1000_NS6detail15normal_iteratorINSD_10device_ptrIfEEEEPfyS9_ff6squareIfEEEvT0_T1_T2_T3_T4_T6_E12temp_storage+24];
	add.f32 	%f315, %f313, %f314;
	ld.shared.f32 	%f316, [_ZZN3cub18CUB_300001_SM_10006detail6reduce28DeviceReduceSingleTileKernelINS2_10policy_hubIfyN4cuda3std3__44plusIfEEE10Policy1000EN6thrust24THRUST_300001_SM_1000_NS6detail15normal_iteratorINSD_10device_ptrIfEEEEPfyS9_ff6squareIfEEEvT0_T1_T2_T3_T4_T6_E12temp_storage+28];
	add.f32 	%f317, %f315, %f316;
	ld.shared.f32 	%f318, [_ZZN3cub18CUB_300001_SM_10006detail6reduce28DeviceReduceSingleTileKernelINS2_10policy_hubIfyN4cuda3std3__44plusIfEEE10Policy1000EN6thrust24THRUST_300001_SM_1000_NS6detail15normal_iteratorINSD_10device_ptrIfEEEEPfyS9_ff6squareIfEEEvT0_T1_T2_T3_T4_T6_E12temp_storage+32];
	add.f32 	%f319, %f317, %f318;
	ld.shared.f32 	%f320, [_ZZN3cub18CUB_300001_SM_10006detail6reduce28DeviceReduceSingleTileKernelINS2_10policy_hubIfyN4cuda3std3__44plusIfEEE10Policy1000EN6thrust24THRUST_300001_SM_1000_NS6detail15normal_iteratorINSD_10device_ptrIfEEEEPfyS9_ff6squareIfEEEvT0_T1_T2_T3_T4_T6_E12temp_storage+36];
	add.f32 	%f343, %f319, %f320;
	bra.uni 	$L__BB4_49;
$L__BB4_24:
	// begin inline asm
	mov.u32 %r87, %laneid;
	// end inline asm
	and.b32  	%r113, %r2, 992;
	add.s32 	%r114, %r113, 32;
	setp.gt.u32 	%p35, %r114, %r1;
	not.b32 	%r115, %r113;
	add.s32 	%r116, %r1, %r115;
	selp.b32 	%r111, %r116, 31, %p35;
	mov.b32 	%r89, %f331;
	mov.b32 	%r90, 1;
	mov.b32 	%r112, -1;
	// begin inline asm
	shfl.sync.down.b32 %r88, %r89, %r90, %r111, %r112;
	// end inline asm
	setp.lt.s32 	%p36, %r87, %r111;
	mov.b32 	%f261, %r88;
	add.f32 	%f262, %f331, %f261;
	selp.f32 	%f263, %f262, %f331, %p36;
	mov.b32 	%r94, %f263;
	mov.b32 	%r95, 2;
	// begin inline asm
	shfl.sync.down.b32 %r93, %r94, %r95, %r111, %r112;
	// end inline asm
	add.s32 	%r117, %r87, 2;
	setp.gt.s32 	%p37, %r117, %r111;
	mov.b32 	%f264, %r93;
	add.f32 	%f265, %f263, %f264;
	selp.f32 	%f266, %f263, %f265, %p37;
	mov.b32 	%r99, %f266;
	mov.b32 	%r100, 4;
	// begin inline asm
	shfl.sync.down.b32 %r98, %r99, %r100, %r111, %r112;
	// end inline asm
	add.s32 	%r118, %r87, 4;
	setp.gt.s32 	%p38, %r118, %r111;
	mov.b32 	%f267, %r98;
	add.f32 	%f268, %f266, %f267;
	selp.f32 	%f269, %f266, %f268, %p38;
	mov.b32 	%r104, %f269;
	mov.b32 	%r105, 8;
	// begin inline asm
	shfl.sync.down.b32 %r103, %r104, %r105, %r111, %r112;
	// end inline asm
	add.s32 	%r119, %r87, 8;
	setp.gt.s32 	%p39, %r119, %r111;
	mov.b32 	%f270, %r103;
	add.f32 	%f271, %f269, %f270;
	selp.f32 	%f272, %f269, %f271, %p39;
	mov.b32 	%r109, %f272;
	mov.b32 	%r110, 16;
	// begin inline asm
	shfl.sync.down.b32 %r108, %r109, %r110, %r111, %r112;
	// end inline asm
	add.s32 	%r120, %r87, 16;
	setp.gt.s32 	%p40, %r120, %r111;
	mov.b32 	%f273, %r108;
	add.f32 	%f274, %f272, %f273;
	selp.f32 	%f343, %f272, %f274, %p40;
	setp.ne.s32 	%p41, %r87, 0;
	@%p41 bra 	$L__BB4_26;
	shr.u32 	%r121, %r2, 3;
	and.b32  	%r122, %r121, 124;
	mov.u32 	%r123, _ZZN3cub18CUB_300001_SM_10006detail6reduce28DeviceReduceSingleTileKernelINS2_10policy_hubIfyN4cuda3std3__44plusIfEEE10Policy1000EN6thrust24THRUST_300001_SM_1000_NS6detail15normal_iteratorINSD_10device_ptrIfEEEEPfyS9_ff6squareIfEEEvT0_T1_T2_T3_T4_T6_E12temp_storage;
	add.s32 	%r124, %r123, %r122;
	st.shared.f32 	[%r124+8], %f343;
$L__BB4_26:
	bar.sync 	0;
	setp.ne.s32 	%p42, %r2, 0;
	@%p42 bra 	$L__BB4_49;
	setp.gt.u64 	%p43, %rd19, 32;
	ld.shared.f32 	%f275, [_ZZN3cub18CUB_300001_SM_10006detail6reduce28DeviceReduceSingleTileKernelINS2_10policy_hubIfyN4cuda3std3__44plusIfEEE10Policy1000EN6thrust24THRUST_300001_SM_1000_NS6detail15normal_iteratorINSD_10device_ptrIfEEEEPfyS9_ff6squareIfEEEvT0_T1_T2_T3_T4_T6_E12temp_storage+12];
	add.f32 	%f276, %f343, %f275;
	selp.f32 	%f277, %f276, %f343, %p43;
	setp.gt.u64 	%p44, %rd19, 64;
	ld.shared.f32 	%f278, [_ZZN3cub18CUB_300001_SM_10006detail6reduce28DeviceReduceSingleTileKernelINS2_10policy_hubIfyN4cuda3std3__44plusIfEEE10Policy1000EN6thrust24THRUST_300001_SM_1000_NS6detail15normal_iteratorINSD_10device_ptrIfEEEEPfyS9_ff6squareIfEEEvT0_T1_T2_T3_T4_T6_E12temp_storage+16];
	add.f32 	%f279, %f278, %f277;
	selp.f32 	%f280, %f279, %f277, %p44;
	setp.gt.u64 	%p45, %rd19, 96;
	ld.shared.f32 	%f281, [_ZZN3cub18CUB_300001_SM_10006detail6reduce28DeviceReduceSingleTileKernelINS2_10policy_hubIfyN4cuda3std3__44plusIfEEE10Policy1000EN6thrust24THRUST_300001_SM_1000_NS6detail15normal_iteratorINSD_10device_ptrIfEEEEPfyS9_ff6squareIfEEEvT0_T1_T2_T3_T4_T6_E12temp_storage+20];
	add.f32 	%f282, %f281, %f280;
	selp.f32 	%f283, %f282, %f280, %p45;
	setp.gt.u64 	%p46, %rd19, 128;
	ld.shared.f32 	%f284, [_ZZN3cub18CUB_300001_SM_10006detail6reduce28DeviceReduceSingleTileKernelINS2_10policy_hubIfyN4cuda3std3__44plusIfEEE10Policy1000EN6thrust24THRUST_300001_SM_1000_NS6detail15normal_iteratorINSD_10device_ptrIfEEEEPfyS9_ff6squareIfEEEvT0_T1_T2_T3_T4_T6_E12temp_storage+24];
	add.f32 	%f285, %f284, %f283;
	selp.f32 	%f286, %f285, %f283, %p46;
	setp.gt.u64 	%p47, %rd19, 160;
	ld.shared.f32 	%f287, [_ZZN3cub18CUB_300001_SM_10006detail6reduce28DeviceReduceSingleTileKernelINS2_10policy_hubIfyN4cuda3std3__44plusIfEEE10Policy1000EN6thrust24THRUST_300001_SM_1000_NS6detail15normal_iteratorINSD_10device_ptrIfEEEEPfyS9_ff6squareIfEEEvT0_T1_T2_T3_T4_T6_E12temp_storage+28];
	add.f32 	%f288, %f287, %f286;
	selp.f32 	%f289, %f288, %f286, %p47;
	setp.gt.u64 	%p48, %rd19, 192;
	ld.shared.f32 	%f290, [_ZZN3cub18CUB_300001_SM_10006detail6reduce28DeviceReduceSingleTileKernelINS2_10policy_hubIfyN4cuda3std3__44plusIfEEE10Policy1000EN6thrust24THRUST_300001_SM_1000_NS6detail15normal_iteratorINSD_10device_ptrIfEEEEPfyS9_ff6squareIfEEEvT0_T1_T2_T3_T4_T6_E12temp_storage+32];
	add.f32 	%f291, %f290, %f289;
	selp.f32 	%f292, %f291, %f289, %p48;
	setp.gt.u64 	%p49, %rd19, 224;
	ld.shared.f32 	%f293, [_ZZN3cub18CUB_300001_SM_10006detail6reduce28DeviceReduceSingleTileKernelINS2_10policy_hubIfyN4cuda3std3__44plusIfEEE10Policy1000EN6thrust24THRUST_300001_SM_1000_NS6detail15normal_iteratorINSD_10device_ptrIfEEEEPfyS9_ff6squareIfEEEvT0_T1_T2_T3_T4_T6_E12temp_storage+36];
	add.f32 	%f294, %f293, %f292;
	selp.f32 	%f343, %f294, %f292, %p49;
	bra.uni 	$L__BB4_49;
$L__BB4_28:
	mov.u32 	%r24, %tid.x;
	cvt.u64.u32 	%rd6, %r24;
	mul.wide.u32 	%rd22, %r24, 4;
	add.s64 	%rd7, %rd2, %rd22;
	ld.global.f32 	%f43, [%rd7];
	ld.global.f32 	%f44, [%rd7+1024];
	mul.f32 	%f45, %f44, %f44;
	ld.global.f32 	%f46, [%rd7+2048];
	ld.global.f32 	%f47, [%rd7+3072];
	mul.f32 	%f48, %f47, %f47;
	ld.global.f32 	%f49, [%rd7+4096];
	ld.global.f32 	%f50, [%rd7+5120];
	mul.f32 	%f51, %f50, %f50;
	ld.global.f32 	%f52, [%rd7+6144];
	ld.global.f32 	%f53, [%rd7+7168];
	mul.f32 	%f54, %f53, %f53;
	ld.global.f32 	%f55, [%rd7+8192];
	ld.global.f32 	%f56, [%rd7+9216];
	mul.f32 	%f57, %f56, %f56;
	ld.global.f32 	%f58, [%rd7+10240];
	ld.global.f32 	%f59, [%rd7+11264];
	mul.f32 	%f60, %f59, %f59;
	ld.global.f32 	%f61, [%rd7+12288];
	ld.global.f32 	%f62, [%rd7+13312];
	mul.f32 	%f63, %f62, %f62;
	ld.global.f32 	%f64, [%rd7+14336];
	ld.global.f32 	%f65, [%rd7+15360];
	mul.f32 	%f66, %f65, %f65;
	fma.rn.f32 	%f67, %f43, %f43, %f45;
	fma.rn.f32 	%f68, %f46, %f46, %f48;
	fma.rn.f32 	%f69, %f49, %f49, %f51;
	fma.rn.f32 	%f70, %f52, %f52, %f54;
	fma.rn.f32 	%f71, %f55, %f55, %f57;
	fma.rn.f32 	%f72, %f58, %f58, %f60;
	fma.rn.f32 	%f73, %f61, %f61, %f63;
	fma.rn.f32 	%f74, %f64, %f64, %f66;
	add.f32 	%f75, %f67, %f68;
	add.f32 	%f76, %f69, %f70;
	add.f32 	%f77, %f71, %f72;
	add.f32 	%f78, %f73, %f74;
	add.f32 	%f79, %f75, %f76;
	add.f32 	%f80, %f77, %f78;
	add.f32 	%f342, %f79, %f80;
	add.s64 	%rd8, %rd19, -4096;
	setp.lt.u64 	%p3, %rd8, 4096;
	mov.b64 	%rd53, 4096;
	@%p3 bra 	$L__BB4_32;
	mov.b64 	%rd53, 4096;
$L__BB4_30:
	shl.b64 	%rd24, %rd53, 2;
	add.s64 	%rd25, %rd7, %rd24;
	ld.global.f32 	%f81, [%rd25];
	ld.global.f32 	%f82, [%rd25+1024];
	ld.global.f32 	%f83, [%rd25+2048];
	mul.f32 	%f84, %f83, %f83;
	ld.global.f32 	%f85, [%rd25+3072];
	ld.global.f32 	%f86, [%rd25+4096];
	mul.f32 	%f87, %f86, %f86;
	ld.global.f32 	%f88, [%rd25+5120];
	ld.global.f32 	%f89, [%rd25+6144];
	mul.f32 	%f90, %f89, %f89;
	ld.global.f32 	%f91, [%rd25+7168];
	ld.global.f32 	%f92, [%rd25+8192];
	mul.f32 	%f93, %f92, %f92;
	ld.global.f32 	%f94, [%rd25+9216];
	ld.global.f32 	%f95, [%rd25+10240];
	mul.f32 	%f96, %f95, %f95;
	ld.global.f32 	%f97, [%rd25+11264];
	ld.global.f32 	%f98, [%rd25+12288];
	mul.f32 	%f99, %f98, %f98;
	ld.global.f32 	%f100, [%rd25+13312];
	ld.global.f32 	%f101, [%rd25+14336];
	mul.f32 	%f102, %f101, %f101;
	ld.global.f32 	%f103, [%rd25+15360];
	fma.rn.f32 	%f104, %f81, %f81, %f342;
	fma.rn.f32 	%f105, %f82, %f82, %f84;
	fma.rn.f32 	%f106, %f85, %f85, %f87;
	fma.rn.f32 	%f107, %f88, %f88, %f90;
	fma.rn.f32 	%f108, %f91, %f91, %f93;
	fma.rn.f32 	%f109, %f94, %f94, %f96;
	fma.rn.f32 	%f110, %f97, %f97, %f99;
	fma.rn.f32 	%f111, %f100, %f100, %f102;
	add.f32 	%f112, %f104, %f105;
	add.f32 	%f113, %f106, %f107;
	add.f32 	%f114, %f108, %f109;
	add.f32 	%f115, %f110, %f111;
	add.f32 	%f116, %f112, %f113;
	add.f32 	%f117, %f114, %f115;
	add.f32 	%f118, %f116, %f117;
	fma.rn.f32 	%f342, %f103, %f103, %f118;
	sub.s64 	%rd26, %rd19, %rd53;
	setp.lt.u64 	%p4, %rd26, 4096;
	@%p4 bra 	$L__BB4_45;
	add.s64 	%rd53, %rd53, 4096;
	setp.le.u64 	%p5, %rd53, %rd8;
	@%p5 bra 	$L__BB4_30;
$L__BB4_32:
	setp.le.u64 	%p6, %rd19, %rd53;
	cvt.u32.u64 	%r42, %rd53;
	cvt.u32.u64 	%r43, %rd19;
	sub.s32 	%r44, %r43, %r42;
	setp.ge.s32 	%p7, %r24, %r44;
	or.pred  	%p8, %p6, %p7;
	@%p8 bra 	$L__BB4_45;
	not.b32 	%r47, %r24;
	add.s32 	%r48, %r47, %r43;
	sub.s32 	%r50, %r48, %r42;
	shr.u32 	%r51, %r50, 8;
	add.s32 	%r25, %r51, 1;
	and.b32  	%r26, %r25, 15;
	setp.lt.u32 	%p9, %r50, 3840;
	mov.u32 	%r167, %r24;
	@%p9 bra 	$L__BB4_36;
	and.b32  	%r52, %r25, 33554416;
	neg.s32 	%r165, %r52;
	add.s64 	%rd27, %rd53, %rd6;
	shl.b64 	%rd28, %rd27, 2;
	add.s64 	%rd29, %rd28, %rd2;
	add.s64 	%rd54, %rd29, 8192;
	mov.u32 	%r167, %r24;
$L__BB4_35:
	.pragma "nounroll";
	ld.global.f32 	%f120, [%rd54+-8192];
	fma.rn.f32 	%f121, %f120, %f120, %f342;
	ld.global.f32 	%f122, [%rd54+-7168];
	fma.rn.f32 	%f123, %f122, %f122, %f121;
	ld.global.f32 	%f124, [%rd54+-6144];
	fma.rn.f32 	%f125, %f124, %f124, %f123;
	ld.global.f32 	%f126, [%rd54+-5120];
	fma.rn.f32 	%f127, %f126, %f126, %f125;
	ld.global.f32 	%f128, [%rd54+-4096];
	fma.rn.f32 	%f129, %f128, %f128, %f127;
	ld.global.f32 	%f130, [%rd54+-3072];
	fma.rn.f32 	%f131, %f130, %f130, %f129;
	ld.global.f32 	%f132, [%rd54+-2048];
	fma.rn.f32 	%f133, %f132, %f132, %f131;
	ld.global.f32 	%f134, [%rd54+-1024];
	fma.rn.f32 	%f135, %f134, %f134, %f133;
	ld.global.f32 	%f136, [%rd54];
	fma.rn.f32 	%f137, %f136, %f136, %f135;
	ld.global.f32 	%f138, [%rd54+1024];
	fma.rn.f32 	%f139, %f138, %f138, %f137;
	ld.global.f32 	%f140, [%rd54+2048];
	fma.rn.f32 	%f141, %f140, %f140, %f139;
	ld.global.f32 	%f142, [%rd54+3072];
	fma.rn.f32 	%f143, %f142, %f142, %f141;
	ld.global.f32 	%f144, [%rd54+4096];
	fma.rn.f32 	%f145, %f144, %f144, %f143;
	ld.global.f32 	%f146, [%rd54+5120];
	fma.rn.f32 	%f147, %f146, %f146, %f145;
	ld.global.f32 	%f148, [%rd54+6144];
	fma.rn.f32 	%f149, %f148, %f148, %f147;
	ld.global.f32 	%f150, [%rd54+7168];
	fma.rn.f32 	%f342, %f150, %f150, %f149;
	add.s32 	%r167, %r167, 4096;
	add.s32 	%r165, %r165, 16;
	add.s64 	%rd54, %rd54, 16384;
	setp.ne.s32 	%p10, %r165, 0;
	@%p10 bra 	$L__BB4_35;
$L__BB4_36:
	setp.eq.s32 	%p11, %r26, 0;
	@%p11 bra 	$L__BB4_45;
	and.b32  	%r33, %r25, 7;
	setp.lt.u32 	%p12, %r26, 8;
	@%p12 bra 	$L__BB4_39;
	cvt.u64.u32 	%rd30, %r167;
	add.s64 	%rd31, %rd53, %rd30;
	shl.b64 	%rd32, %rd31, 2;
	add.s64 	%rd33, %rd2, %rd32;
	ld.global.f32 	%f152, [%rd33];
	fma.rn.f32 	%f153, %f152, %f152, %f342;
	ld.global.f32 	%f154, [%rd33+1024];
	fma.rn.f32 	%f155, %f154, %f154, %f153;
	ld.global.f32 	%f156, [%rd33+2048];
	fma.rn.f32 	%f157, %f156, %f156, %f155;
	ld.global.f32 	%f158, [%rd33+3072];
	fma.rn.f32 	%f159, %f158, %f158, %f157;
	ld.global.f32 	%f160, [%rd33+4096];
	fma.rn.f32 	%f161, %f160, %f160, %f159;
	ld.global.f32 	%f162, [%rd33+5120];
	fma.rn.f32 	%f163, %f162, %f162, %f161;
	ld.global.f32 	%f164, [%rd33+6144];
	fma.rn.f32 	%f165, %f164, %f164, %f163;
	ld.global.f32 	%f166, [%rd33+7168];
	fma.rn.f32 	%f342, %f166, %f166, %f165;
	add.s32 	%r167, %r167, 2048;
$L__BB4_39:
	setp.eq.s32 	%p13, %r33, 0;
	@%p13 bra 	$L__BB4_45;
	and.b32  	%r36, %r25, 3;
	setp.lt.u32 	%p14, %r33, 4;
	@%p14 bra 	$L__BB4_42;
	cvt.u64.u32 	%rd34, %r167;
	add.s64 	%rd35, %rd53, %rd34;
	shl.b64 	%rd36, %rd35, 2;
	add.s64 	%rd37, %rd2, %rd36;
	ld.global.f32 	%f168, [%rd37];
	fma.rn.f32 	%f169, %f168, %f168, %f342;
	ld.global.f32 	%f170, [%rd37+1024];
	fma.rn.f32 	%f171, %f170, %f170, %f169;
	ld.global.f32 	%f172, [%rd37+2048];
	fma.rn.f32 	%f173, %f172, %f172, %f171;
	ld.global.f32 	%f174, [%rd37+3072];
	fma.rn.f32 	%f342, %f174, %f174, %f173;
	add.s32 	%r167, %r167, 1024;
$L__BB4_42:
	setp.eq.s32 	%p15, %r36, 0;
	@%p15 bra 	$L__BB4_45;
	cvt.u64.u32 	%rd38, %r167;
	add.s64 	%rd39, %rd53, %rd38;
	shl.b64 	%rd40, %rd39, 2;
	add.s64 	%rd55, %rd2, %rd40;
	neg.s32 	%r170, %r36;
$L__BB4_44:
	.pragma "nounroll";
	ld.global.f32 	%f175, [%rd55];
	fma.rn.f32 	%f342, %f175, %f175, %f342;
	add.s64 	%rd55, %rd55, 1024;
	add.s32 	%r170, %r170, 1;
	setp.ne.s32 	%p16, %r170, 0;
	@%p16 bra 	$L__BB4_44;
$L__BB4_45:
	// begin inline asm
	mov.u32 %r53, %laneid;
	// end inline asm
	mov.b32 	%r55, %f342;
	mov.b32 	%r56, 1;
	mov.b32 	%r77, 31;
	mov.b32 	%r78, -1;
	// begin inline asm
	shfl.sync.down.b32 %r54, %r55, %r56, %r77, %r78;
	// end inline asm
	setp.gt.s32 	%p17, %r53, 30;
	mov.b32 	%f176, %r54;
	add.f32 	%f177, %f342, %f176;
	selp.f32 	%f178, %f342, %f177, %p17;
	mov.b32 	%r60, %f178;
	mov.b32 	%r61, 2;
	// begin inline asm
	shfl.sync.down.b32 %r59, %r60, %r61, %r77, %r78;
	// end inline asm
	setp.gt.s32 	%p18, %r53, 29;
	mov.b32 	%f179, %r59;
	add.f32 	%f180, %f178, %f179;
	selp.f32 	%f181, %f178, %f180, %p18;
	mov.b32 	%r65, %f181;
	mov.b32 	%r66, 4;
	// begin inline asm
	shfl.sync.down.b32 %r64, %r65, %r66, %r77, %r78;
	// end inline asm
	setp.gt.s32 	%p19, %r53, 27;
	mov.b32 	%f182, %r64;
	add.f32 	%f183, %f181, %f182;
	selp.f32 	%f184, %f181, %f183, %p19;
	mov.b32 	%r70, %f184;
	mov.b32 	%r71, 8;
	// begin inline asm
	shfl.sync.down.b32 %r69, %r70, %r71, %r77, %r78;
	// end inline asm
	setp.gt.s32 	%p20, %r53, 23;
	mov.b32 	%f185, %r69;
	add.f32 	%f186, %f184, %f185;
	selp.f32 	%f187, %f184, %f186, %p20;
	mov.b32 	%r75, %f187;
	mov.b32 	%r76, 16;
	// begin inline asm
	shfl.sync.down.b32 %r74, %r75, %r76, %r77, %r78;
	// end inline asm
	setp.gt.s32 	%p21, %r53, 15;
	mov.b32 	%f188, %r74;
	add.f32 	%f38, %f187, %f188;
	selp.f32 	%f343, %f187, %f38, %p21;
	setp.ne.s32 	%p22, %r53, 0;
	@%p22 bra 	$L__BB4_47;
	shr.u32 	%r79, %r24, 3;
	and.b32  	%r80, %r79, 124;
	mov.u32 	%r81, _ZZN3cub18CUB_300001_SM_10006detail6reduce28DeviceReduceSingleTileKernelINS2_10policy_hubIfyN4cuda3std3__44plusIfEEE10Policy1000EN6thrust24THRUST_300001_SM_1000_NS6detail15normal_iteratorINSD_10device_ptrIfEEEEPfyS9_ff6squareIfEEEvT0_T1_T2_T3_T4_T6_E12temp_storage;
	add.s32 	%r82, %r81, %r80;
	st.shared.f32 	[%r82+8], %f38;
$L__BB4_47:
	bar.sync 	0;
	setp.ne.s32 	%p23, %r24, 0;
	@%p23 bra 	$L__BB4_49;
	ld.shared.f32 	%f189, [_ZZN3cub18CUB_300001_SM_10006detail6reduce28DeviceReduceSingleTileKernelINS2_10policy_hubIfyN4cuda3std3__44plusIfEEE10Policy1000EN6thrust24THRUST_300001_SM_1000_NS6detail15normal_iteratorINSD_10device_ptrIfEEEEPfyS9_ff6squareIfEEEvT0_T1_T2_T3_T4_T6_E12temp_storage+12];
	add.f32 	%f190, %f343, %f189;
	ld.shared.f32 	%f191, [_ZZN3cub18CUB_300001_SM_10006detail6reduce28DeviceReduceSingleTileKernelINS2_10policy_hubIfyN4cuda3std3__44plusIfEEE10Policy1000EN6thrust24THRUST_300001_SM_1000_NS6detail15normal_iteratorINSD_10device_ptrIfEEEEPfyS9_ff6squareIfEEEvT0_T1_T2_T3_T4_T6_E12temp_storage+16];
	add.f32 	%f192, %f190, %f191;
	ld.shared.f32 	%f193, [_ZZN3cub18CUB_300001_SM_10006detail6reduce28DeviceReduceSingleTileKernelINS2_10policy_hubIfyN4cuda3std3__44plusIfEEE10Policy1000EN6thrust24THRUST_300001_SM_1000_NS6detail15normal_iteratorINSD_10device_ptrIfEEEEPfyS9_ff6squareIfEEEvT0_T1_T2_T3_T4_T6_E12temp_storage+20];
	add.f32 	%f194, %f192, %f193;
	ld.shared.f32 	%f195, [_ZZN3cub18CUB_300001_SM_10006detail6reduce28DeviceReduceSingleTileKernelINS2_10policy_hubIfyN4cuda3std3__44plusIfEEE10Policy1000EN6thrust24THRUST_300001_SM_1000_NS6detail15normal_iteratorINSD_10device_ptrIfEEEEPfyS9_ff6squareIfEEEvT0_T1_T2_T3_T4_T6_E12temp_storage+24];
	add.f32 	%f196, %f194, %f195;
	ld.shared.f32 	%f197, [_ZZN3cub18CUB_300001_SM_10006detail6reduce28DeviceReduceSingleTileKernelINS2_10policy_hubIfyN4cuda3std3__44plusIfEEE10Policy1000EN6thrust24THRUST_300001_SM_1000_NS6detail15normal_iteratorINSD_10device_ptrIfEEEEPfyS9_ff6squareIfEEEvT0_T1_T2_T3_T4_T6_E12temp_storage+28];
	add.f32 	%f198, %f196, %f197;
	ld.shared.f32 	%f199, [_ZZN3cub18CUB_300001_SM_10006detail6reduce28DeviceReduceSingleTileKernelINS2_10policy_hubIfyN4cuda3std3__44plusIfEEE10Policy1000EN6thrust24THRUST_300001_SM_1000_NS6detail15normal_iteratorINSD_10device_ptrIfEEEEPfyS9_ff6squareIfEEEvT0_T1_T2_T3_T4_T6_E12temp_storage+32];
	add.f32 	%f200, %f198, %f199;
	ld.shared.f32 	%f201, [_ZZN3cub18CUB_300001_SM_10006detail6reduce28DeviceReduceSingleTileKernelINS2_10policy_hubIfyN4cuda3std3__44plusIfEEE10Policy1000EN6thrust24THRUST_300001_SM_1000_NS6detail15normal_iteratorINSD_10device_ptrIfEEEEPfyS9_ff6squareIfEEEvT0_T1_T2_T3_T4_T6_E12temp_storage+36];
	add.f32 	%f343, %f200, %f201;
$L__BB4_49:
	mov.u32 	%r155, %tid.x;
	setp.ne.s32 	%p57, %r155, 0;
	@%p57 bra 	$L__BB4_51;
	add.f32 	%f321, %f42, %f343;
	st.global.f32 	[%rd1], %f321;
$L__BB4_51:
	ret;

}
	// .globl	_ZN3cub18CUB_300001_SM_10006detail6reduce18DeviceReduceKernelINS2_10policy_hubIfyN4cuda3std3__44plusIfEEE10Policy1000EN6thrust24THRUST_300001_SM_1000_NS6detail15normal_iteratorINSD_10device_ptrIfEEEEyS9_f6squareIfEEEvT0_PT3_T1_NS0_13GridEvenShareISO_EET2_T4_
.visible .entry _ZN3cub18CUB_300001_SM_10006detail6reduce18DeviceReduceKernelINS2_10policy_hubIfyN4cuda3std3__44plusIfEEE10Policy1000EN6thrust24THRUST_300001_SM_1000_NS6detail15normal_iteratorINSD_10device_ptrIfEEEEyS9_f6squareIfEEEvT0_PT3_T1_NS0_13GridEvenShareISO_EET2_T4_(
	.param .align 8 .b8 _ZN3cub18CUB_300001_SM_10006detail6reduce18DeviceReduceKernelINS2_10policy_hubIfyN4cuda3std3__44plusIfEEE10Policy1000EN6thrust24THRUST_300001_SM_1000_NS6detail15normal_iteratorINSD_10device_ptrIfEEEEyS9_f6squareIfEEEvT0_PT3_T1_NS0_13GridEvenShareISO_EET2_T4__param_0[8],
	.param .u64 .ptr .align 1 _ZN3cub18CUB_300001_SM_10006detail6reduce18DeviceReduceKernelINS2_10policy_hubIfyN4cuda3std3__44plusIfEEE10Policy1000EN6thrust24THRUST_300001_SM_1000_NS6detail15normal_iteratorINSD_10device_ptrIfEEEEyS9_f6squareIfEEEvT0_PT3_T1_NS0_13GridEvenShareISO_EET2_T4__param_1,
	.param .u64 _ZN3cub18CUB_300001_SM_10006detail6reduce18DeviceReduceKernelINS2_10policy_hubIfyN4cuda3std3__44plusIfEEE10Policy1000EN6thrust24THRUST_300001_SM_1000_NS6detail15normal_iteratorINSD_10device_ptrIfEEEEyS9_f6squareIfEEEvT0_PT3_T1_NS0_13GridEvenShareISO_EET2_T4__param_2,
	.param .align 8 .b8 _ZN3cub18CUB_300001_SM_10006detail6reduce18DeviceReduceKernelINS2_10policy_hubIfyN4cuda3std3__44plusIfEEE10Policy1000EN6thrust24THRUST_300001_SM_1000_NS6detail15normal_iteratorINSD_10device_ptrIfEEEEyS9_f6squareIfEEEvT0_PT3_T1_NS0_13GridEvenShareISO_EET2_T4__param_3[72],
	.param .align 1 .b8 _ZN3cub18CUB_300001_SM_10006detail6reduce18DeviceReduceKernelINS2_10policy_hubIfyN4cuda3std3__44plusIfEEE10Policy1000EN6thrust24THRUST_300001_SM_1000_NS6detail15normal_iteratorINSD_10device_ptrIfEEEEyS9_f6squareIfEEEvT0_PT3_T1_NS0_13GridEvenShareISO_EET2_T4__param_4[1],
	.param .align 1 .b8 _ZN3cub18CUB_300001_SM_10006detail6reduce18DeviceReduceKernelINS2_10policy_hubIfyN4cuda3std3__44plusIfEEE10Policy1000EN6thrust24THRUST_300001_SM_1000_NS6detail15normal_iteratorINSD_10device_ptrIfEEEEyS9_f6squareIfEEEvT0_PT3_T1_NS0_13GridEvenShareISO_EET2_T4__param_5[1]
)
.maxntid 256
{
	.reg .pred 	%p<57>;
	.reg .b16 	%rs<4>;
	.reg .b32 	%r<205>;
	.reg .b32 	%f<340>;
	.reg .b64 	%rd<74>;
	// demoted variable
	.shared .align 4 .b8 _ZZN3cub18CUB_300001_SM_10006detail6reduce18DeviceReduceKernelINS2_10policy_hubIfyN4cuda3std3__44plusIfEEE10Policy1000EN6thrust24THRUST_300001_SM_1000_NS6detail15normal_iteratorINSD_10device_ptrIfEEEEyS9_f6squareIfEEEvT0_PT3_T1_NS0_13GridEvenShareISO_EET2_T4_E12temp_storage[44];
	ld.param.u64 	%rd1, [_ZN3cub18CUB_300001_SM_10006detail6reduce18DeviceReduceKernelINS2_10policy_hubIfyN4cuda3std3__44plusIfEEE10Policy1000EN6thrust24THRUST_300001_SM_1000_NS6detail15normal_iteratorINSD_10device_ptrIfEEEEyS9_f6squareIfEEEvT0_PT3_T1_NS0_13GridEvenShareISO_EET2_T4__param_3+32];
	ld.param.u32 	%r1, [_ZN3cub18CUB_300001_SM_10006detail6reduce18DeviceReduceKernelINS2_10policy_hubIfyN4cuda3std3__44plusIfEEE10Policy1000EN6thrust24THRUST_300001_SM_1000_NS6detail15normal_iteratorINSD_10device_ptrIfEEEEyS9_f6squareIfEEEvT0_PT3_T1_NS0_13GridEvenShareISO_EET2_T4__param_3+40];
	ld.param.u64 	%rd25, [_ZN3cub18CUB_300001_SM_10006detail6reduce18DeviceReduceKernelINS2_10policy_hubIfyN4cuda3std3__44plusIfEEE10Policy1000EN6thrust24THRUST_300001_SM_1000_NS6detail15normal_iteratorINSD_10device_ptrIfEEEEyS9_f6squareIfEEEvT0_PT3_T1_NS0_13GridEvenShareISO_EET2_T4__param_0];
	ld.param.u64 	%rd24, [_ZN3cub18CUB_300001_SM_10006detail6reduce18DeviceReduceKernelINS2_10policy_hubIfyN4cuda3std3__44plusIfEEE10Policy1000EN6thrust24THRUST_300001_SM_1000_NS6detail15normal_iteratorINSD_10device_ptrIfEEEEyS9_f6squareIfEEEvT0_PT3_T1_NS0_13GridEvenShareISO_EET2_T4__param_1];
	cvta.to.global.u64 	%rd2, %rd25;
	mov.u32 	%r2, %ctaid.x;
	shl.b32 	%r50, %r1, 12;
	cvt.s64.s32 	%rd3, %r50;
	shl.b32 	%r51, %r2, 12;
	cvt.u64.u32 	%rd4, %r51;
	sub.s64 	%rd5, %rd1, %rd4;
	setp.gt.u64 	%p1, %rd5, 4095;
	@%p1 bra 	$L__BB5_25;
	cvt.u32.u64 	%r111, %rd4;
	cvt.u32.u64 	%r3, %rd1;
	sub.s32 	%r4, %r3, %r111;
	mov.u32 	%r5, %tid.x;
	setp.ge.s32 	%p23, %r5, %r4;
	mov.f32 	%f328, 0f00000000;
	mov.u32 	%r192, %r5;
	@%p23 bra 	$L__BB5_3;
	add.s32 	%r113, %r111, %r5;
	mul.wide.u32 	%rd48, %r113, 4;
	add.s64 	%rd49, %rd2, %rd48;
	ld.global.f32 	%f201, [%rd49];
	mul.f32 	%f328, %f201, %f201;
	add.s32 	%r192, %r5, 256;
$L__BB5_3:
	setp.ge.s32 	%p24, %r192, %r4;
	@%p24 bra 	$L__BB5_16;
	not.b32 	%r115, %r192;
	add.s32 	%r116, %r115, %r3;
	sub.s32 	%r117, %r116, %r111;
	shr.u32 	%r118, %r117, 8;
	add.s32 	%r8, %r118, 1;
	and.b32  	%r9, %r8, 15;
	setp.lt.u32 	%p25, %r117, 3840;
	@%p25 bra 	$L__BB5_7;
	and.b32  	%r119, %r8, 33554416;
	neg.s32 	%r190, %r119;
	mul.wide.u32 	%rd50, %r2, 16384;
	mul.wide.u32 	%rd51, %r192, 4;
	or.b64  	%rd52, %rd50, %rd51;
	add.s64 	%rd53, %rd52, %rd2;
	add.s64 	%rd68, %rd53, 8192;
$L__BB5_6:
	.pragma "nounroll";
	ld.global.f32 	%f203, [%rd68+-8192];
	fma.rn.f32 	%f204, %f203, %f203, %f328;
	ld.global.f32 	%f205, [%rd68+-7168];
	fma.rn.f32 	%f206, %f205, %f205, %f204;
	ld.global.f32 	%f207, [%rd68+-6144];
	fma.rn.f32 	%f208, %f207, %f207, %f206;
	ld.global.f32 	%f209, [%rd68+-5120];
	fma.rn.f32 	%f210, %f209, %f209, %f208;
	ld.global.f32 	%f211, [%rd68+-4096];
	fma.rn.f32 	%f212, %f211, %f211, %f210;
	ld.global.f32 	%f213, [%rd68+-3072];
	fma.rn.f32 	%f214, %f213, %f213, %f212;
	ld.global.f32 	%f215, [%rd68+-2048];
	fma.rn.f32 	%f216, %f215, %f215, %f214;
	ld.global.f32 	%f217, [%rd68+-1024];
	fma.rn.f32 	%f218, %f217, %f217, %f216;
	ld.global.f32 	%f219, [%rd68];
	fma.rn.f32 	%f220, %f219, %f219, %f218;
	ld.global.f32 	%f221, [%rd68+1024];
	fma.rn.f32 	%f222, %f221, %f221, %f220;
	ld.global.f32 	%f223, [%rd68+2048];
	fma.rn.f32 	%f224, %f223, %f223, %f222;
	ld.global.f32 	%f225, [%rd68+3072];
	fma.rn.f32 	%f226, %f225, %f225, %f224;
	ld.global.f32 	%f227, [%rd68+4096];
	fma.rn.f32 	%f228, %f227, %f227, %f226;
	ld.global.f32 	%f229, [%rd68+5120];
	fma.rn.f32 	%f230, %f229, %f229, %f228;
	ld.global.f32 	%f231, [%rd68+6144];
	fma.rn.f32 	%f232, %f231, %f231, %f230;
	ld.global.f32 	%f233, [%rd68+7168];
	fma.rn.f32 	%f328, %f233, %f233, %f232;
	add.s32 	%r192, %r192, 4096;
	add.s32 	%r190, %r190, 16;
	add.s64 	%rd68, %rd68, 16384;
	setp.ne.s32 	%p26, %r190, 0;
	@%p26 bra 	$L__BB5_6;
$L__BB5_7:
	setp.eq.s32 	%p27, %r9, 0;
	@%p27 bra 	$L__BB5_16;
	and.b32  	%r16, %r8, 7;
	setp.lt.u32 	%p28, %r9, 8;
	@%p28 bra 	$L__BB5_10;
	cvt.s64.s32 	%rd54, %r192;
	add.s64 	%rd55, %rd54, %rd4;
	shl.b64 	%rd56, %rd55, 2;
	add.s64 	%rd57, %rd2, %rd56;
	ld.global.f32 	%f235, [%rd57];
	fma.rn.f32 	%f236, %f235, %f235, %f328;
	ld.global.f32 	%f237, [%rd57+1024];
	fma.rn.f32 	%f238, %f237, %f237, %f236;
	ld.global.f32 	%f239, [%rd57+2048];
	fma.rn.f32 	%f240, %f239, %f239, %f238;
	ld.global.f32 	%f241, [%rd57+3072];
	fma.rn.f32 	%f242, %f241, %f241, %f240;
	ld.global.f32 	%f243, [%rd57+4096];
	fma.rn.f32 	%f244, %f243, %f243, %f242;
	ld.global.f32 	%f245, [%rd57+5120];
	fma.rn.f32 	%f246, %f245, %f245, %f244;
	ld.global.f32 	%f247, [%rd57+6144];
	fma.rn.f32 	%f248, %f247, %f247, %f246;
	ld.global.f32 	%f249, [%rd57+7168];
	fma.rn.f32 	%f328, %f249, %f249, %f248;
	add.s32 	%r192, %r192, 2048;
$L__BB5_10:
	setp.eq.s32 	%p29, %r16, 0;
	@%p29 bra 	$L__BB5_16;
	and.b32  	%r19, %r8, 3;
	setp.lt.u32 	%p30, %r16, 4;
	@%p30 bra 	$L__BB5_13;
	cvt.s64.s32 	%rd58, %r192;
	add.s64 	%rd59, %rd58, %rd4;
	shl.b64 	%rd60, %rd59, 2;
	add.s64 	%rd61, %rd2, %rd60;
	ld.global.f32 	%f251, [%rd61];
	fma.rn.f32 	%f252, %f251, %f251, %f328;
	ld.global.f32 	%f253, [%rd61+1024];
	fma.rn.f32 	%f254, %f253, %f253, %f252;
	ld.global.f32 	%f255, [%rd61+2048];
	fma.rn.f32 	%f256, %f255, %f255, %f254;
	ld.global.f32 	%f257, [%rd61+3072];
	fma.rn.f32 	%f328, %f257, %f257, %f256;
	add.s32 	%r192, %r192, 1024;
$L__BB5_13:
	setp.eq.s32 	%p31, %r19, 0;
	@%p31 bra 	$L__BB5_16;
	mul.wide.u32 	%rd62, %r2, 16384;
	add.s64 	%rd9, %rd2, %rd62;
	neg.s32 	%r195, %r19;
$L__BB5_15:
	.pragma "nounroll";
	mul.wide.s32 	%rd63, %r192, 4;
	add.s64 	%rd64, %rd9, %rd63;
	ld.global.f32 	%f258, [%rd64];
	fma.rn.f32 	%f328, %f258, %f258, %f328;
	add.s32 	%r192, %r192, 256;
	add.s32 	%r195, %r195, 1;
	setp.ne.s32 	%p32, %r195, 0;
	@%p32 bra 	$L__BB5_15;
$L__BB5_16:
	setp.lt.s32 	%p33, %r4, 256;
	@%p33 bra 	$L__BB5_21;
	// begin inline asm
	mov.u32 %r158, %laneid;
	// end inline asm
	mov.b32 	%r160, %f328;
	mov.b32 	%r161, 1;
	mov.b32 	%r182, 31;
	mov.b32 	%r183, -1;
	// begin inline asm
	shfl.sync.down.b32 %r159, %r160, %r161, %r182, %r183;
	// end inline asm
	setp.gt.s32 	%p49, %r158, 30;
	mov.b32 	%f293, %r159;
	add.f32 	%f294, %f328, %f293;
	selp.f32 	%f295, %f328, %f294, %p49;
	mov.b32 	%r165, %f295;
	mov.b32 	%r166, 2;
	// begin inline asm
	shfl.sync.down.b32 %r164, %r165, %r166, %r182, %r183;
	// end inline asm
	setp.gt.s32 	%p50, %r158, 29;
	mov.b32 	%f296, %r164;
	add.f32 	%f297, %f295, %f296;
	selp.f32 	%f298, %f295, %f297, %p50;
	mov.b32 	%r170, %f298;
	mov.b32 	%r171, 4;
	// begin inline asm
	shfl.sync.down.b32 %r169, %r170, %r171, %r182, %r183;
	// end inline asm
	setp.gt.s32 	%p51, %r158, 27;
	mov.b32 	%f299, %r169;
	add.f32 	%f300, %f298, %f299;
	selp.f32 	%f301, %f298, %f300, %p51;
	mov.b32 	%r175, %f301;
	mov.b32 	%r176, 8;
	// begin inline asm
	shfl.sync.down.b32 %r174, %r175, %r176, %r182, %r183;
	// end inline asm
	setp.gt.s32 	%p52, %r158, 23;
	mov.b32 	%f302, %r174;
	add.f32 	%f303, %f301, %f302;
	selp.f32 	%f304, %f301, %f303, %p52;
	mov.b32 	%r180, %f304;
	mov.b32 	%r181, 16;
	// begin inline asm
	shfl.sync.down.b32 %r179, %r180, %r181, %r182, %r183;
	// end inline asm
	setp.gt.s32 	%p53, %r158, 15;
	mov.b32 	%f305, %r179;
	add.f32 	%f16, %f304, %f305;
	selp.f32 	%f339, %f304, %f16, %p53;
	setp.ne.s32 	%p54, %r158, 0;
	@%p54 bra 	$L__BB5_19;
	shr.u32 	%r184, %r5, 3;
	and.b32  	%r185, %r184, 124;
	mov.u32 	%r186, _ZZN3cub18CUB_300001_SM_10006detail6reduce18DeviceReduceKernelINS2_10policy_hubIfyN4cuda3std3__44plusIfEEE10Policy1000EN6thrust24THRUST_300001_SM_1000_NS6detail15normal_iteratorINSD_10device_ptrIfEEEEyS9_f6squareIfEEEvT0_PT3_T1_NS0_13GridEvenShareISO_EET2_T4_E12temp_storage;
	add.s32 	%r187, %r186, %r185;
	st.shared.f32 	[%r187+8], %f16;
$L__BB5_19:
	bar.sync 	0;
	setp.ne.s32 	%p55, %r5, 0;
	@%p55 bra 	$L__BB5_46;
	ld.shared.f32 	%f306, [_ZZN3cub18CUB_300001_SM_10006detail6reduce18DeviceReduceKernelINS2_10policy_hubIfyN4cuda3std3__44plusIfEEE10Policy1000EN6thrust24THRUST_300001_SM_1000_NS6detail15normal_iteratorINSD_10device_ptrIfEEEEyS9_f6squareIfEEEvT0_PT3_T1_NS0_13GridEvenShareISO_EET2_T4_E12temp_storage+12];
	add.f32 	%f307, %f339, %f306;
	ld.shared.f32 	%f308, [_ZZN3cub18CUB_300001_SM_10006detail6reduce18DeviceReduceKernelINS2_10policy_hubIfyN4cuda3std3__44plusIfEEE10Policy1000EN6thrust24THRUST_300001_SM_1000_NS6detail15normal_iteratorINSD_10device_ptrIfEEEEyS9_f6squareIfEEEvT0_PT3_T1_NS0_13GridEvenShareISO_EET2_T4_E12temp_storage+16];
	add.f32 	%f309, %f307, %f308;
	ld.shared.f32 	%f310, [_ZZN3cub18CUB_300001_SM_10006detail6reduce18DeviceReduceKernelINS2_10policy_hubIfyN4cuda3std3__44plusIfEEE10Policy1000EN6thrust24THRUST_300001_SM_1000_NS6detail15normal_iteratorINSD_10device_ptrIfEEEEyS9_f6squareIfEEEvT0_PT3_T1_NS0_13GridEvenShareISO_EET2_T4_E12temp_storage+20];
	add.f32 	%f311, %f309, %f310;
	ld.shared.f32 	%f312, [_ZZN3cub18CUB_300001_SM_10006detail6reduce18DeviceReduceKernelINS2_10policy_hubIfyN4cuda3std3__44plusIfEEE10Policy1000EN6thrust24THRUST_300001_SM_1000_NS6detail15normal_iteratorINSD_10device_ptrIfEEEEyS9_f6squareIfEEEvT0_PT3_T1_NS0_13GridEvenShareISO_EET2_T4_E12temp_storage+24];
	add.f32 	%f313, %f311, %f312;
	ld.shared.f32 	%f314, [_ZZN3cub18CUB_300001_SM_10006detail6reduce18DeviceReduceKernelINS2_10policy_hubIfyN4cuda3std3__44plusIfEEE10Policy1000EN6thrust24THRUST_300001_SM_1000_NS6detail15normal_iteratorINSD_10device_ptrIfEEEEyS9_f6squareIfEEEvT0_PT3_T1_NS0_13GridEvenShareISO_EET2_T4_E12temp_storage+28];
	add.f32 	%f315, %f313, %f314;
	ld.shared.f32 	%f316, [_ZZN3cub18CUB_300001_SM_10006detail6reduce18DeviceReduceKernelINS2_10policy_hubIfyN4cuda3std3__44plusIfEEE10Policy1000EN6thrust24THRUST_300001_SM_1000_NS6detail15normal_iteratorINSD_10device_ptrIfEEEEyS9_f6squareIfEEEvT0_PT3_T1_NS0_13GridEvenShareISO_EET2_T4_E12temp_storage+32];
	add.f32 	%f317, %f315, %f316;
	ld.shared.f32 	%f318, [_ZZN3cub18CUB_300001_SM_10006detail6reduce18DeviceReduceKernelINS2_10policy_hubIfyN4cuda3std3__44plusIfEEE10Policy1000EN6thrust24THRUST_300001_SM_1000_NS6detail15normal_iteratorINSD_10device_ptrIfEEEEyS9_f6squareIfEEEvT0_PT3_T1_NS0_13GridEvenShareISO_EET2_T4_E12temp_storage+36];
	add.f32 	%f339, %f317, %f318;
	bra.uni 	$L__BB5_46;
$L__BB5_21:
	// begin inline asm
	mov.u32 %r120, %laneid;
	// end inline asm
	and.b32  	%r146, %r5, 992;
	add.s32 	%r147, %r146, 32;
	setp.gt.s32 	%p34, %r147, %r4;
	not.b32 	%r148, %r146;
	add.s32 	%r149, %r4, %r148;
	selp.b32 	%r144, %r149, 31, %p34;
	mov.b32 	%r122, %f328;
	mov.b32 	%r123, 1;
	mov.b32 	%r145, -1;
	// begin inline asm
	shfl.sync.down.b32 %r121, %r122, %r123, %r144, %r145;
	// end inline asm
	setp.lt.s32 	%p35, %r120, %r144;
	mov.b32 	%f259, %r121;
	add.f32 	%f260, %f328, %f259;
	selp.f32 	%f261, %f260, %f328, %p35;
	mov.b32 	%r127, %f261;
	mov.b32 	%r128, 2;
	// begin inline asm
	shfl.sync.down.b32 %r126, %r127, %r128, %r144, %r145;
	// end inline asm
	add.s32 	%r150, %r120, 2;
	setp.gt.s32 	%p36, %r150, %r144;
	mov.b32 	%f262, %r126;
	add.f32 	%f263, %f261, %f262;
	selp.f32 	%f264, %f261, %f263, %p36;
	mov.b32 	%r132, %f264;
	mov.b32 	%r133, 4;
	// begin inline asm
	shfl.sync.down.b32 %r131, %r132, %r133, %r144, %r145;
	// end inline asm
	add.s32 	%r151, %r120, 4;
	setp.gt.s32 	%p37, %r151, %r144;
	mov.b32 	%f265, %r131;
	add.f32 	%f266, %f264, %f265;
	selp.f32 	%f267, %f264, %f266, %p37;
	mov.b32 	%r137, %f267;
	mov.b32 	%r138, 8;
	// begin inline asm
	shfl.sync.down.b32 %r136, %r137, %r138, %r144, %r145;
	// end inline asm
	add.s32 	%r152, %r120, 8;
	setp.gt.s32 	%p38, %r152, %r144;
	mov.b32 	%f268, %r136;
	add.f32 	%f269, %f267, %f268;
	selp.f32 	%f270, %f267, %f269, %p38;
	mov.b32 	%r142, %f270;
	mov.b32 	%r143, 16;
	// begin inline asm
	shfl.sync.down.b32 %r141, %r142, %r143, %r144, %r145;
	// end inline asm
	add.s32 	%r153, %r120, 16;
	setp.gt.s32 	%p39, %r153, %r144;
	mov.b32 	%f271, %r141;
	add.f32 	%f272, %f270, %f271;
	selp.f32 	%f339, %f270, %f272, %p39;
	setp.ne.s32 	%p40, %r120, 0;
	@%p40 bra 	$L__BB5_23;
	shr.u32 	%r154, %r5, 3;
	and.b32  	%r155, %r154, 124;
	mov.u32 	%r156, _ZZN3cub18CUB_300001_SM_10006detail6reduce18DeviceReduceKernelINS2_10policy_hubIfyN4cuda3std3__44plusIfEEE10Policy1000EN6thrust24THRUST_300001_SM_1000_NS6detail15normal_iteratorINSD_10device_ptrIfEEEEyS9_f6squareIfEEEvT0_PT3_T1_NS0_13GridEvenShareISO_EET2_T4_E12temp_storage;
	add.s32 	%r157, %r156, %r155;
	st.shared.f32 	[%r157+8], %f339;
$L__BB5_23:
	bar.sync 	0;
	setp.ne.s32 	%p41, %r5, 0;
	@%p41 bra 	$L__BB5_46;
	setp.gt.s32 	%p42, %r4, 32;
	ld.shared.f32 	%f273, [_ZZN3cub18CUB_300001_SM_10006detail6reduce18DeviceReduceKernelINS2_10policy_hubIfyN4cuda3std3__44plusIfEEE10Policy1000EN6thrust24THRUST_300001_SM_1000_NS6detail15normal_iteratorINSD_10device_ptrIfEEEEyS9_f6squareIfEEEvT0_PT3_T1_NS0_13GridEvenShareISO_EET2_T4_E12temp_storage+12];
	add.f32 	%f274, %f339, %f273;
	selp.f32 	%f275, %f274, %f339, %p42;
	setp.gt.s32 	%p43, %r4, 64;
	ld.shared.f32 	%f276, [_ZZN3cub18CUB_300001_SM_10006detail6reduce18DeviceReduceKernelINS2_10policy_hubIfyN4cuda3std3__44plusIfEEE10Policy1000EN6thrust24THRUST_300001_SM_1000_NS6detail15normal_iteratorINSD_10device_ptrIfEEEEyS9_f6squareIfEEEvT0_PT3_T1_NS0_13GridEvenShareISO_EET2_T4_E12temp_storage+16];
	add.f32 	%f277, %f276, %f275;
	selp.f32 	%f278, %f277, %f275, %p43;
	setp.gt.s32 	%p44, %r4, 96;
	ld.shared.f32 	%f279, [_ZZN3cub18CUB_300001_SM_10006detail6reduce18DeviceReduceKernelINS2_10policy_hubIfyN4cuda3std3__44plusIfEEE10Policy1000EN6thrust24THRUST_300001_SM_1000_NS6detail15normal_iteratorINSD_10device_ptrIfEEEEyS9_f6squareIfEEEvT0_PT3_T1_NS0_13GridEvenShareISO_EET2_T4_E12temp_storage+20];
	add.f32 	%f280, %f279, %f278;
	selp.f32 	%f281, %f280, %f278, %p44;
	setp.gt.s32 	%p45, %r4, 128;
	ld.shared.f32 	%f282, [_ZZN3cub18CUB_300001_SM_10006detail6reduce18DeviceReduceKernelINS2_10policy_hubIfyN4cuda3std3__44plusIfEEE10Policy1000EN6thrust24THRUST_300001_SM_1000_NS6detail15normal_iteratorINSD_10device_ptrIfEEEEyS9_f6squareIfEEEvT0_PT3_T1_NS0_13GridEvenShareISO_EET2_T4_E12temp_storage+24];
	add.f32 	%f283, %f282, %f281;
	selp.f32 	%f284, %f283, %f281, %p45;
	setp.gt.s32 	%p46, %r4, 160;
	ld.shared.f32 	%f285, [_ZZN3cub18CUB_300001_SM_10006detail6reduce18DeviceReduceKernelINS2_10policy_hubIfyN4cuda3std3__44plusIfEEE10Policy1000EN6thrust24THRUST_300001_SM_1000_NS6detail15normal_iteratorINSD_10device_ptrIfEEEEyS9_f6squareIfEEEvT0_PT3_T1_NS0_13GridEvenShareISO_EET2_T4_E12temp_storage+28];
	add.f32 	%f286, %f285, %f284;
	selp.f32 	%f287, %f286, %f284, %p46;
	setp.gt.s32 	%p47, %r4, 192;
	ld.shared.f32 	%f288, [_ZZN3cub18CUB_300001_SM_10006detail6reduce18DeviceReduceKernelINS2_10policy_hubIfyN4cuda3std3__44plusIfEEE10Policy1000EN6thrust24THRUST_300001_SM_1000_NS6detail15normal_iteratorINSD_10device_ptrIfEEEEyS9_f6squareIfEEEvT0_PT3_T1_NS0_13GridEvenShareISO_EET2_T4_E12temp_storage+32];
	add.f32 	%f289, %f288, %f287;
	selp.f32 	%f290, %f289, %f287, %p47;
	setp.gt.s32 	%p48, %r4, 224;
	ld.shared.f32 	%f291, [_ZZN3cub18CUB_300001_SM_10006detail6reduce18DeviceReduceKernelINS2_10policy_hubIfyN4cuda3std3__44plusIfEEE10Policy1000EN6thrust24THRUST_300001_SM_1000_NS6detail15normal_iteratorINSD_10device_ptrIfEEEEyS9_f6squareIfEEEvT0_PT3_T1_NS0_13GridEvenShareISO_EET2_T4_E12temp_storage+36];
	add.f32 	%f292, %f291, %f290;
	selp.f32 	%f339, %f292, %f290, %p48;
	bra.uni 	$L__BB5_46;
$L__BB5_25:
	cvt.u32.u64 	%r52, %rd4;
	mov.u32 	%r27, %tid.x;
	add.s32 	%r53, %r27, %r52;
	mul.wide.u32 	%rd26, %r53, 4;
	add.s64 	%rd27, %rd2, %rd26;
	ld.global.f32 	%f41, [%rd27];
	ld.global.f32 	%f42, [%rd27+1024];
	mul.f32 	%f43, %f42, %f42;
	ld.global.f32 	%f44, [%rd27+2048];
	ld.global.f32 	%f45, [%rd27+3072];
	mul.f32 	%f46, %f45, %f45;
	ld.global.f32 	%f47, [%rd27+4096];
	ld.global.f32 	%f48, [%rd27+5120];
	mul.f32 	%f49, %f48, %f48;
	ld.global.f32 	%f50, [%rd27+6144];
	ld.global.f32 	%f51, [%rd27+7168];
	mul.f32 	%f52, %f51, %f51;
	ld.global.f32 	%f53, [%rd27+8192];
	ld.global.f32 	%f54, [%rd27+9216];
	mul.f32 	%f55, %f54, %f54;
	ld.global.f32 	%f56, [%rd27+10240];
	ld.global.f32 	%f57, [%rd27+11264];
	mul.f32 	%f58, %f57, %f57;
	ld.global.f32 	%f59, [%rd27+12288];
	ld.global.f32 	%f60, [%rd27+13312];
	mul.f32 	%f61, %f60, %f60;
	ld.global.f32 	%f62, [%rd27+14336];
	ld.global.f32 	%f63, [%rd27+15360];
	mul.f32 	%f64, %f63, %f63;
	fma.rn.f32 	%f65, %f41, %f41, %f43;
	fma.rn.f32 	%f66, %f44, %f44, %f46;
	fma.rn.f32 	%f67, %f47, %f47, %f49;
	fma.rn.f32 	%f68, %f50, %f50, %f52;
	fma.rn.f32 	%f69, %f53, %f53, %f55;
	fma.rn.f32 	%f70, %f56, %f56, %f58;
	fma.rn.f32 	%f71, %f59, %f59, %f61;
	fma.rn.f32 	%f72, %f62, %f62, %f64;
	add.f32 	%f73, %f65, %f66;
	add.f32 	%f74, %f67, %f68;
	add.f32 	%f75, %f69, %f70;
	add.f32 	%f76, %f71, %f72;
	add.f32 	%f77, %f73, %f74;
	add.f32 	%f78, %f75, %f76;
	add.f32 	%f338, %f77, %f78;
	setp.lt.u64 	%p2, %rd5, %rd3;
	@%p2 bra 	$L__BB5_42;
	cvt.u32.u64 	%r55, %rd3;
	cvt.u64.u32 	%rd10, %r27;
	add.s64 	%rd70, %rd4, %rd3;
	cvt.u32.u64 	%r28, %rd1;
	not.b32 	%r57, %r27;
	add.s32 	%r58, %r57, %r28;
	sub.s32 	%r59, %r58, %r55;
	sub.s32 	%r197, %r59, %r52;
	add.s64 	%rd28, %rd70, %rd10;
	shl.b64 	%rd29, %rd28, 2;
	add.s64 	%rd30, %rd29, %rd2;
	add.s64 	%rd69, %rd30, 8192;
	mov.b32 	%r198, 0;
	mov.u64 	%rd71, %rd4;
$L__BB5_27:
	add.s64 	%rd71, %rd71, %rd3;
	add.s64 	%rd31, %rd1, -4096;
	setp.gt.u64 	%p3, %rd71, %rd31;
	@%p3 bra 	$L__BB5_29;
	cvt.u32.u64 	%r60, %rd3;
	add.s64 	%rd32, %rd71, %rd10;
	shl.b64 	%rd33, %rd32, 2;
	add.s64 	%rd34, %rd2, %rd33;
	ld.global.f32 	%f79, [%rd34];
	ld.global.f32 	%f80, [%rd34+1024];
	ld.global.f32 	%f81, [%rd34+2048];
	mul.f32 	%f82, %f81, %f81;
	ld.global.f32 	%f83, [%rd34+3072];
	ld.global.f32 	%f84, [%rd34+4096];
	mul.f32 	%f85, %f84, %f84;
	ld.global.f32 	%f86, [%rd34+5120];
	ld.global.f32 	%f87, [%rd34+6144];
	mul.f32 	%f88, %f87, %f87;
	ld.global.f32 	%f89, [%rd34+7168];
	ld.global.f32 	%f90, [%rd34+8192];
	mul.f32 	%f91, %f90, %f90;
	ld.global.f32 	%f92, [%rd34+9216];
	ld.global.f32 	%f93, [%rd34+10240];
	mul.f32 	%f94, %f93, %f93;
	ld.global.f32 	%f95, [%rd34+11264];
	ld.global.f32 	%f96, [%rd34+12288];
	mul.f32 	%f97, %f96, %f96;
	ld.global.f32 	%f98, [%rd34+13312];
	ld.global.f32 	%f99, [%rd34+14336];
	mul.f32 	%f100, %f99, %f99;
	ld.global.f32 	%f101, [%rd34+15360];
	fma.rn.f32 	%f102, %f79, %f79, %f338;
	fma.rn.f32 	%f103, %f80, %f80, %f82;
	fma.rn.f32 	%f104, %f83, %f83, %f85;
	fma.rn.f32 	%f105, %f86, %f86, %f88;
	fma.rn.f32 	%f106, %f89, %f89, %f91;
	fma.rn.f32 	%f107, %f92, %f92, %f94;
	fma.rn.f32 	%f108, %f95, %f95, %f97;
	fma.rn.f32 	%f109, %f98, %f98, %f100;
	add.f32 	%f110, %f102, %f103;
	add.f32 	%f111, %f104, %f105;
	add.f32 	%f112, %f106, %f107;
	add.f32 	%f113, %f108, %f109;
	add.f32 	%f114, %f110, %f111;
	add.f32 	%f115, %f112, %f113;
	add.f32 	%f116, %f114, %f115;
	fma.rn.f32 	%f338, %f101, %f101, %f116;
	sub.s64 	%rd35, %rd1, %rd71;
	setp.lt.u64 	%p4, %rd35, %rd3;
	add.s32 	%r198, %r198, 1;
	add.s64 	%rd70, %rd70, %rd3;
	sub.s32 	%r197, %r197, %r60;
	shl.b64 	%rd36, %rd3, 2;
	add.s64 	%rd69, %rd69, %rd36;
	@%p4 bra 	$L__BB5_42;
	bra.uni 	$L__BB5_27;
$L__BB5_29:
	setp.le.u64 	%p5, %rd1, %rd71;
	cvt.u32.u64 	%r61, %rd71;
	cvt.u32.u64 	%r62, %rd1;
	sub.s32 	%r63, %r62, %r61;
	setp.ge.s32 	%p6, %r27, %r63;
	or.pred  	%p7, %p5, %p6;
	@%p7 bra 	$L__BB5_42;
	cvt.u32.u64 	%r65, %rd3;
	cvt.u32.u64 	%r66, %rd4;
	not.b32 	%r67, %r27;
	add.s32 	%r68, %r67, %r28;
	add.s32 	%r69, %r65, %r66;
	sub.s32 	%r70, %r68, %r69;
	mul.lo.s32 	%r71, %r1, %r198;
	shl.b32 	%r72, %r71, 12;
	sub.s32 	%r73, %r70, %r72;
	shr.u32 	%r74, %r73, 8;
	add.s32 	%r34, %r74, 1;
	and.b32  	%r35, %r34, 15;
	setp.lt.u32 	%p8, %r73, 3840;
	mov.u32 	%r201, %r27;
	@%p8 bra 	$L__BB5_33;
	shr.u32 	%r75, %r197, 8;
	add.s32 	%r76, %r75, 1;
	and.b32  	%r77, %r76, 33554416;
	neg.s32 	%r199, %r77;
	mov.u32 	%r201, %r27;
$L__BB5_32:
	.pragma "nounroll";
	ld.global.f32 	%f118, [%rd69+-8192];
	fma.rn.f32 	%f119, %f118, %f118, %f338;
	ld.global.f32 	%f120, [%rd69+-7168];
	fma.rn.f32 	%f121, %f120, %f120, %f119;
	ld.global.f32 	%f122, [%rd69+-6144];
	fma.rn.f32 	%f123, %f122, %f122, %f121;
	ld.global.f32 	%f124, [%rd69+-5120];
	fma.rn.f32 	%f125, %f124, %f124, %f123;
	ld.global.f32 	%f126, [%rd69+-4096];
	fma.rn.f32 	%f127, %f126, %f126, %f125;
	ld.global.f32 	%f128, [%rd69+-3072];
	fma.rn.f32 	%f129, %f128, %f128, %f127;
	ld.global.f32 	%f130, [%rd69+-2048];
	fma.rn.f32 	%f131, %f130, %f130, %f129;
	ld.global.f32 	%f132, [%rd69+-1024];
	fma.rn.f32 	%f133, %f132, %f132, %f131;
	ld.global.f32 	%f134, [%rd69];
	fma.rn.f32 	%f135, %f134, %f134, %f133;
	ld.global.f32 	%f136, [%rd69+1024];
	fma.rn.f32 	%f137, %f136, %f136, %f135;
	ld.global.f32 	%f138, [%rd69+2048];
	fma.rn.f32 	%f139, %f138, %f138, %f137;
	ld.global.f32 	%f140, [%rd69+3072];
	fma.rn.f32 	%f141, %f140, %f140, %f139;
	ld.global.f32 	%f142, [%rd69+4096];
	fma.rn.f32 	%f143, %f142, %f142, %f141;
	ld.global.f32 	%f144, [%rd69+5120];
	fma.rn.f32 	%f145, %f144, %f144, %f143;
	ld.global.f32 	%f146, [%rd69+6144];
	fma.rn.f32 	%f147, %f146, %f146, %f145;
	ld.global.f32 	%f148, [%rd69+7168];
	fma.rn.f32 	%f338, %f148, %f148, %f147;
	add.s32 	%r201, %r201, 4096;
	add.s32 	%r199, %r199, 16;
	add.s64 	%rd69, %rd69, 16384;
	setp.ne.s32 	%p9, %r199, 0;
	@%p9 bra 	$L__BB5_32;
$L__BB5_33:
	setp.eq.s32 	%p10, %r35, 0;
	@%p10 bra 	$L__BB5_42;
	and.b32  	%r42, %r34, 7;
	setp.lt.u32 	%p11, %r35, 8;
	@%p11 bra 	$L__BB5_36;
	cvt.u64.u32 	%rd37, %r201;
	add.s64 	%rd38, %rd71, %rd37;
	shl.b64 	%rd39, %rd38, 2;
	add.s64 	%rd40, %rd2, %rd39;
	ld.global.f32 	%f150, [%rd40];
	fma.rn.f32 	%f151, %f150, %f150, %f338;
	ld.global.f32 	%f152, [%rd40+1024];
	fma.rn.f32 	%f153, %f152, %f152, %f151;
	ld.global.f32 	%f154, [%rd40+2048];
	fma.rn.f32 	%f155, %f154, %f154, %f153;
	ld.global.f32 	%f156, [%rd40+3072];
	fma.rn.f32 	%f157, %f156, %f156, %f155;
	ld.global.f32 	%f158, [%rd40+4096];
	fma.rn.f32 	%f159, %f158, %f158, %f157;
	ld.global.f32 	%f160, [%rd40+5120];
	fma.rn.f32 	%f161, %f160, %f160, %f159;
	ld.global.f32 	%f162, [%rd40+6144];
	fma.rn.f32 	%f163, %f162, %f162, %f161;
	ld.global.f32 	%f164, [%rd40+7168];
	fma.rn.f32 	%f338, %f164, %f164, %f163;
	add.s32 	%r201, %r201, 2048;
$L__BB5_36:
	setp.eq.s32 	%p12, %r42, 0;
	@%p12 bra 	$L__BB5_42;
	setp.lt.u32 	%p13, %r42, 4;
	@%p13 bra 	$L__BB5_39;
	cvt.u64.u32 	%rd41, %r201;
	add.s64 	%rd42, %rd71, %rd41;
	shl.b64 	%rd43, %rd42, 2;
	add.s64 	%rd44, %rd2, %rd43;
	ld.global.f32 	%f166, [%rd44];
	fma.rn.f32 	%f167, %f166, %f166, %f338;
	ld.global.f32 	%f168, [%rd44+1024];
	fma.rn.f32 	%f169, %f168, %f168, %f167;
	ld.global.f32 	%f170, [%rd44+2048];
	fma.rn.f32 	%f171, %f170, %f170, %f169;
	ld.global.f32 	%f172, [%rd44+3072];
	fma.rn.f32 	%f338, %f172, %f172, %f171;
	add.s32 	%r201, %r201, 1024;
$L__BB5_39:
	and.b32  	%r78, %r34, 3;
	setp.eq.s32 	%p14, %r78, 0;
	@%p14 bra 	$L__BB5_42;
	cvt.u64.u32 	%rd45, %r201;
	add.s64 	%rd46, %rd45, %rd70;
	shl.b64 	%rd47, %rd46, 2;
	add.s64 	%rd73, %rd2, %rd47;
	cvt.u16.u32 	%rs1, %r197;
	shr.u16 	%rs2, %rs1, 8;
	add.s16 	%rs3, %rs2, 1;
	cvt.u32.u16 	%r79, %rs3;
	and.b32  	%r80, %r79, 3;
	neg.s32 	%r204, %r80;
$L__BB5_41:
	.pragma "nounroll";
	ld.global.f32 	%f173, [%rd73];
	fma.rn.f32 	%f338, %f173, %f173, %f338;
	add.s64 	%rd73, %rd73, 1024;
	add.s32 	%r204, %r204, 1;
	setp.ne.s32 	%p15, %r204, 0;
	@%p15 bra 	$L__BB5_41;
$L__BB5_42:
	// begin inline asm
	mov.u32 %r81, %laneid;
	// end inline asm
	mov.b32 	%r83, %f338;
	mov.b32 	%r84, 1;
	mov.b32 	%r105, 31;
	mov.b32 	%r106, -1;
	// begin inline asm
	shfl.sync.down.b32 %r82, %r83, %r84, %r105, %r106;
	// end inline asm
	setp.gt.s32 	%p16, %r81, 30;
	mov.b32 	%f174, %r82;
	add.f32 	%f175, %f338, %f174;
	selp.f32 	%f176, %f338, %f175, %p16;
	mov.b32 	%r88, %f176;
	mov.b32 	%r89, 2;
	// begin inline asm
	shfl.sync.down.b32 %r87, %r88, %r89, %r105, %r106;
	// end inline asm
	setp.gt.s32 	%p17, %r81, 29;
	mov.b32 	%f177, %r87;
	add.f32 	%f178, %f176, %f177;
	selp.f32 	%f179, %f176, %f178, %p17;
	mov.b32 	%r93, %f179;
	mov.b32 	%r94, 4;
	// begin inline asm
	shfl.sync.down.b32 %r92, %r93, %r94, %r105, %r106;
	// end inline asm
	setp.gt.s32 	%p18, %r81, 27;
	mov.b32 	%f180, %r92;
	add.f32 	%f181, %f179, %f180;
	selp.f32 	%f182, %f179, %f181, %p18;
	mov.b32 	%r98, %f182;
	mov.b32 	%r99, 8;
	// begin inline asm
	shfl.sync.down.b32 %r97, %r98, %r99, %r105, %r106;
	// end inline asm
	setp.gt.s32 	%p19, %r81, 23;
	mov.b32 	%f183, %r97;
	add.f32 	%f184, %f182, %f183;
	selp.f32 	%f185, %f182, %f184, %p19;
	mov.b32 	%r103, %f185;
	mov.b32 	%r104, 16;
	// begin inline asm
	shfl.sync.down.b32 %r102, %r103, %r104, %r105, %r106;
	// end inline asm
	setp.gt.s32 	%p20, %r81, 15;
	mov.b32 	%f186, %r102;
	add.f32 	%f37, %f185, %f186;
	selp.f32 	%f339, %f185, %f37, %p20;
	setp.ne.s32 	%p21, %r81, 0;
	@%p21 bra 	$L__BB5_44;
	shr.u32 	%r107, %r27, 3;
	and.b32  	%r108, %r107, 124;
	mov.u32 	%r109, _ZZN3cub18CUB_300001_SM_10006detail6reduce18DeviceReduceKernelINS2_10policy_hubIfyN4cuda3std3__44plusIfEEE10Policy1000EN6thrust24THRUST_300001_SM_1000_NS6detail15normal_iteratorINSD_10device_ptrIfEEEEyS9_f6squareIfEEEvT0_PT3_T1_NS0_13GridEvenShareISO_EET2_T4_E12temp_storage;
	add.s32 	%r110, %r109, %r108;
	st.shared.f32 	[%r110+8], %f37;
$L__BB5_44:
	bar.sync 	0;
	setp.ne.s32 	%p22, %r27, 0;
	@%p22 bra 	$L__BB5_46;
	ld.shared.f32 	%f187, [_ZZN3cub18CUB_300001_SM_10006detail6reduce18DeviceReduceKernelINS2_10policy_hubIfyN4cuda3std3__44plusIfEEE10Policy1000EN6thrust24THRUST_300001_SM_1000_NS6detail15normal_iteratorINSD_10device_ptrIfEEEEyS9_f6squareIfEEEvT0_PT3_T1_NS0_13GridEvenShareISO_EET2_T4_E12temp_storage+12];
	add.f32 	%f188, %f339, %f187;
	ld.shared.f32 	%f189, [_ZZN3cub18CUB_300001_SM_10006detail6reduce18DeviceReduceKernelINS2_10policy_hubIfyN4cuda3std3__44plusIfEEE10Policy1000EN6thrust24THRUST_300001_SM_1000_NS6detail15normal_iteratorINSD_10device_ptrIfEEEEyS9_f6squareIfEEEvT0_PT3_T1_NS0_13GridEvenShareISO_EET2_T4_E12temp_storage+16];
	add.f32 	%f190, %f188, %f189;
	ld.shared.f32 	%f191, [_ZZN3cub18CUB_300001_SM_10006detail6reduce18DeviceReduceKernelINS2_10policy_hubIfyN4cuda3std3__44plusIfEEE10Policy1000EN6thrust24THRUST_300001_SM_1000_NS6detail15normal_iteratorINSD_10device_ptrIfEEEEyS9_f6squareIfEEEvT0_PT3_T1_NS0_13GridEvenShareISO_EET2_T4_E12temp_storage+20];
	add.f32 	%f192, %f190, %f191;
	ld.shared.f32 	%f193, [_ZZN3cub18CUB_300001_SM_10006detail6reduce18DeviceReduceKernelINS2_10policy_hubIfyN4cuda3std3__44plusIfEEE10Policy1000EN6thrust24THRUST_300001_SM_1000_NS6detail15normal_iteratorINSD_10device_ptrIfEEEEyS9_f6squareIfEEEvT0_PT3_T1_NS0_13GridEvenShareISO_EET2_T4_E12temp_storage+24];
	add.f32 	%f194, %f192, %f193;
	ld.shared.f32 	%f195, [_ZZN3cub18CUB_300001_SM_10006detail6reduce18DeviceReduceKernelINS2_10policy_hubIfyN4cuda3std3__44plusIfEEE10Policy1000EN6thrust24THRUST_300001_SM_1000_NS6detail15normal_iteratorINSD_10device_ptrIfEEEEyS9_f6squareIfEEEvT0_PT3_T1_NS0_13GridEvenShareISO_EET2_T4_E12temp_storage+28];
	add.f32 	%f196, %f194, %f195;
	ld.shared.f32 	%f197, [_ZZN3cub18CUB_300001_SM_10006detail6reduce18DeviceReduceKernelINS2_10policy_hubIfyN4cuda3std3__44plusIfEEE10Policy1000EN6thrust24THRUST_300001_SM_1000_NS6detail15normal_iteratorINSD_10device_ptrIfEEEEyS9_f6squareIfEEEvT0_PT3_T1_NS0_13GridEvenShareISO_EET2_T4_E12temp_storage+32];
	add.f32 	%f198, %f196, %f197;
	ld.shared.f32 	%f199, [_ZZN3cub18CUB_300001_SM_10006detail6reduce18DeviceReduceKernelINS2_10policy_hubIfyN4cuda3std3__44plusIfEEE10Policy1000EN6thrust24THRUST_300001_SM_1000_NS6detail15normal_iteratorINSD_10device_ptrIfEEEEyS9_f6squareIfEEEvT0_PT3_T1_NS0_13GridEvenShareISO_EET2_T4_E12temp_storage+36];
	add.f32 	%f339, %f198, %f199;
$L__BB5_46:
	mov.u32 	%r188, %tid.x;
	setp.ne.s32 	%p56, %r188, 0;
	@%p56 bra 	$L__BB5_48;
	cvta.to.global.u64 	%rd65, %rd24;
	mul.wide.u32 	%rd66, %r2, 4;
	add.s64 	%rd67, %rd65, %rd66;
	st.global.f32 	[%rd67], %f339;
$L__BB5_48:
	ret;

}
	// .globl	_ZN3cub18CUB_300001_SM_10006detail6reduce28DeviceReduceSingleTileKernelINS2_10policy_hubIfyN4cuda3std3__44plusIfEEE10Policy1000EPfSC_iS9_ffNS7_10__identityEEEvT0_T1_T2_T3_T4_T6_
.visible .entry _ZN3cub18CUB_300001_SM_10006detail6reduce28DeviceReduceSingleTileKernelINS2_10policy_hubIfyN4cuda3std3__44plusIfEEE10Policy1000EPfSC_iS9_ffNS7_10__identityEEEvT0_T1_T2_T3_T4_T6_(
	.param .u64 .ptr .align 1 _ZN3cub18CUB_300001_SM_10006detail6reduce28DeviceReduceSingleTileKernelINS2_10policy_hubIfyN4cuda3std3__44plusIfEEE10Policy1000EPfSC_iS9_ffNS7_10__identityEEEvT0_T1_T2_T3_T4_T6__param_0,
	.param .u64 .ptr .align 1 _ZN3cub18CUB_300001_SM_10006detail6reduce28DeviceReduceSingleTileKernelINS2_10policy_hubIfyN4cuda3std3__44plusIfEEE10Policy1000EPfSC_iS9_ffNS7_10__identityEEEvT0_T1_T2_T3_T4_T6__param_1,
	.param .u32 _ZN3cub18CUB_300001_SM_10006detail6reduce28DeviceReduceSingleTileKernelINS2_10policy_hubIfyN4cuda3std3__44plusIfEEE10Policy1000EPfSC_iS9_ffNS7_10__identityEEEvT0_T1_T2_T3_T4_T6__param_2,
	.param .align 1 .b8 _ZN3cub18CUB_300001_SM_10006detail6reduce28DeviceReduceSingleTileKernelINS2_10policy_hubIfyN4cuda3std3__44plusIfEEE10Policy1000EPfSC_iS9_ffNS7_10__identityEEEvT0_T1_T2_T3_T4_T6__param_3[1],
	.param .f32 _ZN3cub18CUB_300001_SM_10006detail6reduce28DeviceReduceSingleTileKernelINS2_10policy_hubIfyN4cuda3std3__44plusIfEEE10Policy1000EPfSC_iS9_ffNS7_10__identityEEEvT0_T1_T2_T3_T4_T6__param_4,
	.param .align 1 .b8 _ZN3cub18CUB_300001_SM_10006detail6reduce28DeviceReduceSingleTileKernelINS2_10policy_hubIfyN4cuda3std3__44plusIfEEE10Policy1000EPfSC_iS9_ffNS7_10__identityEEEvT0_T1_T2_T3_T4_T6__param_5[1]
)
.maxntid 256
.minnctapersm 1
{
	.reg .pred 	%p<97>;
	.reg .b32 	%r<407>;
	.reg .b32 	%f<419>;
	.reg .b64 	%rd<125>;
	// demoted variable
	.shared .align 4 .b8 _ZZN3cub18CUB_300001_SM_10006detail6reduce28DeviceReduceSingleTileKernelINS2_10policy_hubIfyN4cuda3std3__44plusIfEEE10Policy1000EPfSC_iS9_ffNS7_10__identityEEEvT0_T1_T2_T3_T4_T6_E12temp_storage[44];
	ld.param.u64 	%rd16, [_ZN3cub18CUB_300001_SM_10006detail6reduce28DeviceReduceSingleTileKernelINS2_10policy_hubIfyN4cuda3std3__44plusIfEEE10Policy1000EPfSC_iS9_ffNS7_10__identityEEEvT0_T1_T2_T3_T4_T6__param_0];
	ld.param.u64 	%rd17, [_ZN3cub18CUB_300001_SM_10006detail6reduce28DeviceReduceSingleTileKernelINS2_10policy_hubIfyN4cuda3std3__44plusIfEEE10Policy1000EPfSC_iS9_ffNS7_10__identityEEEvT0_T1_T2_T3_T4_T6__param_1];
	ld.param.u32 	%r67, [_ZN3cub18CUB_300001_SM_10006detail6reduce28DeviceReduceSingleTileKernelINS2_10policy_hubIfyN4cuda3std3__44plusIfEEE10Policy1000EPfSC_iS9_ffNS7_10__identityEEEvT0_T1_T2_T3_T4_T6__param_2];
	ld.param.f32 	%f58, [_ZN3cub18CUB_300001_SM_10006detail6reduce28DeviceReduceSingleTileKernelINS2_10policy_hubIfyN4cuda3std3__44plusIfEEE10Policy1000EPfSC_iS9_ffNS7_10__identityEEEvT0_T1_T2_T3_T4_T6__param_4];
	cvta.to.global.u64 	%rd1, %rd17;
	setp.ne.s32 	%p1, %r67, 0;
	@%p1 bra 	$L__BB6_3;
	mov.u32 	%r380, %tid.x;
	setp.ne.s32 	%p96, %r380, 0;
	@%p96 bra 	$L__BB6_74;
	st.global.f32 	[%rd1], %f58;
	bra.uni 	$L__BB6_74;
$L__BB6_3:
	and.b64  	%rd18, %rd16, 15;
	setp.ne.s64 	%p2, %rd18, 0;
	@%p2 bra 	$L__BB6_38;
	setp.gt.s32 	%p49, %r67, 4095;
	@%p49 bra 	$L__BB6_22;
	mov.u32 	%r1, %tid.x;
	setp.ge.s32 	%p66, %r1, %r67;
	mov.f32 	%f397, 0f00000000;
	mov.u32 	%r384, %r1;
	@%p66 bra 	$L__BB6_7;
	mul.wide.u32 	%rd113, %r1, 4;
	add.s64 	%rd112, %rd16, %rd113;
	// begin inline asm
	ld.global.nc.u32 %r300, [%rd112];
	// end inline asm
	mov.b32 	%f397, %r300;
	add.s32 	%r384, %r1, 256;
$L__BB6_7:
	setp.ge.s32 	%p67, %r384, %r67;
	@%p67 bra 	$L__BB6_13;
	not.b32 	%r301, %r384;
	add.s32 	%r4, %r67, %r301;
	and.b32  	%r302, %r4, 768;
	setp.eq.s32 	%p68, %r302, 768;
	@%p68 bra 	$L__BB6_11;
	mul.wide.u32 	%rd114, %r384, 4;
	add.s64 	%rd121, %rd16, %rd114;
	shr.u32 	%r303, %r4, 8;
	add.s32 	%r304, %r303, 1;
	and.b32  	%r305, %r304, 3;
	neg.s32 	%r382, %r305;
$L__BB6_10:
	.pragma "nounroll";
	// begin inline asm
	ld.global.nc.u32 %r306, [%rd121];
	// end inline asm
	mov.b32 	%f323, %r306;
	add.f32 	%f397, %f397, %f323;
	add.s32 	%r384, %r384, 256;
	add.s64 	%rd121, %rd121, 1024;
	add.s32 	%r382, %r382, 1;
	setp.ne.s32 	%p69, %r382, 0;
	@%p69 bra 	$L__BB6_10;
$L__BB6_11:
	setp.lt.u32 	%p70, %r4, 768;
	@%p70 bra 	$L__BB6_13;
$L__BB6_12:
	mul.wide.s32 	%rd120, %r384, 4;
	add.s64 	%rd116, %rd16, %rd120;
	// begin inline asm
	ld.global.nc.u32 %r307, [%rd116];
	// end inline asm
	mov.b32 	%f324, %r307;
	add.f32 	%f325, %f397, %f324;
	add.s64 	%rd117, %rd116, 1024;
	// begin inline asm
	ld.global.nc.u32 %r308, [%rd117];
	// end inline asm
	mov.b32 	%f326, %r308;
	add.f32 	%f327, %f325, %f326;
	add.s64 	%rd118, %rd116, 2048;
	// begin inline asm
	ld.global.nc.u32 %r309, [%rd118];
	// end inline asm
	mov.b32 	%f328, %r309;
	add.f32 	%f329, %f327, %f328;
	add.s64 	%rd119, %rd116, 3072;
	// begin inline asm
	ld.global.nc.u32 %r310, [%rd119];
	// end inline asm
	mov.b32 	%f330, %r310;
	add.f32 	%f397, %f329, %f330;
	add.s32 	%r384, %r384, 1024;
	setp.lt.s32 	%p71, %r384, %r67;
	@%p71 bra 	$L__BB6_12;
$L__BB6_13:
	setp.lt.s32 	%p72, %r67, 256;
	@%p72 bra 	$L__BB6_18;
	// begin inline asm
	mov.u32 %r349, %laneid;
	// end inline asm
	mov.b32 	%r351, %f397;
	mov.b32 	%r352, 1;
	mov.b32 	%r373, 31;
	mov.b32 	%r374, -1;
	// begin inline asm
	shfl.sync.down.b32 %r350, %r351, %r352, %r373, %r374;
	// end inline asm
	setp.gt.s32 	%p88, %r349, 30;
	mov.b32 	%f365, %r350;
	add.f32 	%f366, %f397, %f365;
	selp.f32 	%f367, %f397, %f366, %p88;
	mov.b32 	%r356, %f367;
	mov.b32 	%r357, 2;
	// begin inline asm
	shfl.sync.down.b32 %r355, %r356, %r357, %r373, %r374;
	// end inline asm
	setp.gt.s32 	%p89, %r349, 29;
	mov.b32 	%f368, %r355;
	add.f32 	%f369, %f367, %f368;
	selp.f32 	%f370, %f367, %f369, %p89;
	mov.b32 	%r361, %f370;
	mov.b32 	%r362, 4;
	// begin inline asm
	shfl.sync.down.b32 %r360, %r361, %r362, %r373, %r374;
	// end inline asm
	setp.gt.s32 	%p90, %r349, 27;
	mov.b32 	%f371, %r360;
	add.f32 	%f372, %f370, %f371;
	selp.f32 	%f373, %f370, %f372, %p90;
	mov.b32 	%r366, %f373;
	mov.b32 	%r367, 8;
	// begin inline asm
	shfl.sync.down.b32 %r365, %r366, %r367, %r373, %r374;
	// end inline asm
	setp.gt.s32 	%p91, %r349, 23;
	mov.b32 	%f374, %r365;
	add.f32 	%f375, %f373, %f374;
	selp.f32 	%f376, %f373, %f375, %p91;
	mov.b32 	%r371, %f376;
	mov.b32 	%r372, 16;
	// begin inline asm
	shfl.sync.down.b32 %r370, %r371, %r372, %r373, %r374;
	// end inline asm
	setp.gt.s32 	%p92, %r349, 15;
	mov.b32 	%f377, %r370;
	add.f32 	%f10, %f376, %f377;
	selp.f32 	%f418, %f376, %f10, %p92;
	setp.ne.s32 	%p93, %r349, 0;
	@%p93 bra 	$L__BB6_16;
	shr.u32 	%r375, %r1, 3;
	and.b32  	%r376, %r375, 124;
	mov.u32 	%r377, _ZZN3cub18CUB_300001_SM_10006detail6reduce28DeviceReduceSingleTileKernelINS2_10policy_hubIfyN4cuda3std3__44plusIfEEE10Policy1000EPfSC_iS9_ffNS7_10__identityEEEvT0_T1_T2_T3_T4_T6_E12temp_storage;
	add.s32 	%r378, %r377, %r376;
	st.shared.f32 	[%r378+8], %f10;
$L__BB6_16:
	bar.sync 	0;
	setp.ne.s32 	%p94, %r1, 0;
	@%p94 bra 	$L__BB6_72;
	ld.shared.f32 	%f378, [_ZZN3cub18CUB_300001_SM_10006detail6reduce28DeviceReduceSingleTileKernelINS2_10policy_hubIfyN4cuda3std3__44plusIfEEE10Policy1000EPfSC_iS9_ffNS7_10__identityEEEvT0_T1_T2_T3_T4_T6_E12temp_storage+12];
	add.f32 	%f379, %f418, %f378;
	ld.shared.f32 	%f380, [_ZZN3cub18CUB_300001_SM_10006detail6reduce28DeviceReduceSingleTileKernelINS2_10policy_hubIfyN4cuda3std3__44plusIfEEE10Policy1000EPfSC_iS9_ffNS7_10__identityEEEvT0_T1_T2_T3_T4_T6_E12temp_storage+16];
	add.f32 	%f381, %f379, %f380;
	ld.shared.f32 	%f382, [_ZZN3cub18CUB_300001_SM_10006detail6reduce28DeviceReduceSingleTileKernelINS2_10policy_hubIfyN4cuda3std3__44plusIfEEE10Policy1000EPfSC_iS9_ffNS7_10__identityEEEvT0_T1_T2_T3_T4_T6_E12temp_storage+20];
	add.f32 	%f383, %f381, %f382;
	ld.shared.f32 	%f384, [_ZZN3cub18CUB_300001_SM_10006detail6reduce28DeviceReduceSingleTileKernelINS2_10policy_hubIfyN4cuda3std3__44plusIfEEE10Policy1000EPfSC_iS9_ffNS7_10__identityEEEvT0_T1_T2_T3_T4_T6_E12temp_storage+24];
	add.f32 	%f385, %f383, %f384;
	ld.shared.f32 	%f386, [_ZZN3cub18CUB_300001_SM_10006detail6reduce28DeviceReduceSingleTileKernelINS2_10policy_hubIfyN4cuda3std3__44plusIfEEE10Policy1000EPfSC_iS9_ffNS7_10__identityEEEvT0_T1_T2_T3_T4_T6_E12temp_storage+28];
	add.f32 	%f387, %f385, %f386;
	ld.shared.f32 	%f388, [_ZZN3cub18CUB_300001_SM_10006detail6reduce28DeviceReduceSingleTileKernelINS2_10policy_hubIfyN4cuda3std3__44plusIfEEE10Policy1000EPfSC_iS9_ffNS7_10__identityEEEvT0_T1_T2_T3_T4_T6_E12temp_storage+32];
	add.f32 	%f389, %f387, %f388;
	ld.shared.f32 	%f390, [_ZZN3cub18CUB_300001_SM_10006detail6reduce28DeviceReduceSingleTileKernelINS2_10policy_hubIfyN4cuda3std3__44plusIfEEE10Policy1000EPfSC_iS9_ffNS7_10__identityEEEvT0_T1_T2_T3_T4_T6_E12temp_storage+36];
	add.f32 	%f418, %f389, %f390;
	bra.uni 	$L__BB6_72;
$L__BB6_18:
	// begin inline asm
	mov.u32 %r311, %laneid;
	// end inline asm
	and.b32  	%r337, %r1, 992;
	add.s32 	%r338, %r337, 32;
	setp.gt.s32 	%p73, %r338, %r67;
	not.b32 	%r339, %r337;
	add.s32 	%r340, %r67, %r339;
	selp.b32 	%r335, %r340, 31, %p73;
	mov.b32 	%r313, %f397;
	mov.b32 	%r314, 1;
	mov.b32 	%r336, -1;
	// begin inline asm
	shfl.sync.down.b32 %r312, %r313, %r314, %r335, %r336;
	// end inline asm
	setp.lt.s32 	%p74, %r311, %r335;
	mov.b32 	%f331, %r312;
	add.f32 	%f332, %f397, %f331;
	selp.f32 	%f333, %f332, %f397, %p74;
	mov.b32 	%r318, %f333;
	mov.b32 	%r319, 2;
	// begin inline asm
	shfl.sync.down.b32 %r317, %r318, %r319, %r335, %r336;
	// end inline asm
	add.s32 	%r341, %r311, 2;
	setp.gt.s32 	%p75, %r341, %r335;
	mov.b32 	%f334, %r317;
	add.f32 	%f335, %f333, %f334;
	selp.f32 	%f336, %f333, %f335, %p75;
	mov.b32 	%r323, %f336;
	mov.b32 	%r324, 4;
	// begin inline asm
	shfl.sync.down.b32 %r322, %r323, %r324, %r335, %r336;
	// end inline asm
	add.s32 	%r342, %r311, 4;
	setp.gt.s32 	%p76, %r342, %r335;
	mov.b32 	%f337, %r322;
	add.f32 	%f338, %f336, %f337;
	selp.f32 	%f339, %f336, %f338, %p76;
	mov.b32 	%r328, %f339;
	mov.b32 	%r329, 8;
	// begin inline asm
	shfl.sync.down.b32 %r327, %r328, %r329, %r335, %r336;
	// end inline asm
	add.s32 	%r343, %r311, 8;
	setp.gt.s32 	%p77, %r343, %r335;
	mov.b32 	%f340, %r327;
	add.f32 	%f341, %f339, %f340;
	selp.f32 	%f342, %f339, %f341, %p77;
	mov.b32 	%r333, %f342;
	mov.b32 	%r334, 16;
	// begin inline asm
	shfl.sync.down.b32 %r332, %r333, %r334, %r335, %r336;
	// end inline asm
	add.s32 	%r344, %r311, 16;
	setp.gt.s32 	%p78, %r344, %r335;
	mov.b32 	%f343, %r332;
	add.f32 	%f344, %f342, %f343;
	selp.f32 	%f418, %f342, %f344, %p78;
	setp.ne.s32 	%p79, %r311, 0;
	@%p79 bra 	$L__BB6_20;
	shr.u32 	%r345, %r1, 3;
	and.b32  	%r346, %r345, 124;
	mov.u32 	%r347, _ZZN3cub18CUB_300001_SM_10006detail6reduce28DeviceReduceSingleTileKernelINS2_10policy_hubIfyN4cuda3std3__44plusIfEEE10Policy1000EPfSC_iS9_ffNS7_10__identityEEEvT0_T1_T2_T3_T4_T6_E12temp_storage;
	add.s32 	%r348, %r347, %r346;
	st.shared.f32 	[%r348+8], %f418;
$L__BB6_20:
	bar.sync 	0;
	setp.ne.s32 	%p80, %r1, 0;
	@%p80 bra 	$L__BB6_72;
	setp.gt.s32 	%p81, %r67, 32;
	ld.shared.f32 	%f345, [_ZZN3cub18CUB_300001_SM_10006detail6reduce28DeviceReduceSingleTileKernelINS2_10policy_hubIfyN4cuda3std3__44plusIfEEE10Policy1000EPfSC_iS9_ffNS7_10__identityEEEvT0_T1_T2_T3_T4_T6_E12temp_storage+12];
	add.f32 	%f346, %f418, %f345;
	selp.f32 	%f347, %f346, %f418, %p81;
	setp.gt.s32 	%p82, %r67, 64;
	ld.shared.f32 	%f348, [_ZZN3cub18CUB_300001_SM_10006detail6reduce28DeviceReduceSingleTileKernelINS2_10policy_hubIfyN4cuda3std3__44plusIfEEE10Policy1000EPfSC_iS9_ffNS7_10__identityEEEvT0_T1_T2_T3_T4_T6_E12temp_storage+16];
	add.f32 	%f349, %f348, %f347;
	selp.f32 	%f350, %f349, %f347, %p82;
	setp.gt.s32 	%p83, %r67, 96;
	ld.shared.f32 	%f351, [_ZZN3cub18CUB_300001_SM_10006detail6reduce28DeviceReduceSingleTileKernelINS2_10policy_hubIfyN4cuda3std3__44plusIfEEE10Policy1000EPfSC_iS9_ffNS7_10__identityEEEvT0_T1_T2_T3_T4_T6_E12temp_storage+20];
	add.f32 	%f352, %f351, %f350;
	selp.f32 	%f353, %f352, %f350, %p83;
	setp.gt.s32 	%p84, %r67, 128;
	ld.shared.f32 	%f354, [_ZZN3cub18CUB_300001_SM_10006detail6reduce28DeviceReduceSingleTileKernelINS2_10policy_hubIfyN4cuda3std3__44plusIfEEE10Policy1000EPfSC_iS9_ffNS7_10__identityEEEvT0_T1_T2_T3_T4_T6_E12temp_storage+24];
	add.f32 	%f355, %f354, %f353;
	selp.f32 	%f356, %f355, %f353, %p84;
	setp.gt.s32 	%p85, %r67, 160;
	ld.shared.f32 	%f357, [_ZZN3cub18CUB_300001_SM_10006detail6reduce28DeviceReduceSingleTileKernelINS2_10policy_hubIfyN4cuda3std3__44plusIfEEE10Policy1000EPfSC_iS9_ffNS7_10__identityEEEvT0_T1_T2_T3_T4_T6_E12temp_storage+28];
	add.f32 	%f358, %f357, %f356;
	selp.f32 	%f359, %f358, %f356, %p85;
	setp.gt.s32 	%p86, %r67, 192;
	ld.shared.f32 	%f360, [_ZZN3cub18CUB_300001_SM_10006detail6reduce28DeviceReduceSingleTileKernelINS2_10policy_hubIfyN4cuda3std3__44plusIfEEE10Policy1000EPfSC_iS9_ffNS7_10__identityEEEvT0_T1_T2_T3_T4_T6_E12temp_storage+32];
	add.f32 	%f361, %f360, %f359;
	selp.f32 	%f362, %f361, %f359, %p86;
	setp.gt.s32 	%p87, %r67, 224;
	ld.shared.f32 	%f363, [_ZZN3cub18CUB_300001_SM_10006detail6reduce28DeviceReduceSingleTileKernelINS2_10policy_hubIfyN4cuda3std3__44plusIfEEE10Policy1000EPfSC_iS9_ffNS7_10__identityEEEvT0_T1_T2_T3_T4_T6_E12temp_storage+36];
	add.f32 	%f364, %f363, %f362;
	selp.f32 	%f418, %f364, %f362, %p87;
	bra.uni 	$L__BB6_72;
$L__BB6_22:
	mov.u32 	%r13, %tid.x;
	shl.b32 	%r224, %r13, 2;
	mul.wide.u32 	%rd86, %r224, 4;
	add.s64 	%rd76, %rd16, %rd86;
	// begin inline asm
	ld.global.nc.v2.u64 {%rd74, %rd75}, [%rd76];
	// end inline asm
	mov.b64 	{%r225, %r226}, %rd75;
	mov.b64 	{%r227, %r228}, %rd74;
	mov.b32 	%f225, %r228;
	mov.b32 	%f226, %r227;
	mov.b32 	%f227, %r226;
	mov.b32 	%f228, %r225;
	add.s64 	%rd79, %rd76, 4096;
	// begin inline asm
	ld.global.nc.v2.u64 {%rd77, %rd78}, [%rd79];
	// end inline asm
	mov.b64 	{%r229, %r230}, %rd78;
	mov.b64 	{%r231, %r232}, %rd77;
	mov.b32 	%f229, %r232;
	mov.b32 	%f230, %r231;
	mov.b32 	%f231, %r230;
	mov.b32 	%f232, %r229;
	add.s64 	%rd82, %rd76, 8192;
	// begin inline asm
	ld.global.nc.v2.u64 {%rd80, %rd81}, [%rd82];
	// end inline asm
	mov.b64 	{%r233, %r234}, %rd81;
	mov.b64 	{%r235, %r236}, %rd80;
	mov.b32 	%f233, %r236;
	mov.b32 	%f234, %r235;
	mov.b32 	%f235, %r234;
	mov.b32 	%f236, %r233;
	add.s64 	%rd85, %rd76, 12288;
	// begin inline asm
	ld.global.nc.v2.u64 {%rd83, %rd84}, [%rd85];
	// end inline asm
	mov.b64 	{%r237, %r238}, %rd84;
	mov.b64 	{%r239, %r240}, %rd83;
	mov.b32 	%f237, %r240;
	mov.b32 	%f238, %r239;
	mov.b32 	%f239, %r238;
	mov.b32 	%f240, %r237;
	add.f32 	%f241, %f226, %f225;
	add.f32 	%f242, %f228, %f227;
	add.f32 	%f243, %f230, %f229;
	add.f32 	%f244, %f232, %f231;
	add.f32 	%f245, %f234, %f233;
	add.f32 	%f246, %f236, %f235;
	add.f32 	%f247, %f238, %f237;
	add.f32 	%f248, %f240, %f239;
	add.f32 	%f249, %f241, %f242;
	add.f32 	%f250, %f243, %f244;
	add.f32 	%f251, %f245, %f246;
	add.f32 	%f252, %f247, %f248;
	add.f32 	%f253, %f249, %f250;
	add.f32 	%f254, %f251, %f252;
	add.f32 	%f404, %f253, %f254;
	setp.lt.u32 	%p50, %r67, 8192;
	mov.b32 	%r387, 4096;
	@%p50 bra 	$L__BB6_26;
	add.s32 	%r14, %r67, -4096;
	mov.b32 	%r387, 4096;
$L__BB6_24:
	mul.wide.s32 	%rd99, %r387, 4;
	add.s64 	%rd89, %rd76, %rd99;
	// begin inline asm
	ld.global.nc.v2.u64 {%rd87, %rd88}, [%rd89];
	// end inline asm
	mov.b64 	{%r242, %r243}, %rd88;
	mov.b64 	{%r244, %r245}, %rd87;
	mov.b32 	%f255, %r245;
	mov.b32 	%f256, %r244;
	mov.b32 	%f257, %r243;
	mov.b32 	%f258, %r242;
	add.s64 	%rd92, %rd89, 4096;
	// begin inline asm
	ld.global.nc.v2.u64 {%rd90, %rd91}, [%rd92];
	// end inline asm
	mov.b64 	{%r246, %r247}, %rd91;
	mov.b64 	{%r248, %r249}, %rd90;
	mov.b32 	%f259, %r249;
	mov.b32 	%f260, %r248;
	mov.b32 	%f261, %r247;
	mov.b32 	%f262, %r246;
	add.s64 	%rd95, %rd89, 8192;
	// begin inline asm
	ld.global.nc.v2.u64 {%rd93, %rd94}, [%rd95];
	// end inline asm
	mov.b64 	{%r250, %r251}, %rd94;
	mov.b64 	{%r252, %r253}, %rd93;
	mov.b32 	%f263, %r253;
	mov.b32 	%f264, %r252;
	mov.b32 	%f265, %r251;
	mov.b32 	%f266, %r250;
	add.s64 	%rd98, %rd89, 12288;
	// begin inline asm
	ld.global.nc.v2.u64 {%rd96, %rd97}, [%rd98];
	// end inline asm
	mov.b64 	{%r254, %r255}, %rd97;
	mov.b64 	{%r256, %r257}, %rd96;
	mov.b32 	%f267, %r257;
	mov.b32 	%f268, %r256;
	mov.b32 	%f269, %r255;
	mov.b32 	%f270, %r254;
	add.f32 	%f271, %f404, %f256;
	add.f32 	%f272, %f255, %f258;
	add.f32 	%f273, %f257, %f260;
	add.f32 	%f274, %f259, %f262;
	add.f32 	%f275, %f261, %f264;
	add.f32 	%f276, %f263, %f266;
	add.f32 	%f277, %f265, %f268;
	add.f32 	%f278, %f267, %f270;
	add.f32 	%f279, %f271, %f272;
	add.f32 	%f280, %f273, %f274;
	add.f32 	%f281, %f275, %f276;
	add.f32 	%f282, %f277, %f278;
	add.f32 	%f283, %f279, %f280;
	add.f32 	%f284, %f281, %f282;
	add.f32 	%f285, %f283, %f284;
	add.f32 	%f404, %f285, %f269;
	sub.s32 	%r258, %r67, %r387;
	setp.lt.s32 	%p51, %r258, 4096;
	@%p51 bra 	$L__BB6_34;
	add.s32 	%r387, %r387, 4096;
	setp.le.s32 	%p52, %r387, %r14;
	@%p52 bra 	$L__BB6_24;
$L__BB6_26:
	setp.le.s32 	%p53, %r67, %r387;
	@%p53 bra 	$L__BB6_34;
	sub.s32 	%r18, %r67, %r387;
	setp.ge.s32 	%p54, %r13, %r18;
	@%p54 bra 	$L__BB6_34;
	not.b32 	%r259, %r13;
	add.s32 	%r260, %r67, %r259;
	sub.s32 	%r19, %r260, %r387;
	and.b32  	%r261, %r19, 768;
	setp.eq.s32 	%p55, %r261, 768;
	mov.u32 	%r391, %r13;
	@%p55 bra 	$L__BB6_31;
	add.s32 	%r389, %r13, %r387;
	shr.u32 	%r262, %r19, 8;
	add.s32 	%r263, %r262, 1;
	and.b32  	%r264, %r263, 3;
	neg.s32 	%r388, %r264;
	mov.u32 	%r391, %r13;
$L__BB6_30:
	.pragma "nounroll";
	mul.wide.u32 	%rd101, %r389, 4;
	add.s64 	%rd100, %rd16, %rd101;
	// begin inline asm
	ld.global.nc.u32 %r265, [%rd100];
	// end inline asm
	mov.b32 	%f287, %r265;
	add.f32 	%f404, %f404, %f287;
	add.s32 	%r391, %r391, 256;
	add.s32 	%r389, %r389, 256;
	add.s32 	%r388, %r388, 1;
	setp.ne.s32 	%p56, %r388, 0;
	@%p56 bra 	$L__BB6_30;
$L__BB6_31:
	setp.lt.u32 	%p57, %r19, 768;
	@%p57 bra 	$L__BB6_34;
	cvt.u64.u32 	%rd102, %r391;
	cvt.u64.u32 	%rd103, %r387;
	add.s64 	%rd104, %rd102, %rd103;
	shl.b64 	%rd105, %rd104, 2;
	add.s64 	%rd106, %rd105, %rd16;
	add.s64 	%rd122, %rd106, 2048;
	add.s32 	%r392, %r391, %r387;
$L__BB6_33:
	mul.wide.u32 	%rd111, %r392, 4;
	add.s64 	%rd107, %rd16, %rd111;
	// begin inline asm
	ld.global.nc.u32 %r266, [%rd107];
	// end inline asm
	mov.b32 	%f288, %r266;
	add.f32 	%f289, %f404, %f288;
	add.s64 	%rd108, %rd122, -1024;
	// begin inline asm
	ld.global.nc.u32 %r267, [%rd108];
	// end inline asm
	mov.b32 	%f290, %r267;
	add.f32 	%f291, %f289, %f290;
	// begin inline asm
	ld.global.nc.u32 %r268, [%rd122];
	// end inline asm
	mov.b32 	%f292, %r268;
	add.f32 	%f293, %f291, %f292;
	add.s64 	%rd110, %rd122, 1024;
	// begin inline asm
	ld.global.nc.u32 %r269, [%rd110];
	// end inline asm
	mov.b32 	%f294, %r269;
	add.f32 	%f404, %f293, %f294;
	add.s32 	%r391, %r391, 1024;
	add.s64 	%rd122, %rd122, 4096;
	add.s32 	%r392, %r392, 1024;
	setp.lt.s32 	%p58, %r391, %r18;
	@%p58 bra 	$L__BB6_33;
$L__BB6_34:
	// begin inline asm
	mov.u32 %r270, %laneid;
	// end inline asm
	mov.b32 	%r272, %f404;
	mov.b32 	%r273, 1;
	mov.b32 	%r294, 31;
	mov.b32 	%r295, -1;
	// begin inline asm
	shfl.sync.down.b32 %r271, %r272, %r273, %r294, %r295;
	// end inline asm
	setp.gt.s32 	%p59, %r270, 30;
	mov.b32 	%f295, %r271;
	add.f32 	%f296, %f404, %f295;
	selp.f32 	%f297, %f404, %f296, %p59;
	mov.b32 	%r277, %f297;
	mov.b32 	%r278, 2;
	// begin inline asm
	shfl.sync.down.b32 %r276, %r277, %r278, %r294, %r295;
	// end inline asm
	setp.gt.s32 	%p60, %r270, 29;
	mov.b32 	%f298, %r276;
	add.f32 	%f299, %f297, %f298;
	selp.f32 	%f300, %f297, %f299, %p60;
	mov.b32 	%r282, %f300;
	mov.b32 	%r283, 4;
	// begin inline asm
	shfl.sync.down.b32 %r281, %r282, %r283, %r294, %r295;
	// end inline asm
	setp.gt.s32 	%p61, %r270, 27;
	mov.b32 	%f301, %r281;
	add.f32 	%f302, %f300, %f301;
	selp.f32 	%f303, %f300, %f302, %p61;
	mov.b32 	%r287, %f303;
	mov.b32 	%r288, 8;
	// begin inline asm
	shfl.sync.down.b32 %r286, %r287, %r288, %r294, %r295;
	// end inline asm
	setp.gt.s32 	%p62, %r270, 23;
	mov.b32 	%f304, %r286;
	add.f32 	%f305, %f303, %f304;
	selp.f32 	%f306, %f303, %f305, %p62;
	mov.b32 	%r292, %f306;
	mov.b32 	%r293, 16;
	// begin inline asm
	shfl.sync.down.b32 %r291, %r292, %r293, %r294, %r295;
	// end inline asm
	setp.gt.s32 	%p63, %r270, 15;
	mov.b32 	%f307, %r291;
	add.f32 	%f26, %f306, %f307;
	selp.f32 	%f418, %f306, %f26, %p63;
	setp.ne.s32 	%p64, %r270, 0;
	@%p64 bra 	$L__BB6_36;
	shr.u32 	%r296, %r13, 3;
	and.b32  	%r297, %r296, 124;
	mov.u32 	%r298, _ZZN3cub18CUB_300001_SM_10006detail6reduce28DeviceReduceSingleTileKernelINS2_10policy_hubIfyN4cuda3std3__44plusIfEEE10Policy1000EPfSC_iS9_ffNS7_10__identityEEEvT0_T1_T2_T3_T4_T6_E12temp_storage;
	add.s32 	%r299, %r298, %r297;
	st.shared.f32 	[%r299+8], %f26;
$L__BB6_36:
	bar.sync 	0;
	setp.ne.s32 	%p65, %r13, 0;
	@%p65 bra 	$L__BB6_72;
	ld.shared.f32 	%f308, [_ZZN3cub18CUB_300001_SM_10006detail6reduce28DeviceReduceSingleTileKernelINS2_10policy_hubIfyN4cuda3std3__44plusIfEEE10Policy1000EPfSC_iS9_ffNS7_10__identityEEEvT0_T1_T2_T3_T4_T6_E12temp_storage+12];
	add.f32 	%f309, %f418, %f308;
	ld.shared.f32 	%f310, [_ZZN3cub18CUB_300001_SM_10006detail6reduce28DeviceReduceSingleTileKernelINS2_10policy_hubIfyN4cuda3std3__44plusIfEEE10Policy1000EPfSC_iS9_ffNS7_10__identityEEEvT0_T1_T2_T3_T4_T6_E12temp_storage+16];
	add.f32 	%f311, %f309, %f310;
	ld.shared.f32 	%f312, [_ZZN3cub18CUB_300001_SM_10006detail6reduce28DeviceReduceSingleTileKernelINS2_10policy_hubIfyN4cuda3std3__44plusIfEEE10Policy1000EPfSC_iS9_ffNS7_10__identityEEEvT0_T1_T2_T3_T4_T6_E12temp_storage+20];
	add.f32 	%f313, %f311, %f312;
	ld.shared.f32 	%f314, [_ZZN3cub18CUB_300001_SM_10006detail6reduce28DeviceReduceSingleTileKernelINS2_10policy_hubIfyN4cuda3std3__44plusIfEEE10Policy1000EPfSC_iS9_ffNS7_10__identityEEEvT0_T1_T2_T3_T4_T6_E12temp_storage+24];
	add.f32 	%f315, %f313, %f314;
	ld.shared.f32 	%f316, [_ZZN3cub18CUB_300001_SM_10006detail6reduce28DeviceReduceSingleTileKernelINS2_10policy_hubIfyN4cuda3std3__44plusIfEEE10Policy1000EPfSC_iS9_ffNS7_10__identityEEEvT0_T1_T2_T3_T4_T6_E12temp_storage+28];
	add.f32 	%f317, %f315, %f316;
	ld.shared.f32 	%f318, [_ZZN3cub18CUB_300001_SM_10006detail6reduce28DeviceReduceSingleTileKernelINS2_10policy_hubIfyN4cuda3std3__44plusIfEEE10Policy1000EPfSC_iS9_ffNS7_10__identityEEEvT0_T1_T2_T3_T4_T6_E12temp_storage+32];
	add.f32 	%f319, %f317, %f318;
	ld.shared.f32 	%f320, [_ZZN3cub18CUB_300001_SM_10006detail6reduce28DeviceReduceSingleTileKernelINS2_10policy_hubIfyN4cuda3std3__44plusIfEEE10Policy1000EPfSC_iS9_ffNS7_10__identityEEEvT0_T1_T2_T3_T4_T6_E12temp_storage+36];
	add.f32 	%f418, %f319, %f320;
	bra.uni 	$L__BB6_72;
$L__BB6_38:
	setp.gt.s32 	%p3, %r67, 4095;
	@%p3 bra 	$L__BB6_56;
	mov.u32 	%r34, %tid.x;
	setp.ge.s32 	%p20, %r34, %r67;
	mov.f32 	%f410, 0f00000000;
	mov.u32 	%r397, %r34;
	@%p20 bra 	$L__BB6_41;
	mul.wide.u32 	%rd66, %r34, 4;
	add.s64 	%rd65, %rd16, %rd66;
	// begin inline asm
	ld.global.nc.u32 %r144, [%rd65];
	// end inline asm
	mov.b32 	%f410, %r144;
	add.s32 	%r397, %r34, 256;
$L__BB6_41:
	setp.ge.s32 	%p21, %r397, %r67;
	@%p21 bra 	$L__BB6_47;
	not.b32 	%r145, %r397;
	add.s32 	%r37, %r67, %r145;
	and.b32  	%r146, %r37, 768;
	setp.eq.s32 	%p22, %r146, 768;
	@%p22 bra 	$L__BB6_45;
	mul.wide.u32 	%rd67, %r397, 4;
	add.s64 	%rd123, %rd16, %rd67;
	shr.u32 	%r147, %r37, 8;
	add.s32 	%r148, %r147, 1;
	and.b32  	%r149, %r148, 3;
	neg.s32 	%r395, %r149;
$L__BB6_44:
	.pragma "nounroll";
	// begin inline asm
	ld.global.nc.u32 %r150, [%rd123];
	// end inline asm
	mov.b32 	%f157, %r150;
	add.f32 	%f410, %f410, %f157;
	add.s32 	%r397, %r397, 256;
	add.s64 	%rd123, %rd123, 1024;
	add.s32 	%r395, %r395, 1;
	setp.ne.s32 	%p23, %r395, 0;
	@%p23 bra 	$L__BB6_44;
$L__BB6_45:
	setp.lt.u32 	%p24, %r37, 768;
	@%p24 bra 	$L__BB6_47;
$L__BB6_46:
	mul.wide.s32 	%rd73, %r397, 4;
	add.s64 	%rd69, %rd16, %rd73;
	// begin inline asm
	ld.global.nc.u32 %r151, [%rd69];
	// end inline asm
	mov.b32 	%f158, %r151;
	add.f32 	%f159, %f410, %f158;
	add.s64 	%rd70, %rd69, 1024;
	// begin inline asm
	ld.global.nc.u32 %r152, [%rd70];
	// end inline asm
	mov.b32 	%f160, %r152;
	add.f32 	%f161, %f159, %f160;
	add.s64 	%rd71, %rd69, 2048;
	// begin inline asm
	ld.global.nc.u32 %r153, [%rd71];
	// end inline asm
	mov.b32 	%f162, %r153;
	add.f32 	%f163, %f161, %f162;
	add.s64 	%rd72, %rd69, 3072;
	// begin inline asm
	ld.global.nc.u32 %r154, [%rd72];
	// end inline asm
	mov.b32 	%f164, %r154;
	add.f32 	%f410, %f163, %f164;
	add.s32 	%r397, %r397, 1024;
	setp.lt.s32 	%p25, %r397, %r67;
	@%p25 bra 	$L__BB6_46;
$L__BB6_47:
	setp.lt.s32 	%p26, %r67, 256;
	@%p26 bra 	$L__BB6_52;
	// begin inline asm
	mov.u32 %r193, %laneid;
	// end inline asm
	mov.b32 	%r195, %f410;
	mov.b32 	%r196, 1;
	mov.b32 	%r217, 31;
	mov.b32 	%r218, -1;
	// begin inline asm
	shfl.sync.down.b32 %r194, %r195, %r196, %r217, %r218;
	// end inline asm
	setp.gt.s32 	%p42, %r193, 30;
	mov.b32 	%f199, %r194;
	add.f32 	%f200, %f410, %f199;
	selp.f32 	%f201, %f410, %f200, %p42;
	mov.b32 	%r200, %f201;
	mov.b32 	%r201, 2;
	// begin inline asm
	shfl.sync.down.b32 %r199, %r200, %r201, %r217, %r218;
	// end inline asm
	setp.gt.s32 	%p43, %r193, 29;
	mov.b32 	%f202, %r199;
	add.f32 	%f203, %f201, %f202;
	selp.f32 	%f204, %f201, %f203, %p43;
	mov.b32 	%r205, %f204;
	mov.b32 	%r206, 4;
	// begin inline asm
	shfl.sync.down.b32 %r204, %r205, %r206, %r217, %r218;
	// end inline asm
	setp.gt.s32 	%p44, %r193, 27;
	mov.b32 	%f205, %r204;
	add.f32 	%f206, %f204, %f205;
	selp.f32 	%f207, %f204, %f206, %p44;
	mov.b32 	%r210, %f207;
	mov.b32 	%r211, 8;
	// begin inline asm
	shfl.sync.down.b32 %r209, %r210, %r211, %r217, %r218;
	// end inline asm
	setp.gt.s32 	%p45, %r193, 23;
	mov.b32 	%f208, %r209;
	add.f32 	%f209, %f207, %f208;
	selp.f32 	%f210, %f207, %f209, %p45;
	mov.b32 	%r215, %f210;
	mov.b32 	%r216, 16;
	// begin inline asm
	shfl.sync.down.b32 %r214, %r215, %r216, %r217, %r218;
	// end inline asm
	setp.gt.s32 	%p46, %r193, 15;
	mov.b32 	%f211, %r214;
	add.f32 	%f38, %f210, %f211;
	selp.f32 	%f418, %f210, %f38, %p46;
	setp.ne.s32 	%p47, %r193, 0;
	@%p47 bra 	$L__BB6_50;
	shr.u32 	%r219, %r34, 3;
	and.b32  	%r220, %r219, 124;
	mov.u32 	%r221, _ZZN3cub18CUB_300001_SM_10006detail6reduce28DeviceReduceSingleTileKernelINS2_10policy_hubIfyN4cuda3std3__44plusIfEEE10Policy1000EPfSC_iS9_ffNS7_10__identityEEEvT0_T1_T2_T3_T4_T6_E12temp_storage;
	add.s32 	%r222, %r221, %r220;
	st.shared.f32 	[%r222+8], %f38;
$L__BB6_50:
	bar.sync 	0;
	setp.ne.s32 	%p48, %r34, 0;
	@%p48 bra 	$L__BB6_72;
	ld.shared.f32 	%f212, [_ZZN3cub18CUB_300001_SM_10006detail6reduce28DeviceReduceSingleTileKernelINS2_10policy_hubIfyN4cuda3std3__44plusIfEEE10Policy1000EPfSC_iS9_ffNS7_10__identityEEEvT0_T1_T2_T3_T4_T6_E12temp_storage+12];
	add.f32 	%f213, %f418, %f212;
	ld.shared.f32 	%f214, [_ZZN3cub18CUB_300001_SM_10006detail6reduce28DeviceReduceSingleTileKernelINS2_10policy_hubIfyN4cuda3std3__44plusIfEEE10Policy1000EPfSC_iS9_ffNS7_10__identityEEEvT0_T1_T2_T3_T4_T6_E12temp_storage+16];
	add.f32 	%f215, %f213, %f214;
	ld.shared.f32 	%f216, [_ZZN3cub18CUB_300001_SM_10006detail6reduce28DeviceReduceSingleTileKernelINS2_10policy_hubIfyN4cuda3std3__44plusIfEEE10Policy1000EPfSC_iS9_ffNS7_10__identityEEEvT0_T1_T2_T3_T4_T6_E12temp_storage+20];
	add.f32 	%f217, %f215, %f216;
	ld.shared.f32 	%f218, [_ZZN3cub18CUB_300001_SM_10006detail6reduce28DeviceReduceSingleTileKernelINS2_10policy_hubIfyN4cuda3std3__44plusIfEEE10Policy1000EPfSC_iS9_ffNS7_10__identityEEEvT0_T1_T2_T3_T4_T6_E12temp_storage+24];
	add.f32 	%f219, %f217, %f218;
	ld.shared.f32 	%f220, [_ZZN3cub18CUB_300001_SM_10006detail6reduce28DeviceReduceSingleTileKernelINS2_10policy_hubIfyN4cuda3std3__44plusIfEEE10Policy1000EPfSC_iS9_ffNS7_10__identityEEEvT0_T1_T2_T3_T4_T6_E12temp_storage+28];
	add.f32 	%f221, %f219, %f220;
	ld.shared.f32 	%f222, [_ZZN3cub18CUB_300001_SM_10006detail6reduce28DeviceReduceSingleTileKernelINS2_10policy_hubIfyN4cuda3std3__44plusIfEEE10Policy1000EPfSC_iS9_ffNS7_10__identityEEEvT0_T1_T2_T3_T4_T6_E12temp_storage+32];
	add.f32 	%f223, %f221, %f222;
	ld.shared.f32 	%f224, [_ZZN3cub18CUB_300001_SM_10006detail6reduce28DeviceReduceSingleTileKernelINS2_10policy_hubIfyN4cuda3std3__44plusIfEEE10Policy1000EPfSC_iS9_ffNS7_10__identityEEEvT0_T1_T2_T3_T4_T6_E12temp_storage+36];
	add.f32 	%f418, %f223, %f224;
	bra.uni 	$L__BB6_72;
$L__BB6_52:
	// begin inline asm
	mov.u32 %r155, %laneid;
	// end inline asm
	and.b32  	%r181, %r34, 992;
	add.s32 	%r182, %r181, 32;
	setp.gt.s32 	%p27, %r182, %r67;
	not.b32 	%r183, %r181;
	add.s32 	%r184, %r67, %r183;
	selp.b32 	%r179, %r184, 31, %p27;
	mov.b32 	%r157, %f410;
	mov.b32 	%r158, 1;
	mov.b32 	%r180, -1;
	// begin inline asm
	shfl.sync.down.b32 %r156, %r157, %r158, %r179, %r180;
	// end inline asm
	setp.lt.s32 	%p28, %r155, %r179;
	mov.b32 	%f165, %r156;
	add.f32 	%f166, %f410, %f165;
	selp.f32 	%f167, %f166, %f410, %p28;
	mov.b32 	%r162, %f167;
	mov.b32 	%r163, 2;
	// begin inline asm
	shfl.sync.down.b32 %r161, %r162, %r163, %r179, %r180;
	// end inline asm
	add.s32 	%r185, %r155, 2;
	setp.gt.s32 	%p29, %r185, %r179;
	mov.b32 	%f168, %r161;
	add.f32 	%f169, %f167, %f168;
	selp.f32 	%f170, %f167, %f169, %p29;
	mov.b32 	%r167, %f170;
	mov.b32 	%r168, 4;
	// begin inline asm
	shfl.sync.down.b32 %r166, %r167, %r168, %r179, %r180;
	// end inline asm
	add.s32 	%r186, %r155, 4;
	setp.gt.s32 	%p30, %r186, %r179;
	mov.b32 	%f171, %r166;
	add.f32 	%f172, %f170, %f171;
	selp.f32 	%f173, %f170, %f172, %p30;
	mov.b32 	%r172, %f173;
	mov.b32 	%r173, 8;
	// begin inline asm
	shfl.sync.down.b32 %r171, %r172, %r173, %r179, %r180;
	// end inline asm
	add.s32 	%r187, %r155, 8;
	setp.gt.s32 	%p31, %r187, %r179;
	mov.b32 	%f174, %r171;
	add.f32 	%f175, %f173, %f174;
	selp.f32 	%f176, %f173, %f175, %p31;
	mov.b32 	%r177, %f176;
	mov.b32 	%r178, 16;
	// begin inline asm
	shfl.sync.down.b32 %r176, %r177, %r178, %r179, %r180;
	// end inline asm
	add.s32 	%r188, %r155, 16;
	setp.gt.s32 	%p32, %r188, %r179;
	mov.b32 	%f177, %r176;
	add.f32 	%f178, %f176, %f177;
	selp.f32 	%f418, %f176, %f178, %p32;
	setp.ne.s32 	%p33, %r155, 0;
	@%p33 bra 	$L__BB6_54;
	shr.u32 	%r189, %r34, 3;
	and.b32  	%r190, %r189, 124;
	mov.u32 	%r191, _ZZN3cub18CUB_300001_SM_10006detail6reduce28DeviceReduceSingleTileKernelINS2_10policy_hubIfyN4cuda3std3__44plusIfEEE10Policy1000EPfSC_iS9_ffNS7_10__identityEEEvT0_T1_T2_T3_T4_T6_E12temp_storage;
	add.s32 	%r192, %r191, %r190;
	st.shared.f32 	[%r192+8], %f418;
$L__BB6_54:
	bar.sync 	0;
	setp.ne.s32 	%p34, %r34, 0;
	@%p34 bra 	$L__BB6_72;
	setp.gt.s32 	%p35, %r67, 32;
	ld.shared.f32 	%f179, [_ZZN3cub18CUB_300001_SM_10006detail6reduce28DeviceReduceSingleTileKernelINS2_10policy_hubIfyN4cuda3std3__44plusIfEEE10Policy1000EPfSC_iS9_ffNS7_10__identityEEEvT0_T1_T2_T3_T4_T6_E12temp_storage+12];
	add.f32 	%f180, %f418, %f179;
	selp.f32 	%f181, %f180, %f418, %p35;
	setp.gt.s32 	%p36, %r67, 64;
	ld.shared.f32 	%f182, [_ZZN3cub18CUB_300001_SM_10006detail6reduce28DeviceReduceSingleTileKernelINS2_10policy_hubIfyN4cuda3std3__44plusIfEEE10Policy1000EPfSC_iS9_ffNS7_10__identityEEEvT0_T1_T2_T3_T4_T6_E12temp_storage+16];
	add.f32 	%f183, %f182, %f181;
	selp.f32 	%f184, %f183, %f181, %p36;
	setp.gt.s32 	%p37, %r67, 96;
	ld.shared.f32 	%f185, [_ZZN3cub18CUB_300001_SM_10006detail6reduce28DeviceReduceSingleTileKernelINS2_10policy_hubIfyN4cuda3std3__44plusIfEEE10Policy1000EPfSC_iS9_ffNS7_10__identityEEEvT0_T1_T2_T3_T4_T6_E12temp_storage+20];
	add.f32 	%f186, %f185, %f184;
	selp.f32 	%f187, %f186, %f184, %p37;
	setp.gt.s32 	%p38, %r67, 128;
	ld.shared.f32 	%f188, [_ZZN3cub18CUB_300001_SM_10006detail6reduce28DeviceReduceSingleTileKernelINS2_10policy_hubIfyN4cuda3std3__44plusIfEEE10Policy1000EPfSC_iS9_ffNS7_10__identityEEEvT0_T1_T2_T3_T4_T6_E12temp_storage+24];
	add.f32 	%f189, %f188, %f187;
	selp.f32 	%f190, %f189, %f187, %p38;
	setp.gt.s32 	%p39, %r67, 160;
	ld.shared.f32 	%f191, [_ZZN3cub18CUB_300001_SM_10006detail6reduce28DeviceReduceSingleTileKernelINS2_10policy_hubIfyN4cuda3std3__44plusIfEEE10Policy1000EPfSC_iS9_ffNS7_10__identityEEEvT0_T1_T2_T3_T4_T6_E12temp_storage+28];
	add.f32 	%f192, %f191, %f190;
	selp.f32 	%f193, %f192, %f190, %p39;
	setp.gt.s32 	%p40, %r67, 192;
	ld.shared.f32 	%f194, [_ZZN3cub18CUB_300001_SM_10006detail6reduce28DeviceReduceSingleTileKernelINS2_10policy_hubIfyN4cuda3std3__44plusIfEEE10Policy1000EPfSC_iS9_ffNS7_10__identityEEEvT0_T1_T2_T3_T4_T6_E12temp_storage+32];
	add.f32 	%f195, %f194, %f193;
	selp.f32 	%f196, %f195, %f193, %p40;
	setp.gt.s32 	%p41, %r67, 224;
	ld.shared.f32 	%f197, [_ZZN3cub18CUB_300001_SM_10006detail6reduce28DeviceReduceSingleTileKernelINS2_10policy_hubIfyN4cuda3std3__44plusIfEEE10Policy1000EPfSC_iS9_ffNS7_10__identityEEEvT0_T1_T2_T3_T4_T6_E12temp_storage+36];
	add.f32 	%f198, %f197, %f196;
	selp.f32 	%f418, %f198, %f196, %p41;
	bra.uni 	$L__BB6_72;
$L__BB6_56:
	mov.u32 	%r46, %tid.x;
	mul.wide.u32 	%rd35, %r46, 4;
	add.s64 	%rd19, %rd16, %rd35;
	// begin inline asm
	ld.global.nc.u32 %r68, [%rd19];
	// end inline asm
	mov.b32 	%f59, %r68;
	add.s64 	%rd20, %rd19, 1024;
	// begin inline asm
	ld.global.nc.u32 %r69, [%rd20];
	// end inline asm
	mov.b32 	%f60, %r69;
	add.s64 	%rd21, %rd19, 2048;
	// begin inline asm
	ld.global.nc.u32 %r70, [%rd21];
	// end inline asm
	mov.b32 	%f61, %r70;
	add.s64 	%rd22, %rd19, 3072;
	// begin inline asm
	ld.global.nc.u32 %r71, [%rd22];
	// end inline asm
	mov.b32 	%f62, %r71;
	add.s64 	%rd23, %rd19, 4096;
	// begin inline asm
	ld.global.nc.u32 %r72, [%rd23];
	// end inline asm
	mov.b32 	%f63, %r72;
	add.s64 	%rd24, %rd19, 5120;
	// begin inline asm
	ld.global.nc.u32 %r73, [%rd24];
	// end inline asm
	mov.b32 	%f64, %r73;
	add.s64 	%rd25, %rd19, 6144;
	// begin inline asm
	ld.global.nc.u32 %r74, [%rd25];
	// end inline asm
	mov.b32 	%f65, %r74;
	add.s64 	%rd26, %rd19, 7168;
	// begin inline asm
	ld.global.nc.u32 %r75, [%rd26];
	// end inline asm
	mov.b32 	%f66, %r75;
	add.s64 	%rd27, %rd19, 8192;
	// begin inline asm
	ld.global.nc.u32 %r76, [%rd27];
	// end inline asm
	mov.b32 	%f67, %r76;
	add.s64 	%rd28, %rd19, 9216;
	// begin inline asm
	ld.global.nc.u32 %r77, [%rd28];
	// end inline asm
	mov.b32 	%f68, %r77;
	add.s64 	%rd29, %rd19, 10240;
	// begin inline asm
	ld.global.nc.u32 %r78, [%rd29];
	// end inline asm
	mov.b32 	%f69, %r78;
	add.s64 	%rd30, %rd19, 11264;
	// begin inline asm
	ld.global.nc.u32 %r79, [%rd30];
	// end inline asm
	mov.b32 	%f70, %r79;
	add.s64 	%rd31, %rd19, 12288;
	// begin inline asm
	ld.global.nc.u32 %r80, [%rd31];
	// end inline asm
	mov.b32 	%f71, %r80;
	add.s64 	%rd32, %rd19, 13312;
	// begin inline asm
	ld.global.nc.u32 %r81, [%rd32];
	// end inline asm
	mov.b32 	%f72, %r81;
	add.s64 	%rd33, %rd19, 14336;
	// begin inline asm
	ld.global.nc.u32 %r82, [%rd33];
	// end inline asm
	mov.b32 	%f73, %r82;
	add.s64 	%rd34, %rd19, 15360;
	// begin inline asm
	ld.global.nc.u32 %r83, [%rd34];
	// end inline asm
	mov.b32 	%f74, %r83;
	add.f32 	%f75, %f59, %f60;
	add.f32 	%f76, %f61, %f62;
	add.f32 	%f77, %f63, %f64;
	add.f32 	%f78, %f65, %f66;
	add.f32 	%f79, %f67, %f68;
	add.f32 	%f80, %f69, %f70;
	add.f32 	%f81, %f71, %f72;
	add.f32 	%f82, %f73, %f74;
	add.f32 	%f83, %f75, %f76;
	add.f32 	%f84, %f77, %f78;
	add.f32 	%f85, %f79, %f80;
	add.f32 	%f86, %f81, %f82;
	add.f32 	%f87, %f83, %f84;
	add.f32 	%f88, %f85, %f86;
	add.f32 	%f417, %f87, %f88;
	setp.lt.u32 	%p4, %r67, 8192;
	mov.b32 	%r400, 4096;
	@%p4 bra 	$L__BB6_60;
	add.s32 	%r47, %r67, -4096;
	mov.b32 	%r400, 4096;
$L__BB6_58:
	mul.wide.s32 	%rd52, %r400, 4;
	add.s64 	%rd36, %rd19, %rd52;
	// begin inline asm
	ld.global.nc.u32 %r86, [%rd36];
	// end inline asm
	mov.b32 	%f89, %r86;
	add.s64 	%rd37, %rd36, 1024;
	// begin inline asm
	ld.global.nc.u32 %r87, [%rd37];
	// end inline asm
	mov.b32 	%f90, %r87;
	add.s64 	%rd38, %rd36, 2048;
	// begin inline asm
	ld.global.nc.u32 %r88, [%rd38];
	// end inline asm
	mov.b32 	%f91, %r88;
	add.s64 	%rd39, %rd36, 3072;
	// begin inline asm
	ld.global.nc.u32 %r89, [%rd39];
	// end inline asm
	mov.b32 	%f92, %r89;
	add.s64 	%rd40, %rd36, 4096;
	// begin inline asm
	ld.global.nc.u32 %r90, [%rd40];
	// end inline asm
	mov.b32 	%f93, %r90;
	add.s64 	%rd41, %rd36, 5120;
	// begin inline asm
	ld.global.nc.u32 %r91, [%rd41];
	// end inline asm
	mov.b32 	%f94, %r91;
	add.s64 	%rd42, %rd36, 6144;
	// begin inline asm
	ld.global.nc.u32 %r92, [%rd42];
	// end inline asm
	mov.b32 	%f95, %r92;
	add.s64 	%rd43, %rd36, 7168;
	// begin inline asm
	ld.global.nc.u32 %r93, [%rd43];
	// end inline asm
	mov.b32 	%f96, %r93;
	add.s64 	%rd44, %rd36, 8192;
	// begin inline asm
	ld.global.nc.u32 %r94, [%rd44];
	// end inline asm
	mov.b32 	%f97, %r94;
	add.s64 	%rd45, %rd36, 9216;
	// begin inline asm
	ld.global.nc.u32 %r95, [%rd45];
	// end inline asm
	mov.b32 	%f98, %r95;
	add.s64 	%rd46, %rd36, 10240;
	// begin inline asm
	ld.global.nc.u32 %r96, [%rd46];
	// end inline asm
	mov.b32 	%f99, %r96;
	add.s64 	%rd47, %rd36, 11264;
	// begin inline asm
	ld.global.nc.u32 %r97, [%rd47];
	// end inline asm
	mov.b32 	%f100, %r97;
	add.s64 	%rd48, %rd36, 12288;
	// begin inline asm
	ld.global.nc.u32 %r98, [%rd48];
	// end inline asm
	mov.b32 	%f101, %r98;
	add.s64 	%rd49, %rd36, 13312;
	// begin inline asm
	ld.global.nc.u32 %r99, [%rd49];
	// end inline asm
	mov.b32 	%f102, %r99;
	add.s64 	%rd50, %rd36, 14336;
	// begin inline asm
	ld.global.nc.u32 %r100, [%rd50];
	// end inline asm
	mov.b32 	%f103, %r100;
	add.s64 	%rd51, %rd36, 15360;
	// begin inline asm
	ld.global.nc.u32 %r101, [%rd51];
	// end inline asm
	mov.b32 	%f104, %r101;
	add.f32 	%f105, %f417, %f89;
	add.f32 	%f106, %f90, %f91;
	add.f32 	%f107, %f92, %f93;
	add.f32 	%f108, %f94, %f95;
	add.f32 	%f109, %f96, %f97;
	add.f32 	%f110, %f98, %f99;
	add.f32 	%f111, %f100, %f101;
	add.f32 	%f112, %f102, %f103;
	add.f32 	%f113, %f105, %f106;
	add.f32 	%f114, %f107, %f108;
	add.f32 	%f115, %f109, %f110;
	add.f32 	%f116, %f111, %f112;
	add.f32 	%f117, %f113, %f114;
	add.f32 	%f118, %f115, %f116;
	add.f32 	%f119, %f117, %f118;
	add.f32 	%f417, %f119, %f104;
	sub.s32 	%r102, %r67, %r400;
	setp.lt.s32 	%p5, %r102, 4096;
	@%p5 bra 	$L__BB6_68;
	add.s32 	%r400, %r400, 4096;
	setp.le.s32 	%p6, %r400, %r47;
	@%p6 bra 	$L__BB6_58;
$L__BB6_60:
	setp.le.s32 	%p7, %r67, %r400;
	@%p7 bra 	$L__BB6_68;
	sub.s32 	%r51, %r67, %r400;
	setp.ge.s32 	%p8, %r46, %r51;
	@%p8 bra 	$L__BB6_68;
	not.b32 	%r103, %r46;
	add.s32 	%r104, %r67, %r103;
	sub.s32 	%r52, %r104, %r400;
	and.b32  	%r105, %r52, 768;
	setp.eq.s32 	%p9, %r105, 768;
	mov.u32 	%r404, %r46;
	@%p9 bra 	$L__BB6_65;
	add.s32 	%r402, %r46, %r400;
	shr.u32 	%r106, %r52, 8;
	add.s32 	%r107, %r106, 1;
	and.b32  	%r108, %r107, 3;
	neg.s32 	%r401, %r108;
	mov.u32 	%r404, %r46;
$L__BB6_64:
	.pragma "nounroll";
	mul.wide.u32 	%rd54, %r402, 4;
	add.s64 	%rd53, %rd16, %rd54;
	// begin inline asm
	ld.global.nc.u32 %r109, [%rd53];
	// end inline asm
	mov.b32 	%f121, %r109;
	add.f32 	%f417, %f417, %f121;
	add.s32 	%r404, %r404, 256;
	add.s32 	%r402, %r402, 256;
	add.s32 	%r401, %r401, 1;
	setp.ne.s32 	%p10, %r401, 0;
	@%p10 bra 	$L__BB6_64;
$L__BB6_65:
	setp.lt.u32 	%p11, %r52, 768;
	@%p11 bra 	$L__BB6_68;
	cvt.u64.u32 	%rd55, %r404;
	cvt.u64.u32 	%rd56, %r400;
	add.s64 	%rd57, %rd55, %rd56;
	shl.b64 	%rd58, %rd57, 2;
	add.s64 	%rd59, %rd58, %rd16;
	add.s64 	%rd124, %rd59, 2048;
	add.s32 	%r405, %r404, %r400;
$L__BB6_67:
	mul.wide.u32 	%rd64, %r405, 4;
	add.s64 	%rd60, %rd16, %rd64;
	// begin inline asm
	ld.global.nc.u32 %r110, [%rd60];
	// end inline asm
	mov.b32 	%f122, %r110;
	add.f32 	%f123, %f417, %f122;
	add.s64 	%rd61, %rd124, -1024;
	// begin inline asm
	ld.global.nc.u32 %r111, [%rd61];
	// end inline asm
	mov.b32 	%f124, %r111;
	add.f32 	%f125, %f123, %f124;
	// begin inline asm
	ld.global.nc.u32 %r112, [%rd124];
	// end inline asm
	mov.b32 	%f126, %r112;
	add.f32 	%f127, %f125, %f126;
	add.s64 	%rd63, %rd124, 1024;
	// begin inline asm
	ld.global.nc.u32 %r113, [%rd63];
	// end inline asm
	mov.b32 	%f128, %r113;
	add.f32 	%f417, %f127, %f128;
	add.s32 	%r404, %r404, 1024;
	add.s64 	%rd124, %rd124, 4096;
	add.s32 	%r405, %r405, 1024;
	setp.lt.s32 	%p12, %r404, %r51;
	@%p12 bra 	$L__BB6_67;
$L__BB6_68:
	// begin inline asm
	mov.u32 %r114, %laneid;
	// end inline asm
	mov.b32 	%r116, %f417;
	mov.b32 	%r117, 1;
	mov.b32 	%r138, 31;
	mov.b32 	%r139, -1;
	// begin inline asm
	shfl.sync.down.b32 %r115, %r116, %r117, %r138, %r139;
	// end inline asm
	setp.gt.s32 	%p13, %r114, 30;
	mov.b32 	%f129, %r115;
	add.f32 	%f130, %f417, %f129;
	selp.f32 	%f131, %f417, %f130, %p13;
	mov.b32 	%r121, %f131;
	mov.b32 	%r122, 2;
	// begin inline asm
	shfl.sync.down.b32 %r120, %r121, %r122, %r138, %r139;
	// end inline asm
	setp.gt.s32 	%p14, %r114, 29;
	mov.b32 	%f132, %r120;
	add.f32 	%f133, %f131, %f132;
	selp.f32 	%f134, %f131, %f133, %p14;
	mov.b32 	%r126, %f134;
	mov.b32 	%r127, 4;
	// begin inline asm
	shfl.sync.down.b32 %r125, %r126, %r127, %r138, %r139;
	// end inline asm
	setp.gt.s32 	%p15, %r114, 27;
	mov.b32 	%f135, %r125;
	add.f32 	%f136, %f134, %f135;
	selp.f32 	%f137, %f134, %f136, %p15;
	mov.b32 	%r131, %f137;
	mov.b32 	%r132, 8;
	// begin inline asm
	shfl.sync.down.b32 %r130, %r131, %r132, %r138, %r139;
	// end inline asm
	setp.gt.s32 	%p16, %r114, 23;
	mov.b32 	%f138, %r130;
	add.f32 	%f139, %f137, %f138;
	selp.f32 	%f140, %f137, %f139, %p16;
	mov.b32 	%r136, %f140;
	mov.b32 	%r137, 16;
	// begin inline asm
	shfl.sync.down.b32 %r135, %r136, %r137, %r138, %r139;
	// end inline asm
	setp.gt.s32 	%p17, %r114, 15;
	mov.b32 	%f141, %r135;
	add.f32 	%f54, %f140, %f141;
	selp.f32 	%f418, %f140, %f54, %p17;
	setp.ne.s32 	%p18, %r114, 0;
	@%p18 bra 	$L__BB6_70;
	shr.u32 	%r140, %r46, 3;
	and.b32  	%r141, %r140, 124;
	mov.u32 	%r142, _ZZN3cub18CUB_300001_SM_10006detail6reduce28DeviceReduceSingleTileKernelINS2_10policy_hubIfyN4cuda3std3__44plusIfEEE10Policy1000EPfSC_iS9_ffNS7_10__identityEEEvT0_T1_T2_T3_T4_T6_E12temp_storage;
	add.s32 	%r143, %r142, %r141;
	st.shared.f32 	[%r143+8], %f54;
$L__BB6_70:
	bar.sync 	0;
	setp.ne.s32 	%p19, %r46, 0;
	@%p19 bra 	$L__BB6_72;
	ld.shared.f32 	%f142, [_ZZN3cub18CUB_300001_SM_10006detail6reduce28DeviceReduceSingleTileKernelINS2_10policy_hubIfyN4cuda3std3__44plusIfEEE10Policy1000EPfSC_iS9_ffNS7_10__identityEEEvT0_T1_T2_T3_T4_T6_E12temp_storage+12];
	add.f32 	%f143, %f418, %f142;
	ld.shared.f32 	%f144, [_ZZN3cub18CUB_300001_SM_10006detail6reduce28DeviceReduceSingleTileKernelINS2_10policy_hubIfyN4cuda3std3__44plusIfEEE10Policy1000EPfSC_iS9_ffNS7_10__identityEEEvT0_T1_T2_T3_T4_T6_E12temp_storage+16];
	add.f32 	%f145, %f143, %f144;
	ld.shared.f32 	%f146, [_ZZN3cub18CUB_300001_SM_10006detail6reduce28DeviceReduceSingleTileKernelINS2_10policy_hubIfyN4cuda3std3__44plusIfEEE10Policy1000EPfSC_iS9_ffNS7_10__identityEEEvT0_T1_T2_T3_T4_T6_E12temp_storage+20];
	add.f32 	%f147, %f145, %f146;
	ld.shared.f32 	%f148, [_ZZN3cub18CUB_300001_SM_10006detail6reduce28DeviceReduceSingleTileKernelINS2_10policy_hubIfyN4cuda3std3__44plusIfEEE10Policy1000EPfSC_iS9_ffNS7_10__identityEEEvT0_T1_T2_T3_T4_T6_E12temp_storage+24];
	add.f32 	%f149, %f147, %f148;
	ld.shared.f32 	%f150, [_ZZN3cub18CUB_300001_SM_10006detail6reduce28DeviceReduceSingleTileKernelINS2_10policy_hubIfyN4cuda3std3__44plusIfEEE10Policy1000EPfSC_iS9_ffNS7_10__identityEEEvT0_T1_T2_T3_T4_T6_E12temp_storage+28];
	add.f32 	%f151, %f149, %f150;
	ld.shared.f32 	%f152, [_ZZN3cub18CUB_300001_SM_10006detail6reduce28DeviceReduceSingleTileKernelINS2_10policy_hubIfyN4cuda3std3__44plusIfEEE10Policy1000EPfSC_iS9_ffNS7_10__identityEEEvT0_T1_T2_T3_T4_T6_E12temp_storage+32];
	add.f32 	%f153, %f151, %f152;
	ld.shared.f32 	%f154, [_ZZN3cub18CUB_300001_SM_10006detail6reduce28DeviceReduceSingleTileKernelINS2_10policy_hubIfyN4cuda3std3__44plusIfEEE10Policy1000EPfSC_iS9_ffNS7_10__identityEEEvT0_T1_T2_T3_T4_T6_E12temp_storage+36];
	add.f32 	%f418, %f153, %f154;
$L__BB6_72:
	mov.u32 	%r379, %tid.x;
	setp.ne.s32 	%p95, %r379, 0;
	@%p95 bra 	$L__BB6_74;
	add.f32 	%f391, %f58, %f418;
	st.global.f32 	[%rd1], %f391;
$L__BB6_74:
	ret;

}


// ===== COMPILED SASS (sm_100) =====

	.target	sm_100

	.elftype	@"ET_EXEC"


//--------------------- .note.nv.tkinfo           --------------------------
	.section	.note.nv.tkinfo,"",@"SHT_NOTE"
	.sectionflags	@"SHF_NOTE_NV_TKINFO"
	.tkinfo
        /*0018*/ 	.word	0x00000002
        /*0030*/ 	.string	""
        /*0030*/ 	.string	"ptxas"
        /*0030*/ 	.string	"Cuda compilation tools, release 13.0, V13.0.88"
        /*0030*/ 	.string	"Build cuda_13.0.r13.0/compiler.36424714_0"
        /*0030*/ 	.string	"-arch sm_100 -m 64 "



//--------------------- .note.nv.cuinfo           --------------------------
	.section	.note.nv.cuinfo,"",@"SHT_NOTE"
	.sectionflags	@"SHF_NOTE_NV_CUINFO"
        /*0018*/ 	.short	0x0002
        /*001a*/ 	.short	0x0064
        /*001c*/ 	.short	0x0082
	.zero		2


//--------------------- .nv.info                  --------------------------
	.section	.nv.info,"",@"SHT_CUDA_INFO"
	.align	4


	//----- nvinfo : EIATTR_REGCOUNT
	.align		4
        /*0000*/ 	.byte	0x04, 0x2f
        /*0002*/ 	.short	(.L_44 - .L_43)
	.align		4
.L_43:
        /*0004*/ 	.word	index@(_ZN3cub18CUB_300001_SM_10006detail11EmptyKernelIvEEvv)
        /*0008*/ 	.word	0x00000004


	//----- nvinfo : EIATTR_FRAME_SIZE
	.align		4
.L_44:
        /*000c*/ 	.byte	0x04, 0x11
        /*000e*/ 	.short	(.L_46 - .L_45)
	.align		4
.L_45:
        /*0010*/ 	.word	index@(_ZN3cub18CUB_300001_SM_10006detail11EmptyKernelIvEEvv)
        /*0014*/ 	.word	0x00000000


	//----- nvinfo : EIATTR_REGCOUNT
	.align		4
.L_46:
        /*0018*/ 	.byte	0x04, 0x2f
        /*001a*/ 	.short	(.L_48 - .L_47)
	.align		4
.L_47:
        /*001c*/ 	.word	index@(_ZN3cub18CUB_300001_SM_10006detail6reduce28DeviceReduceSingleTileKernelINS2_10policy_hubIfjN4cuda3std3__44plusIfEEE10Policy1000EN6thrust24THRUST_300001_SM_1000_NS6detail15normal_iteratorINSD_10device_ptrIfEEEEPfjS9_ff6squareIfEEEvT0_T1_T2_T3_T4_T6_)
        /*0020*/ 	.word	0x00000020


	//----- nvinfo : EIATTR_FRAME_SIZE
	.align		4
.L_48:
        /*0024*/ 	.byte	0x04, 0x11
        /*0026*/ 	.short	(.L_50 - .L_49)
	.align		4
.L_49:
        /*0028*/ 	.word	index@(_ZN3cub18CUB_300001_SM_10006detail6reduce28DeviceReduceSingleTileKernelINS2_10policy_hubIfjN4cuda3std3__44plusIfEEE10Policy1000EN6thrust24THRUST_300001_SM_1000_NS6detail15normal_iteratorINSD_10device_ptrIfEEEEPfjS9_ff6squareIfEEEvT0_T1_T2_T3_T4_T6_)
        /*002c*/ 	.word	0x00000000


	//----- nvinfo : EIATTR_REGCOUNT
	.align		4
.L_50:
        /*0030*/ 	.byte	0x04, 0x2f
        /*0032*/ 	.short	(.L_52 - .L_51)
	.align		4
.L_51:
        /*0034*/ 	.word	index@(_ZN3cub18CUB_300001_SM_10006detail6reduce18DeviceReduceKernelINS2_10policy_hubIfjN4cuda3std3__44plusIfEEE10Policy1000EN6thrust24THRUST_300001_SM_1000_NS6detail15normal_iteratorINSD_10device_ptrIfEEEEjS9_f6squareIfEEEvT0_PT3_T1_NS0_13GridEvenShareISO_EET2_T4_)
        /*0038*/ 	.word	0x00000020


	//----- nvinfo : EIATTR_FRAME_SIZE
	.align		4
.L_52:
        /*003c*/ 	.byte	0x04, 0x11
        /*003e*/ 	.short	(.L_54 - .L_53)
	.align		4
.L_53:
        /*0040*/ 	.word	index@(_ZN3cub18CUB_300001_SM_10006detail6reduce18DeviceReduceKernelINS2_10policy_hubIfjN4cuda3std3__44plusIfEEE10Policy1000EN6thrust24THRUST_300001_SM_1000_NS6detail15normal_iteratorINSD_10device_ptrIfEEEEjS9_f6squareIfEEEvT0_PT3_T1_NS0_13GridEvenShareISO_EET2_T4_)
        /*0044*/ 	.word	0x00000000


	//----- nvinfo : EIATTR_REGCOUNT
	.align		4
.L_54:
        /*0048*/ 	.byte	0x04, 0x2f
        /*004a*/ 	.short	(.L_56 - .L_55)
	.align		4
.L_55:
        /*004c*/ 	.word	index@(_ZN3cub18CUB_300001_SM_10006detail6reduce28DeviceReduceSingleTileKernelINS2_10policy_hubIfjN4cuda3std3__44plusIfEEE10Policy1000EPfSC_iS9_ffNS7_10__identityEEEvT0_T1_T2_T3_T4_T6_)
        /*0050*/ 	.word	0x0000001e


	//----- nvinfo : EIATTR_FRAME_SIZE
	.align		4
.L_56:
        /*0054*/ 	.byte	0x04, 0x11
        /*0056*/ 	.short	(.L_58 - .L_57)
	.align		4
.L_57:
        /*0058*/ 	.word	index@(_ZN3cub18CUB_300001_SM_10006detail6reduce28DeviceReduceSingleTileKernelINS2_10policy_hubIfjN4cuda3std3__44plusIfEEE10Policy1000EPfSC_iS9_ffNS7_10__identityEEEvT0_T1_T2_T3_T4_T6_)
        /*005c*/ 	.word	0x00000000


	//----- nvinfo : EIATTR_REGCOUNT
	.align		4
.L_58:
        /*0060*/ 	.byte	0x04, 0x2f
        /*0062*/ 	.short	(.L_60 - .L_59)
	.align		4
.L_59:
        /*0064*/ 	.word	index@(_ZN3cub18CUB_300001_SM_10006detail6reduce28DeviceReduceSingleTileKernelINS2_10policy_hubIfyN4cuda3std3__44plusIfEEE10Policy1000EN6thrust24THRUST_300001_SM_1000_NS6detail15normal_iteratorINSD_10device_ptrIfEEEEPfyS9_ff6squareIfEEEvT0_T1_T2_T3_T4_T6_)
        /*0068*/ 	.word	0x00000020


	//----- nvinfo : EIATTR_FRAME_SIZE
	.align		4
.L_60:
        /*006c*/ 	.byte	0x04, 0x11
        /*006e*/ 	.short	(.L_62 - .L_61)
	.align		4
.L_61:
        /*0070*/ 	.word	index@(_ZN3cub18CUB_300001_SM_10006detail6reduce28DeviceReduceSingleTileKernelINS2_10policy_hubIfyN4cuda3std3__44plusIfEEE10Policy1000EN6thrust24THRUST_300001_SM_1000_NS6detail15normal_iteratorINSD_10device_ptrIfEEEEPfyS9_ff6squareIfEEEvT0_T1_T2_T3_T4_T6_)
        /*0074*/ 	.word	0x00000000


	//----- nvinfo : EIATTR_REGCOUNT
	.align		4
.L_62:
        /*0078*/ 	.byte	0x04, 0x2f
        /*007a*/ 	.short	(.L_64 - .L_63)
	.align		4
.L_63:
        /*007c*/ 	.word	index@(_ZN3cub18CUB_300001_SM_10006detail6reduce18DeviceReduceKernelINS2_10policy_hubIfyN4cuda3std3__44plusIfEEE10Policy1000EN6thrust24THRUST_300001_SM_1000_NS6detail15normal_iteratorINSD_10device_ptrIfEEEEyS9_f6squareIfEEEvT0_PT3_T1_NS0_13GridEvenShareISO_EET2_T4_)
        /*0080*/ 	.word	0x0000001f


	//----- nvinfo : EIATTR_FRAME_SIZE
	.align		4
.L_64:
        /*0084*/ 	.byte	0x04, 0x11
        /*0086*/ 	.short	(.L_66 - .L_65)
	.align		4
.L_65:
        /*0088*/ 	.word	index@(_ZN3cub18CUB_300001_SM_10006detail6reduce18DeviceReduceKernelINS2_10policy_hubIfyN4cuda3std3__44plusIfEEE10Policy1000EN6thrust24THRUST_300001_SM_1000_NS6detail15normal_iteratorINSD_10device_ptrIfEEEEyS9_f6squareIfEEEvT0_PT3_T1_NS0_13GridEvenShareISO_EET2_T4_)
        /*008c*/ 	.word	0x00000000


	//----- nvinfo : EIATTR_REGCOUNT
	.align		4
.L_66:
        /*0090*/ 	.byte	0x04, 0x2f
        /*0092*/ 	.short	(.L_68 - .L_67)
	.align		4
.L_67:
        /*0094*/ 	.word	index@(_ZN3cub18CUB_300001_SM_10006detail6reduce28DeviceReduceSingleTileKernelINS2_10policy_hubIfyN4cuda3std3__44plusIfEEE10Policy1000EPfSC_iS9_ffNS7_10__identityEEEvT0_T1_T2_T3_T4_T6_)
        /*0098*/ 	.word	0x0000001e


	//----- nvinfo : EIATTR_FRAME_SIZE
	.align		4
.L_68:
        /*009c*/ 	.byte	0x04, 0x11
        /*009e*/ 	.short	(.L_70 - .L_69)
	.align		4
.L_69:
        /*00a0*/ 	.word	index@(_ZN3cub18CUB_300001_SM_10006detail6reduce28DeviceReduceSingleTileKernelINS2_10policy_hubIfyN4cuda3std3__44plusIfEEE10Policy1000EPfSC_iS9_ffNS7_10__identityEEEvT0_T1_T2_T3_T4_T6_)
        /*00a4*/ 	.word	0x00000000


	//----- nvinfo : EIATTR_MIN_STACK_SIZE
	.align		4
.L_70:
        /*00a8*/ 	.byte	0x04, 0x12
        /*00aa*/ 	.short	(.L_72 - .L_71)
	.align		4
.L_71:
        /*00ac*/ 	.word	index@(_ZN3cub18CUB_300001_SM_10006detail6reduce28DeviceReduceSingleTileKernelINS2_10policy_hubIfyN4cuda3std3__44plusIfEEE10Policy1000EPfSC_iS9_ffNS7_10__identityEEEvT0_T1_T2_T3_T4_T6_)
        /*00b0*/ 	.word	0x00000000


	//----- nvinfo : EIATTR_MIN_STACK_SIZE
	.align		4
.L_72:
        /*00b4*/ 	.byte	0x04, 0x12
        /*00b6*/ 	.short	(.L_74 - .L_73)
	.align		4
.L_73:
        /*00b8*/ 	.word	index@(_ZN3cub18CUB_300001_SM_10006detail6reduce18DeviceReduceKernelINS2_10policy_hubIfyN4cuda3std3__44plusIfEEE10Policy1000EN6thrust24THRUST_300001_SM_1000_NS6detail15normal_iteratorINSD_10device_ptrIfEEEEyS9_f6squareIfEEEvT0_PT3_T1_NS0_13GridEvenShareISO_EET2_T4_)
        /*00bc*/ 	.word	0x00000000


	//----- nvinfo : EIATTR_MIN_STACK_SIZE
	.align		4
.L_74:
        /*00c0*/ 	.byte	0x04, 0x12
        /*00c2*/ 	.short	(.L_76 - .L_75)
	.align		4
.L_75:
        /*00c4*/ 	.word	index@(_ZN3cub18CUB_300001_SM_10006detail6reduce28DeviceReduceSingleTileKernelINS2_10policy_hubIfyN4cuda3std3__44plusIfEEE10Policy1000EN6thrust24THRUST_300001_SM_1000_NS6detail15normal_iteratorINSD_10device_ptrIfEEEEPfyS9_ff6squareIfEEEvT0_T1_T2_T3_T4_T6_)
        /*00c8*/ 	.word	0x00000000


	//----- nvinfo : EIATTR_MIN_STACK_SIZE
	.align		4
.L_76:
        /*00cc*/ 	.byte	0x04, 0x12
        /*00ce*/ 	.short	(.L_78 - .L_77)
	.align		4
.L_77:
        /*00d0*/ 	.word	index@(_ZN3cub18CUB_300001_SM_10006detail6reduce28DeviceReduceSingleTileKernelINS2_10policy_hubIfjN4cuda3std3__44plusIfEEE10Policy1000EPfSC_iS9_ffNS7_10__identityEEEvT0_T1_T2_T3_T4_T6_)
        /*00d4*/ 	.word	0x00000000


	//----- nvinfo : EIATTR_MIN_STACK_SIZE
	.align		4
.L_78:
        /*00d8*/ 	.byte	0x04, 0x12
        /*00da*/ 	.short	(.L_80 - .L_79)
	.align		4
.L_79:
        /*00dc*/ 	.word	index@(_ZN3cub18CUB_300001_SM_10006detail6reduce18DeviceReduceKernelINS2_10policy_hubIfjN4cuda3std3__44plusIfEEE10Policy1000EN6thrust24THRUST_300001_SM_1000_NS6detail15normal_iteratorINSD_10device_ptrIfEEEEjS9_f6squareIfEEEvT0_PT3_T1_NS0_13GridEvenShareISO_EET2_T4_)
        /*00e0*/ 	.word	0x00000000


	//----- nvinfo : EIATTR_MIN_STACK_SIZE
	.align		4
.L_80:
        /*00e4*/ 	.byte	0x04, 0x12
        /*00e6*/ 	.short	(.L_82 - .L_81)
	.align		4
.L_81:
        /*00e8*/ 	.word	index@(_ZN3cub18CUB_300001_SM_10006detail6reduce28DeviceReduceSingleTileKernelINS2_10policy_hubIfjN4cuda3std3__44plusIfEEE10Policy1000EN6thrust24THRUST_300001_SM_1000_NS6detail15normal_iteratorINSD_10device_ptrIfEEEEPfjS9_ff6squareIfEEEvT0_T1_T2_T3_T4_T6_)
        /*00ec*/ 	.word	0x00000000


	//----- nvinfo : EIATTR_MIN_STACK_SIZE
	.align		4
.L_82:
        /*00f0*/ 	.byte	0x04, 0x12
        /*00f2*/ 	.short	(.L_84 - .L_83)
	.align		4
.L_83:
        /*00f4*/ 	.word	index@(_ZN3cub18CUB_300001_SM_10006detail11EmptyKernelIvEEvv)
        /*00f8*/ 	.word	0x00000000
.L_84:


//--------------------- .nv.compat                --------------------------
	.section	.nv.compat,"",@"SHT_CUDA_COMPAT_INFO"
	.align	4
        /*0000*/ 	.byte	0x02, 0x09, 0x00, 0x00, 0x02, 0x02, 0x01, 0x00, 0x02, 0x05, 0x05, 0x00, 0x03, 0x07, 0x01, 0x01
        /*0010*/ 	.byte	0x02, 0x03, 0x00, 0x00, 0x02, 0x06, 0x01, 0x00, 0x04, 0x0b, 0x08, 0x00, 0x09, 0x00, 0x00, 0x00
        /*0020*/ 	.byte	0x00, 0x00, 0x00, 0x00


//--------------------- .nv.info._ZN3cub18CUB_300001_SM_10006detail6reduce28DeviceReduceSingleTileKernelINS2_10policy_hubIfyN4cuda3std3__44plusIfEEE10Policy1000EPfSC_iS9_ffNS7_10__identityEEEvT0_T1_T2_T3_T4_T6_ --------------------------
	.section	.nv.info._ZN3cub18CUB_300001_SM_10006detail6reduce28DeviceReduceSingleTileKernelINS2_10policy_hubIfyN4cuda3std3__44plusIfEEE10Policy1000EPfSC_iS9_ffNS7_10__identityEEEvT0_T1_T2_T3_T4_T6_,"",@"SHT_CUDA_INFO"
	.sectionflags	@""
	.align	4


	//----- nvinfo : EIATTR_CUDA_API_VERSION
	.align		4
        /*0000*/ 	.byte	0x04, 0x37
        /*0002*/ 	.short	(.L_86 - .L_85)
.L_85:
        /*0004*/ 	.word	0x00000082


	//----- nvinfo : EIATTR_KPARAM_INFO
	.align		4
.L_86:
        /*0008*/ 	.byte	0x04, 0x17
        /*000a*/ 	.short	(.L_88 - .L_87)
.L_87:
        /*000c*/ 	.word	0x00000000
        /*0010*/ 	.short	0x0005
        /*0012*/ 	.short	0x001c
        /*0014*/ 	.byte	0x00, 0xf0, 0x05, 0x00


	//----- nvinfo : EIATTR_KPARAM_INFO
	.align		4
.L_88:
        /*0018*/ 	.byte	0x04, 0x17
        /*001a*/ 	.short	(.L_90 - .L_89)
.L_89:
        /*001c*/ 	.word	0x00000000
        /*0020*/ 	.short	0x0004
        /*0022*/ 	.short	0x0018
        /*0024*/ 	.byte	0x00, 0xf0, 0x11, 0x00


	//----- nvinfo : EIATTR_KPARAM_INFO
	.align		4
.L_90:
        /*0028*/ 	.byte	0x04, 0x17
        /*002a*/ 	.short	(.L_92 - .L_91)
.L_91:
        /*002c*/ 	.word	0x00000000
        /*0030*/ 	.short	0x0003
        /*0032*/ 	.short	0x0014
        /*0034*/ 	.byte	0x00, 0xf0, 0x05, 0x00


	//----- nvinfo : EIATTR_KPARAM_INFO
	.align		4
.L_92:
        /*0038*/ 	.byte	0x04, 0x17
        /*003a*/ 	.short	(.L_94 - .L_93)
.L_93:
        /*003c*/ 	.word	0x00000000
        /*0040*/ 	.short	0x0002
        /*0042*/ 	.short	0x0010
        /*0044*/ 	.byte	0x00, 0xf0, 0x11, 0x00


	//----- nvinfo : EIATTR_KPARAM_INFO
	.align		4
.L_94:
        /*0048*/ 	.byte	0x04, 0x17
        /*004a*/ 	.short	(.L_96 - .L_95)
.L_95:
        /*004c*/ 	.word	0x00000000
        /*0050*/ 	.short	0x0001
        /*0052*/ 	.short	0x0008
        /*0054*/ 	.byte	0x00, 0xf5, 0x21, 0x00


	//----- nvinfo : EIATTR_KPARAM_INFO
	.align		4
.L_96:
        /*0058*/ 	.byte	0x04, 0x17
        /*005a*/ 	.short	(.L_98 - .L_97)
.L_97:
        /*005c*/ 	.word	0x00000000
        /*0060*/ 	.short	0x0000
        /*0062*/ 	.short	0x0000
        /*0064*/ 	.byte	0x00, 0xf5, 0x21, 0x00


	//----- nvinfo : EIATTR_SPARSE_MMA_MASK
	.align		4
.L_98:
        /*0068*/ 	.byte	0x03, 0x50
        /*006a*/ 	.short	0x0000


	//----- nvinfo : EIATTR_MAXREG_COUNT
	.align		4
        /*006c*/ 	.byte	0x03, 0x1b
        /*006e*/ 	.short	0x00ff


	//----- nvinfo : EIATTR_NUM_BARRIERS
	.align		4
        /*0070*/ 	.byte	0x02, 0x4c
        /*0072*/ 	.byte	0x01
	.zero		1


	//----- nvinfo : EIATTR_MERCURY_ISA_VERSION
	.align		4
        /*0074*/ 	.byte	0x03, 0x5f
        /*0076*/ 	.short	0x0101


	//----- nvinfo : EIATTR_COOP_GROUP_MASK_REGIDS
	.align		4
        /*0078*/ 	.byte	0x04, 0x29
        /*007a*/ 	.short	(.L_100 - .L_99)


	//   ....[0]....
.L_99:
        /*007c*/ 	.word	0xffffffff


	//   ....[1]....
        /*0080*/ 	.word	0xffffffff


	//   ....[2]....
        /*0084*/ 	.word	0xffffffff


	//   ....[3]....
        /*0088*/ 	.word	0xffffffff


	//   ....[4]....
        /*008c*/ 	.word	0xffffffff


	//   ....[5]....
        /*0090*/ 	.word	0xffffffff


	//   ....[6]....
        /*0094*/ 	.word	0xffffffff


	//   ....[7]....
        /*0098*/ 	.word	0xffffffff


	//   ....[8]....
        /*009c*/ 	.word	0xffffffff


	//   ....[9]....
        /*00a0*/ 	.word	0xffffffff


	//   ....[10]....
        /*00a4*/ 	.word	0xffffffff


	//   ....[11]....
        /*00a8*/ 	.word	0xffffffff


	//   ....[12]....
        /*00ac*/ 	.word	0xffffffff


	//   ....[13]....
        /*00b0*/ 	.word	0xffffffff


	//   ....[14]....
        /*00b4*/ 	.word	0xffffffff


	//   ....[15]....
        /*00b8*/ 	.word	0xffffffff


	//   ....[16]....
        /*00bc*/ 	.word	0xffffffff


	//   ....[17]....
        /*00c0*/ 	.word	0xffffffff


	//   ....[18]....
        /*00c4*/ 	.word	0xffffffff


	//   ....[19]....
        /*00c8*/ 	.word	0xffffffff


	//   ....[20]....
        /*00cc*/ 	.word	0xffffffff


	//   ....[21]....
        /*00d0*/ 	.word	0xffffffff


	//   ....[22]....
        /*00d4*/ 	.word	0xffffffff


	//   ....[23]....
        /*00d8*/ 	.word	0xffffffff


	//   ....[24]....
        /*00dc*/ 	.word	0xffffffff


	//   ....[25]....
        /*00e0*/ 	.word	0xffffffff


	//   ....[26]....
        /*00e4*/ 	.word	0xffffffff


	//   ....[27]....
        /*00e8*/ 	.word	0xffffffff


	//   ....[28]....
        /*00ec*/ 	.word	0xffffffff


	//   ....[29]....
        /*00f0*/ 	.word	0xffffffff


	//----- nvinfo : EIATTR_COOP_GROUP_INSTR_OFFSETS
	.align		4
.L_100:
        /*00f4*/ 	.byte	0x04, 0x28
        /*00f6*/ 	.short	(.L_102 - .L_101)


	//   ....[0]....
.L_101:
        /*00f8*/ 	.word	0x00000980


	//   ....[1]....
        /*00fc*/ 	.word	0x000009e0


	//   ....[2]....
        /*0100*/ 	.word	0x00000a50


	//   ....[3]....
        /*0104*/ 	.word	0x00000aa0


	//   ....[4]....
        /*0108*/ 	.word	0x00000ad0


	//   ....[5]....
        /*010c*/ 	.word	0x00000c90


	//   ....[6]....
        /*0110*/ 	.word	0x00000d20


	//   ....[7]....
        /*0114*/ 	.word	0x00000d60


	//   ....[8]....
        /*0118*/ 	.word	0x00000db0


	//   ....[9]....
        /*011c*/ 	.word	0x00000df0


	//   ....[10]....
        /*0120*/ 	.word	0x00001c00


	//   ....[11]....
        /*0124*/ 	.word	0x00001c80


	//   ....[12]....
        /*0128*/ 	.word	0x00001cd0


	//   ....[13]....
        /*012c*/ 	.word	0x00001d10


	//   ....[14]....
        /*0130*/ 	.word	0x00001d40


	//   ....[15]....
        /*0134*/ 	.word	0x00002700


	//   ....[16]....
        /*0138*/ 	.word	0x00002760


	//   ....[17]....
        /*013c*/ 	.word	0x000027d0


	//   ....[18]....
        /*0140*/ 	.word	0x00002820


	//   ....[19]....
        /*0144*/ 	.word	0x00002850


	//   ....[20]....
        /*0148*/ 	.word	0x00002a10


	//   ....[21]....
        /*014c*/ 	.word	0x00002a90


	//   ....[22]....
        /*0150*/ 	.word	0x00002ad0


	//   ....[23]....
        /*0154*/ 	.word	0x00002b10


	//   ....[24]....
        /*0158*/ 	.word	0x00002b70


	//   ....[25]....
        /*015c*/ 	.word	0x00003b00


	//   ....[26]....
        /*0160*/ 	.word	0x00003b80


	//   ....[27]....
        /*0164*/ 	.word	0x00003bd0


	//   ....[28]....
        /*0168*/ 	.word	0x00003c10


	//   ....[29]....
        /*016c*/ 	.word	0x00003c40


	//----- nvinfo : EIATTR_VRC_CTA_INIT_COUNT
	.align		4
.L_102:
        /*0170*/ 	.byte	0x02, 0x4a
	.zero		1
	.zero		1


	//----- nvinfo : EIATTR_EXIT_INSTR_OFFSETS
	.align		4
        /*0174*/ 	.byte	0x04, 0x1c
        /*0176*/ 	.short	(.L_104 - .L_103)


	//   ....[0]....
.L_103:
        /*0178*/ 	.word	0x00000080


	//   ....[1]....
        /*017c*/ 	.word	0x000000c0


	//   ....[2]....
        /*0180*/ 	.word	0x00003d90


	//   ....[3]....
        /*0184*/ 	.word	0x00003de0


	//----- nvinfo : EIATTR_MAX_THREADS
	.align		4
.L_104:
        /*0188*/ 	.byte	0x04, 0x05
        /*018a*/ 	.short	(.L_106 - .L_105)
.L_105:
        /*018c*/ 	.word	0x00000100
        /*0190*/ 	.word	0x00000001
        /*0194*/ 	.word	0x00000001


	//----- nvinfo : EIATTR_CRS_STACK_SIZE
	.align		4
.L_106:
        /*0198*/ 	.byte	0x04, 0x1e
        /*019a*/ 	.short	(.L_108 - .L_107)
.L_107:
        /*019c*/ 	.word	0x00000000


	//----- nvinfo : EIATTR_CBANK_PARAM_SIZE
	.align		4
.L_108:
        /*01a0*/ 	.byte	0x03, 0x19
        /*01a2*/ 	.short	0x001d


	//----- nvinfo : EIATTR_PARAM_CBANK
	.align		4
        /*01a4*/ 	.byte	0x04, 0x0a
        /*01a6*/ 	.short	(.L_110 - .L_109)
	.align		4
.L_109:
        /*01a8*/ 	.word	index@(.nv.constant0._ZN3cub18CUB_300001_SM_10006detail6reduce28DeviceReduceSingleTileKernelINS2_10policy_hubIfyN4cuda3std3__44plusIfEEE10Policy1000EPfSC_iS9_ffNS7_10__identityEEEvT0_T1_T2_T3_T4_T6_)
        /*01ac*/ 	.short	0x0380
        /*01ae*/ 	.short	0x001d


	//----- nvinfo : EIATTR_SW_WAR
	.align		4
.L_110:
        /*01b0*/ 	.byte	0x04, 0x36
        /*01b2*/ 	.short	(.L_112 - .L_111)
.L_111:
        /*01b4*/ 	.word	0x00000008
.L_112:


//--------------------- .nv.info._ZN3cub18CUB_300001_SM_10006detail6reduce18DeviceReduceKernelINS2_10policy_hubIfyN4cuda3std3__44plusIfEEE10Policy1000EN6thrust24THRUST_300001_SM_1000_NS6detail15normal_iteratorINSD_10device_ptrIfEEEEyS9_f6squareIfEEEvT0_PT3_T1_NS0_13GridEvenShareISO_EET2_T4_ --------------------------
	.section	.nv.info._ZN3cub18CUB_300001_SM_10006detail6reduce18DeviceReduceKernelINS2_10policy_hubIfyN4cuda3std3__44plusIfEEE10Policy1000EN6thrust24THRUST_300001_SM_1000_NS6detail15normal_iteratorINSD_10device_ptrIfEEEEyS9_f6squareIfEEEvT0_PT3_T1_NS0_13GridEvenShareISO_EET2_T4_,"",@"SHT_CUDA_INFO"
	.sectionflags	@""
	.align	4


	//----- nvinfo : EIATTR_CUDA_API_VERSION
	.align		4
        /*0000*/ 	.byte	0x04, 0x37
        /*0002*/ 	.short	(.L_114 - .L_113)
.L_113:
        /*0004*/ 	.word	0x00000082


	//----- nvinfo : EIATTR_KPARAM_INFO
	.align		4
.L_114:
        /*0008*/ 	.byte	0x04, 0x17
        /*000a*/ 	.short	(.L_116 - .L_115)
.L_115:
        /*000c*/ 	.word	0x00000000
        /*0010*/ 	.short	0x0005
        /*0012*/ 	.short	0x0061
        /*0014*/ 	.byte	0x00, 0xf0, 0x05, 0x00


	//----- nvinfo : EIATTR_KPARAM_INFO
	.align		4
.L_116:
        /*0018*/ 	.byte	0x04, 0x17
        /*001a*/ 	.short	(.L_118 - .L_117)
.L_117:
        /*001c*/ 	.word	0x00000000
        /*0020*/ 	.short	0x0004
        /*0022*/ 	.short	0x0060
        /*0024*/ 	.byte	0x00, 0xf0, 0x05, 0x00


	//----- nvinfo : EIATTR_KPARAM_INFO
	.align		4
.L_118:
        /*0028*/ 	.byte	0x04, 0x17
        /*002a*/ 	.short	(.L_120 - .L_119)
.L_119:
        /*002c*/ 	.word	0x00000000
        /*0030*/ 	.short	0x0003
        /*0032*/ 	.short	0x0018
        /*0034*/ 	.byte	0x00, 0xf0, 0x21, 0x01


	//----- nvinfo : EIATTR_KPARAM_INFO
	.align		4
.L_120:
        /*0038*/ 	.byte	0x04, 0x17
        /*003a*/ 	.short	(.L_122 - .L_121)
.L_121:
        /*003c*/ 	.word	0x00000000
        /*0040*/ 	.short	0x0002
        /*0042*/ 	.short	0x0010
        /*0044*/ 	.byte	0x00, 0xf0, 0x21, 0x00


	//----- nvinfo : EIATTR_KPARAM_INFO
	.align		4
.L_122:
        /*0048*/ 	.byte	0x04, 0x17
        /*004a*/ 	.short	(.L_124 - .L_123)
.L_123:
        /*004c*/ 	.word	0x00000000
        /*0050*/ 	.short	0x0001
        /*0052*/ 	.short	0x0008
        /*0054*/ 	.byte	0x00, 0xf5, 0x21, 0x00


	//----- nvinfo : EIATTR_KPARAM_INFO
	.align		4
.L_124:
        /*0058*/ 	.byte	0x04, 0x17
        /*005a*/ 	.short	(.L_126 - .L_125)
.L_125:
        /*005c*/ 	.word	0x00000000
        /*0060*/ 	.short	0x0000
        /*0062*/ 	.short	0x0000
        /*0064*/ 	.byte	0x00, 0xf0, 0x21, 0x00


	//----- nvinfo : EIATTR_SPARSE_MMA_MASK
	.align		4
.L_126:
        /*0068*/ 	.byte	0x03, 0x50
        /*006a*/ 	.short	0x0000


	//----- nvinfo : EIATTR_MAXREG_COUNT
	.align		4
        /*006c*/ 	.byte	0x03, 0x1b
        /*006e*/ 	.short	0x00ff


	//----- nvinfo : EIATTR_NUM_BARRIERS
	.align		4
        /*0070*/ 	.byte	0x02, 0x4c
        /*0072*/ 	.byte	0x01
	.zero		1


	//----- nvinfo : EIATTR_MERCURY_ISA_VERSION
	.align		4
        /*0074*/ 	.byte	0x03, 0x5f
        /*0076*/ 	.short	0x0101


	//----- nvinfo : EIATTR_COOP_GROUP_MASK_REGIDS
	.align		4
        /*0078*/ 	.byte	0x04, 0x29
        /*007a*/ 	.short	(.L_128 - .L_127)


	//   ....[0]....
.L_127:
        /*007c*/ 	.word	0xffffffff


	//   ....[1]....
        /*0080*/ 	.word	0xffffffff


	//   ....[2]....
        /*0084*/ 	.word	0xffffffff


	//   ....[3]....
        /*0088*/ 	.word	0xffffffff


	//   ....[4]....
        /*008c*/ 	.word	0xffffffff


	//   ....[5]....
        /*0090*/ 	.word	0xffffffff


	//   ....[6]....
        /*0094*/ 	.word	0xffffffff


	//   ....[7]....
        /*0098*/ 	.word	0xffffffff


	//   ....[8]....
        /*009c*/ 	.word	0xffffffff


	//   ....[9]....
        /*00a0*/ 	.word	0xffffffff


	//   ....[10]....
        /*00a4*/ 	.word	0xffffffff


	//   ....[11]....
        /*00a8*/ 	.word	0xffffffff


	//   ....[12]....
        /*00ac*/ 	.word	0xffffffff


	//   ....[13]....
        /*00b0*/ 	.word	0xffffffff


	//   ....[14]....
        /*00b4*/ 	.word	0xffffffff


	//----- nvinfo : EIATTR_COOP_GROUP_INSTR_OFFSETS
	.align		4
.L_128:
        /*00b8*/ 	.byte	0x04, 0x28
        /*00ba*/ 	.short	(.L_130 - .L_129)


	//   ....[0]....
.L_129:
        /*00bc*/ 	.word	0x000009c0


	//   ....[1]....
        /*00c0*/ 	.word	0x00000a20


	//   ....[2]....
        /*00c4*/ 	.word	0x00000a90


	//   ....[3]....
        /*00c8*/ 	.word	0x00000ae0


	//   ....[4]....
        /*00cc*/ 	.word	0x00000b10


	//   ....[5]....
        /*00d0*/ 	.word	0x00000cd0


	//   ....[6]....
        /*00d4*/ 	.word	0x00000d60


	//   ....[7]....
        /*00d8*/ 	.word	0x00000da0


	//   ....[8]....
        /*00dc*/ 	.word	0x00000df0


	//   ....[9]....
        /*00e0*/ 	.word	0x00000e30


	//   ....[10]....
        /*00e4*/ 	.word	0x000020e0


	//   ....[11]....
        /*00e8*/ 	.word	0x00002170


	//   ....[12]....
        /*00ec*/ 	.word	0x000021c0


	//   ....[13]....
        /*00f0*/ 	.word	0x00002200


	//   ....[14]....
        /*00f4*/ 	.word	0x00002230


	//----- nvinfo : EIATTR_VRC_CTA_INIT_COUNT
	.align		4
.L_130:
        /*00f8*/ 	.byte	0x02, 0x4a
	.zero		1
	.zero		1


	//----- nvinfo : EIATTR_EXIT_INSTR_OFFSETS
	.align		4
        /*00fc*/ 	.byte	0x04, 0x1c
        /*00fe*/ 	.short	(.L_132 - .L_131)


	//   ....[0]....
.L_131:
        /*0100*/ 	.word	0x00002380


	//   ....[1]....
        /*0104*/ 	.word	0x000023e0


	//----- nvinfo : EIATTR_MAX_THREADS
	.align		4
.L_132:
        /*0108*/ 	.byte	0x04, 0x05
        /*010a*/ 	.short	(.L_134 - .L_133)
.L_133:
        /*010c*/ 	.word	0x00000100
        /*0110*/ 	.word	0x00000001
        /*0114*/ 	.word	0x00000001


	//----- nvinfo : EIATTR_CRS_STACK_SIZE
	.align		4
.L_134:
        /*0118*/ 	.byte	0x04, 0x1e
        /*011a*/ 	.short	(.L_136 - .L_135)
.L_135:
        /*011c*/ 	.word	0x00000000


	//----- nvinfo : EIATTR_CBANK_PARAM_SIZE
	.align		4
.L_136:
        /*0120*/ 	.byte	0x03, 0x19
        /*0122*/ 	.short	0x0062


	//----- nvinfo : EIATTR_PARAM_CBANK
	.align		4
        /*0124*/ 	.byte	0x04, 0x0a
        /*0126*/ 	.short	(.L_138 - .L_137)
	.align		4
.L_137:
        /*0128*/ 	.word	index@(.nv.constant0._ZN3cub18CUB_300001_SM_10006detail6reduce18DeviceReduceKernelINS2_10policy_hubIfyN4cuda3std3__44plusIfEEE10Policy1000EN6thrust24THRUST_300001_SM_1000_NS6detail15normal_iteratorINSD_10device_ptrIfEEEEyS9_f6squareIfEEEvT0_PT3_T1_NS0_13GridEvenShareISO_EET2_T4_)
        /*012c*/ 	.short	0x0380
        /*012e*/ 	.short	0x0062


	//----- nvinfo : EIATTR_SW_WAR
	.align		4
.L_138:
        /*0130*/ 	.byte	0x04, 0x36
        /*0132*/ 	.short	(.L_140 - .L_139)
.L_139:
        /*0134*/ 	.word	0x00000008
.L_140:


//--------------------- .nv.info._ZN3cub18CUB_300001_SM_10006detail6reduce28DeviceReduceSingleTileKernelINS2_10policy_hubIfyN4cuda3std3__44plusIfEEE10Policy1000EN6thrust24THRUST_300001_SM_1000_NS6detail15normal_iteratorINSD_10device_ptrIfEEEEPfyS9_ff6squareIfEEEvT0_T1_T2_T3_T4_T6_ --------------------------
	.section	.nv.info._ZN3cub18CUB_300001_SM_10006detail6reduce28DeviceReduceSingleTileKernelINS2_10policy_hubIfyN4cuda3std3__44plusIfEEE10Policy1000EN6thrust24THRUST_300001_SM_1000_NS6detail15normal_iteratorINSD_10device_ptrIfEEEEPfyS9_ff6squareIfEEEvT0_T1_T2_T3_T4_T6_,"",@"SHT_CUDA_INFO"
	.sectionflags	@""
	.align	4


	//----- nvinfo : EIATTR_CUDA_API_VERSION
	.align		4
        /*0000*/ 	.byte	0x04, 0x37
        /*0002*/ 	.short	(.L_142 - .L_141)
.L_141:
        /*0004*/ 	.word	0x00000082


	//----- nvinfo : EIATTR_KPARAM_INFO
	.align		4
.L_142:
        /*0008*/ 	.byte	0x04, 0x17
        /*000a*/ 	.short	(.L_144 - .L_143)
.L_143:
        /*000c*/ 	.word	0x00000000
        /*0010*/ 	.short	0x0005
        /*0012*/ 	.short	0x0020
        /*0014*/ 	.byte	0x00, 0xf0, 0x05, 0x00


	//----- nvinfo : EIATTR_KPARAM_INFO
	.align		4
.L_144:
        /*0018*/ 	.byte	0x04, 0x17
        /*001a*/ 	.short	(.L_146 - .L_145)
.L_145:
        /*001c*/ 	.word	0x00000000
        /*0020*/ 	.short	0x0004
        /*0022*/ 	.short	0x001c
        /*0024*/ 	.byte	0x00, 0xf0, 0x11, 0x00


	//----- nvinfo : EIATTR_KPARAM_INFO
	.align		4
.L_146:
        /*0028*/ 	.byte	0x04, 0x17
        /*002a*/ 	.short	(.L_148 - .L_147)
.L_147:
        /*002c*/ 	.word	0x00000000
        /*0030*/ 	.short	0x0003
        /*0032*/ 	.short	0x0018
        /*0034*/ 	.byte	0x00, 0xf0, 0x05, 0x00


	//----- nvinfo : EIATTR_KPARAM_INFO
	.align		4
.L_148:
        /*0038*/ 	.byte	0x04, 0x17
        /*003a*/ 	.short	(.L_150 - .L_149)
.L_149:
        /*003c*/ 	.word	0x00000000
        /*0040*/ 	.short	0x0002
        /*0042*/ 	.short	0x0010
        /*0044*/ 	.byte	0x00, 0xf0, 0x21, 0x00


	//----- nvinfo : EIATTR_KPARAM_INFO
	.align		4
.L_150:
        /*0048*/ 	.byte	0x04, 0x17
        /*004a*/ 	.short	(.L_152 - .L_151)
.L_151:
        /*004c*/ 	.word	0x00000000
        /*0050*/ 	.short	0x0001
        /*0052*/ 	.short	0x0008
        /*0054*/ 	.byte	0x00, 0xf5, 0x21, 0x00


	//----- nvinfo : EIATTR_KPARAM_INFO
	.align		4
.L_152:
        /*0058*/ 	.byte	0x04, 0x17
        /*005a*/ 	.short	(.L_154 - .L_153)
.L_153:
        /*005c*/ 	.word	0x00000000
        /*0060*/ 	.short	0x0000
        /*0062*/ 	.short	0x0000
        /*0064*/ 	.byte	0x00, 0xf0, 0x21, 0x00


	//----- nvinfo : EIATTR_SPARSE_MMA_MASK
	.align		4
.L_154:
        /*0068*/ 	.byte	0x03, 0x50
        /*006a*/ 	.short	0x0000


	//----- nvinfo : EIATTR_MAXREG_COUNT
	.align		4
        /*006c*/ 	.byte	0x03, 0x1b
        /*006e*/ 	.short	0x00ff


	//----- nvinfo : EIATTR_NUM_BARRIERS
	.align		4
        /*0070*/ 	.byte	0x02, 0x4c
        /*0072*/ 	.byte	0x01
	.zero		1


	//----- nvinfo : EIATTR_MERCURY_ISA_VERSION
	.align		4
        /*0074*/ 	.byte	0x03, 0x5f
        /*0076*/ 	.short	0x0101


	//----- nvinfo : EIATTR_COOP_GROUP_MASK_REGIDS
	.align		4
        /*0078*/ 	.byte	0x04, 0x29
        /*007a*/ 	.short	(.L_156 - .L_155)


	//   ....[0]....
.L_155:
        /*007c*/ 	.word	0xffffffff


	//   ....[1]....
        /*0080*/ 	.word	0xffffffff


	//   ....[2]....
        /*0084*/ 	.word	0xffffffff


	//   ....[3]....
        /*0088*/ 	.word	0xffffffff


	//   ....[4]....
        /*008c*/ 	.word	0xffffffff


	//   ....[5]....
        /*0090*/ 	.word	0xffffffff


	//   ....[6]....
        /*0094*/ 	.word	0xffffffff


	//   ....[7]....
        /*0098*/ 	.word	0xffffffff


	//   ....[8]....
        /*009c*/ 	.word	0xffffffff


	//   ....[9]....
        /*00a0*/ 	.word	0xffffffff


	//   ....[10]....
        /*00a4*/ 	.word	0xffffffff


	//   ....[11]....
        /*00a8*/ 	.word	0xffffffff


	//   ....[12]....
        /*00ac*/ 	.word	0xffffffff


	//   ....[13]....
        /*00b0*/ 	.word	0xffffffff


	//   ....[14]....
        /*00b4*/ 	.word	0xffffffff


	//----- nvinfo : EIATTR_COOP_GROUP_INSTR_OFFSETS
	.align		4
.L_156:
        /*00b8*/ 	.byte	0x04, 0x28
        /*00ba*/ 	.short	(.L_158 - .L_157)


	//   ....[0]....
.L_157:
        /*00bc*/ 	.word	0x00000940


	//   ....[1]....
        /*00c0*/ 	.word	0x000009a0


	//   ....[2]....
        /*00c4*/ 	.word	0x00000a10


	//   ....[3]....
        /*00c8*/ 	.word	0x00000a60


	//   ....[4]....
        /*00cc*/ 	.word	0x00000a90


	//   ....[5]....
        /*00d0*/ 	.word	0x00000c50


	//   ....[6]....
        /*00d4*/ 	.word	0x00000ce0


	//   ....[7]....
        /*00d8*/ 	.word	0x00000d30


	//   ....[8]....
        /*00dc*/ 	.word	0x00000d70


	//   ....[9]....
        /*00e0*/ 	.word	0x00000db0


	//   ....[10]....
        /*00e4*/ 	.word	0x00001ed0


	//   ....[11]....
        /*00e8*/ 	.word	0x00001f50


	//   ....[12]....
        /*00ec*/ 	.word	0x00001fa0


	//   ....[13]....
        /*00f0*/ 	.word	0x00001fe0


	//   ....[14]....
        /*00f4*/ 	.word	0x00002010


	//----- nvinfo : EIATTR_VRC_CTA_INIT_COUNT
	.align		4
.L_158:
        /*00f8*/ 	.byte	0x02, 0x4a
	.zero		1
	.zero		1


	//----- nvinfo : EIATTR_EXIT_INSTR_OFFSETS
	.align		4
        /*00fc*/ 	.byte	0x04, 0x1c
        /*00fe*/ 	.short	(.L_160 - .L_159)


	//   ....[0]....
.L_159:
        /*0100*/ 	.word	0x000000a0


	//   ....[1]....
        /*0104*/ 	.word	0x000000e0


	//   ....[2]....
        /*0108*/ 	.word	0x00002150


	//   ....[3]....
        /*010c*/ 	.word	0x000021a0


	//----- nvinfo : EIATTR_MAX_THREADS
	.align		4
.L_160:
        /*0110*/ 	.byte	0x04, 0x05
        /*0112*/ 	.short	(.L_162 - .L_161)
.L_161:
        /*0114*/ 	.word	0x00000100
        /*0118*/ 	.word	0x00000001
        /*011c*/ 	.word	0x00000001


	//----- nvinfo : EIATTR_CRS_STACK_SIZE
	.align		4
.L_162:
        /*0120*/ 	.byte	0x04, 0x1e
        /*0122*/ 	.short	(.L_164 - .L_163)
.L_163:
        /*0124*/ 	.word	0x00000000


	//----- nvinfo : EIATTR_CBANK_PARAM_SIZE
	.align		4
.L_164:
        /*0128*/ 	.byte	0x03, 0x19
        /*012a*/ 	.short	0x0021


	//----- nvinfo : EIATTR_PARAM_CBANK
	.align		4
        /*012c*/ 	.byte	0x04, 0x0a
        /*012e*/ 	.short	(.L_166 - .L_165)
	.align		4
.L_165:
        /*0130*/ 	.word	index@(.nv.constant0._ZN3cub18CUB_300001_SM_10006detail6reduce28DeviceReduceSingleTileKernelINS2_10policy_hubIfyN4cuda3std3__44plusIfEEE10Policy1000EN6thrust24THRUST_300001_SM_1000_NS6detail15normal_iteratorINSD_10device_ptrIfEEEEPfyS9_ff6squareIfEEEvT0_T1_T2_T3_T4_T6_)
        /*0134*/ 	.short	0x0380
        /*0136*/ 	.short	0x0021


	//----- nvinfo : EIATTR_SW_WAR
	.align		4
.L_166:
        /*0138*/ 	.byte	0x04, 0x36
        /*013a*/ 	.short	(.L_168 - .L_167)
.L_167:
        /*013c*/ 	.word	0x00000008
.L_168:


//--------------------- .nv.info._ZN3cub18CUB_300001_SM_10006detail6reduce28DeviceReduceSingleTileKernelINS2_10policy_hubIfjN4cuda3std3__44plusIfEEE10Policy1000EPfSC_iS9_ffNS7_10__identityEEEvT0_T1_T2_T3_T4_T6_ --------------------------
	.section	.nv.info._ZN3cub18CUB_300001_SM_10006detail6reduce28DeviceReduceSingleTileKernelINS2_10policy_hubIfjN4cuda3std3__44plusIfEEE10Policy1000EPfSC_iS9_ffNS7_10__identityEEEvT0_T1_T2_T3_T4_T6_,"",@"SHT_CUDA_INFO"
	.sectionflags	@""
	.align	4


	//----- nvinfo : EIATTR_CUDA_API_VERSION
	.align		4
        /*0000*/ 	.byte	0x04, 0x37
        /*0002*/ 	.short	(.L_170 - .L_169)
.L_169:
        /*0004*/ 	.word	0x00000082


	//----- nvinfo : EIATTR_KPARAM_INFO
	.align		4
.L_170:
        /*0008*/ 	.byte	0x04, 0x17
        /*000a*/ 	.short	(.L_172 - .L_171)
.L_171:
        /*000c*/ 	.word	0x00000000
        /*0010*/ 	.short	0x0005
        /*0012*/ 	.short	0x001c
        /*0014*/ 	.byte	0x00, 0xf0, 0x05, 0x00


	//----- nvinfo : EIATTR_KPARAM_INFO
	.align		4
.L_172:
        /*0018*/ 	.byte	0x04, 0x17
        /*001a*/ 	.short	(.L_174 - .L_173)
.L_173:
        /*001c*/ 	.word	0x00000000
        /*0020*/ 	.short	0x0004
        /*0022*/ 	.short	0x0018
        /*0024*/ 	.byte	0x00, 0xf0, 0x11, 0x00


	//----- nvinfo : EIATTR_KPARAM_INFO
	.align		4
.L_174:
        /*0028*/ 	.byte	0x04, 0x17
        /*002a*/ 	.short	(.L_176 - .L_175)
.L_175:
        /*002c*/ 	.word	0x00000000
        /*0030*/ 	.short	0x0003
        /*0032*/ 	.short	0x0014
        /*0034*/ 	.byte	0x00, 0xf0, 0x05, 0x00


	//----- nvinfo : EIATTR_KPARAM_INFO
	.align		4
.L_176:
        /*0038*/ 	.byte	0x04, 0x17
        /*003a*/ 	.short	(.L_178 - .L_177)
.L_177:
        /*003c*/ 	.word	0x00000000
        /*0040*/ 	.short	0x0002
        /*0042*/ 	.short	0x0010
        /*0044*/ 	.byte	0x00, 0xf0, 0x11, 0x00


	//----- nvinfo : EIATTR_KPARAM_INFO
	.align		4
.L_178:
        /*0048*/ 	.byte	0x04, 0x17
        /*004a*/ 	.short	(.L_180 - .L_179)
.L_179:
        /*004c*/ 	.word	0x00000000
        /*0050*/ 	.short	0x0001
        /*0052*/ 	.short	0x0008
        /*0054*/ 	.byte	0x00, 0xf5, 0x21, 0x00


	//----- nvinfo : EIATTR_KPARAM_INFO
	.align		4
.L_180:
        /*0058*/ 	.byte	0x04, 0x17
        /*005a*/ 	.short	(.L_182 - .L_181)
.L_181:
        /*005c*/ 	.word	0x00000000
        /*0060*/ 	.short	0x0000
        /*0062*/ 	.short	0x0000
        /*0064*/ 	.byte	0x00, 0xf5, 0x21, 0x00


	//----- nvinfo : EIATTR_SPARSE_MMA_MASK
	.align		4
.L_182:
        /*0068*/ 	.byte	0x03, 0x50
        /*006a*/ 	.short	0x0000


	//----- nvinfo : EIATTR_MAXREG_COUNT
	.align		4
        /*006c*/ 	.byte	0x03, 0x1b
        /*006e*/ 	.short	0x0080


	//----- nvinfo : EIATTR_NUM_BARRIERS
	.align		4
        /*0070*/ 	.byte	0x02, 0x4c
        /*0072*/ 	.byte	0x01
	.zero		1


	//----- nvinfo : EIATTR_MERCURY_ISA_VERSION
	.align		4
        /*0074*/ 	.byte	0x03, 0x5f
        /*0076*/ 	.short	0x0101


	//----- nvinfo : EIATTR_UNUSED_LOAD_BYTE_OFFSET
	.align		4
        /*0078*/ 	.byte	0x04, 0x44
        /*007a*/ 	.short	(.L_184 - .L_183)


	//   ....[0]....
.L_183:
        /*007c*/ 	.word	0x00000b70
        /*0080*/ 	.word	0x0000fff0


	//   ....[1]....
        /*0084*/ 	.word	0x00000f80
        /*0088*/ 	.word	0x0000fff0


	//   ....[2]....
        /*008c*/ 	.word	0x00002010
        /*0090*/ 	.word	0x0000fff0


	//   ....[3]....
        /*0094*/ 	.word	0x00002bb0
        /*0098*/ 	.word	0x0000fff0


	//   ....[4]....
        /*009c*/ 	.word	0x00002fc0
        /*00a0*/ 	.word	0x0000fff0


	//   ....[5]....
        /*00a4*/ 	.word	0x00004140
        /*00a8*/ 	.word	0x0000fff0


	//----- nvinfo : EIATTR_COOP_GROUP_MASK_REGIDS
	.align		4
.L_184:
        /*00ac*/ 	.byte	0x04, 0x29
        /*00ae*/ 	.short	(.L_186 - .L_185)


	//   ....[0]....
.L_185:
        /*00b0*/ 	.word	0xffffffff


	//   ....[1]....
        /*00b4*/ 	.word	0xffffffff


	//   ....[2]....
        /*00b8*/ 	.word	0xffffffff


	//   ....[3]....
        /*00bc*/ 	.word	0xffffffff


	//   ....[4]....
        /*00c0*/ 	.word	0xffffffff


	//   ....[5]....
        /*00c4*/ 	.word	0xffffffff


	//   ....[6]....
        /*00c8*/ 	.word	0xffffffff


	//   ....[7]....
        /*00cc*/ 	.word	0xffffffff


	//   ....[8]....
        /*00d0*/ 	.word	0xffffffff


	//   ....[9]....
        /*00d4*/ 	.word	0xffffffff


	//   ....[10]....
        /*00d8*/ 	.word	0xffffffff


	//   ....[11]....
        /*00dc*/ 	.word	0xffffffff


	//   ....[12]....
        /*00e0*/ 	.word	0xffffffff


	//   ....[13]....
        /*00e4*/ 	.word	0xffffffff


	//   ....[14]....
        /*00e8*/ 	.word	0xffffffff


	//   ....[15]....
        /*00ec*/ 	.word	0xffffffff


	//   ....[16]....
        /*00f0*/ 	.word	0xffffffff


	//   ....[17]....
        /*00f4*/ 	.word	0xffffffff


	//   ....[18]....
        /*00f8*/ 	.word	0xffffffff


	//   ....[19]....
        /*00fc*/ 	.word	0xffffffff


	//   ....[20]....
        /*0100*/ 	.word	0xffffffff


	//   ....[21]....
        /*0104*/ 	.word	0xffffffff


	//   ....[22]....
        /*0108*/ 	.word	0xffffffff


	//   ....[23]....
        /*010c*/ 	.word	0xffffffff


	//   ....[24]....
        /*0110*/ 	.word	0xffffffff


	//   ....[25]....
        /*0114*/ 	.word	0xffffffff


	//   ....[26]....
        /*0118*/ 	.word	0xffffffff


	//   ....[27]....
        /*011c*/ 	.word	0xffffffff


	//   ....[28]....
        /*0120*/ 	.word	0xffffffff


	//   ....[29]....
        /*0124*/ 	.word	0xffffffff


	//----- nvinfo : EIATTR_COOP_GROUP_INSTR_OFFSETS
	.align		4
.L_186:
        /*0128*/ 	.byte	0x04, 0x28
        /*012a*/ 	.short	(.L_188 - .L_187)


	//   ....[0]....
.L_187:
        /*012c*/ 	.word	0x00000980


	//   ....[1]....
        /*0130*/ 	.word	0x000009e0


	//   ....[2]....
        /*0134*/ 	.word	0x00000a50


	//   ....[3]....
        /*0138*/ 	.word	0x00000aa0


	//   ....[4]....
        /*013c*/ 	.word	0x00000ad0


	//   ....[5]....
        /*0140*/ 	.word	0x00000d20


	//   ....[6]....
        /*0144*/ 	.word	0x00000db0


	//   ....[7]....
        /*0148*/ 	.word	0x00000df0


	//   ....[8]....
        /*014c*/ 	.word	0x00000e40


	//   ....[9]....
        /*0150*/ 	.word	0x00000e80


	//   ....[10]....
        /*0154*/ 	.word	0x00001e30


	//   ....[11]....
        /*0158*/ 	.word	0x00001eb0


	//   ....[12]....
        /*015c*/ 	.word	0x00001f00


	//   ....[13]....
        /*0160*/ 	.word	0x00001f40


	//   ....[14]....
        /*0164*/ 	.word	0x00001f70


	//   ....[15]....
        /*0168*/ 	.word	0x000029c0


	//   ....[16]....
        /*016c*/ 	.word	0x00002a20


	//   ....[17]....
        /*0170*/ 	.word	0x00002a90


	//   ....[18]....
        /*0174*/ 	.word	0x00002ae0


	//   ....[19]....
        /*0178*/ 	.word	0x00002b10


	//   ....[20]....
        /*017c*/ 	.word	0x00002d60


	//   ....[21]....
        /*0180*/ 	.word	0x00002de0


	//   ....[22]....
        /*0184*/ 	.word	0x00002e20


	//   ....[23]....
        /*0188*/ 	.word	0x00002e60


	//   ....[24]....
        /*018c*/ 	.word	0x00002ec0


	//   ....[25]....
        /*0190*/ 	.word	0x00003f60


	//   ....[26]....
        /*0194*/ 	.word	0x00003fe0


	//   ....[27]....
        /*0198*/ 	.word	0x00004030


	//   ....[28]....
        /*019c*/ 	.word	0x00004070


	//   ....[29]....
        /*01a0*/ 	.word	0x000040a0


	//----- nvinfo : EIATTR_VRC_CTA_INIT_COUNT
	.align		4
.L_188:
        /*01a4*/ 	.byte	0x02, 0x4a
	.zero		1
	.zero		1


	//----- nvinfo : EIATTR_EXIT_INSTR_OFFSETS
	.align		4
        /*01a8*/ 	.byte	0x04, 0x1c
        /*01aa*/ 	.short	(.L_190 - .L_189)


	//   ....[0]....
.L_189:
        /*01ac*/ 	.word	0x00000080


	//   ....[1]....
        /*01b0*/ 	.word	0x000000c0


	//   ....[2]....
        /*01b4*/ 	.word	0x00004280


	//   ....[3]....
        /*01b8*/ 	.word	0x000042d0


	//----- nvinfo : EIATTR_MAX_THREADS
	.align		4
.L_190:
        /*01bc*/ 	.byte	0x04, 0x05
        /*01be*/ 	.short	(.L_192 - .L_191)
.L_191:
        /*01c0*/ 	.word	0x00000200
        /*01c4*/ 	.word	0x00000001
        /*01c8*/ 	.word	0x00000001


	//----- nvinfo : EIATTR_CRS_STACK_SIZE
	.align		4
.L_192:
        /*01cc*/ 	.byte	0x04, 0x1e
        /*01ce*/ 	.short	(.L_194 - .L_193)
.L_193:
        /*01d0*/ 	.word	0x00000000


	//----- nvinfo : EIATTR_CBANK_PARAM_SIZE
	.align		4
.L_194:
        /*01d4*/ 	.byte	0x03, 0x19
        /*01d6*/ 	.short	0x001d


	//----- nvinfo : EIATTR_PARAM_CBANK
	.align		4
        /*01d8*/ 	.byte	0x04, 0x0a
        /*01da*/ 	.short	(.L_196 - .L_195)
	.align		4
.L_195:
        /*01dc*/ 	.word	index@(.nv.constant0._ZN3cub18CUB_300001_SM_10006detail6reduce28DeviceReduceSingleTileKernelINS2_10policy_hubIfjN4cuda3std3__44plusIfEEE10Policy1000EPfSC_iS9_ffNS7_10__identityEEEvT0_T1_T2_T3_T4_T6_)
        /*01e0*/ 	.short	0x0380
        /*01e2*/ 	.short	0x001d


	//----- nvinfo : EIATTR_SW_WAR
	.align		4
.L_196:
        /*01e4*/ 	.byte	0x04, 0x36
        /*01e6*/ 	.short	(.L_198 - .L_197)
.L_197:
        /*01e8*/ 	.word	0x00000008
.L_198:


//--------------------- .nv.info._ZN3cub18CUB_300001_SM_10006detail6reduce18DeviceReduceKernelINS2_10policy_hubIfjN4cuda3std3__44plusIfEEE10Policy1000EN6thrust24THRUST_300001_SM_1000_NS6detail15normal_iteratorINSD_10device_ptrIfEEEEjS9_f6squareIfEEEvT0_PT3_T1_NS0_13GridEvenShareISO_EET2_T4_ --------------------------
	.section	.nv.info._ZN3cub18CUB_300001_SM_10006detail6reduce18DeviceReduceKernelINS2_10policy_hubIfjN4cuda3std3__44plusIfEEE10Policy1000EN6thrust24THRUST_300001_SM_1000_NS6detail15normal_iteratorINSD_10device_ptrIfEEEEjS9_f6squareIfEEEvT0_PT3_T1_NS0_13GridEvenShareISO_EET2_T4_,"",@"SHT_CUDA_INFO"
	.sectionflags	@""
	.align	4


	//----- nvinfo : EIATTR_CUDA_API_VERSION
	.align		4
        /*0000*/ 	.byte	0x04, 0x37
        /*0002*/ 	.short	(.L_200 - .L_199)
.L_199:
        /*0004*/ 	.word	0x00000082


	//----- nvinfo : EIATTR_KPARAM_INFO
	.align		4
.L_200:
        /*0008*/ 	.byte	0x04, 0x17
        /*000a*/ 	.short	(.L_202 - .L_201)
.L_201:
        /*000c*/ 	.word	0x00000000
        /*0010*/ 	.short	0x0005
        /*0012*/ 	.short	0x003d
        /*0014*/ 	.byte	0x00, 0xf0, 0x05, 0x00


	//----- nvinfo : EIATTR_KPARAM_INFO
	.align		4
.L_202:
        /*0018*/ 	.byte	0x04, 0x17
        /*001a*/ 	.short	(.L_204 - .L_203)
.L_203:
        /*001c*/ 	.word	0x00000000
        /*0020*/ 	.short	0x0004
        /*0022*/ 	.short	0x003c
        /*0024*/ 	.byte	0x00, 0xf0, 0x05, 0x00


	//----- nvinfo : EIATTR_KPARAM_INFO
	.align		4
.L_204:
        /*0028*/ 	.byte	0x04, 0x17
        /*002a*/ 	.short	(.L_206 - .L_205)
.L_205:
        /*002c*/ 	.word	0x00000000
        /*0030*/ 	.short	0x0003
        /*0032*/ 	.short	0x0014
        /*0034*/ 	.byte	0x00, 0xf0, 0xa1, 0x00


	//----- nvinfo : EIATTR_KPARAM_INFO
	.align		4
.L_206:
        /*0038*/ 	.byte	0x04, 0x17
        /*003a*/ 	.short	(.L_208 - .L_207)
.L_207:
        /*003c*/ 	.word	0x00000000
        /*0040*/ 	.short	0x0002
        /*0042*/ 	.short	0x0010
        /*0044*/ 	.byte	0x00, 0xf0, 0x11, 0x00


	//----- nvinfo : EIATTR_KPARAM_INFO
	.align		4
.L_208:
        /*0048*/ 	.byte	0x04, 0x17
        /*004a*/ 	.short	(.L_210 - .L_209)
.L_209:
        /*004c*/ 	.word	0x00000000
        /*0050*/ 	.short	0x0001
        /*0052*/ 	.short	0x0008
        /*0054*/ 	.byte	0x00, 0xf5, 0x21, 0x00


	//----- nvinfo : EIATTR_KPARAM_INFO
	.align		4
.L_210:
        /*0058*/ 	.byte	0x04, 0x17
        /*005a*/ 	.short	(.L_212 - .L_211)
.L_211:
        /*005c*/ 	.word	0x00000000
        /*0060*/ 	.short	0x0000
        /*0062*/ 	.short	0x0000
        /*0064*/ 	.byte	0x00, 0xf0, 0x21, 0x00


	//----- nvinfo : EIATTR_SPARSE_MMA_MASK
	.align		4
.L_212:
        /*0068*/ 	.byte	0x03, 0x50
        /*006a*/ 	.short	0x0000


	//----- nvinfo : EIATTR_MAXREG_COUNT
	.align		4
        /*006c*/ 	.byte	0x03, 0x1b
        /*006e*/ 	.short	0x0080


	//----- nvinfo : EIATTR_NUM_BARRIERS
	.align		4
        /*0070*/ 	.byte	0x02, 0x4c
        /*0072*/ 	.byte	0x01
	.zero		1


	//----- nvinfo : EIATTR_MERCURY_ISA_VERSION
	.align		4
        /*0074*/ 	.byte	0x03, 0x5f
        /*0076*/ 	.short	0x0101


	//----- nvinfo : EIATTR_UNUSED_LOAD_BYTE_OFFSET
	.align		4
        /*0078*/ 	.byte	0x04, 0x44
        /*007a*/ 	.short	(.L_214 - .L_213)


	//   ....[0]....
.L_213:
        /*007c*/ 	.word	0x00000df0
        /*0080*/ 	.word	0x0000fff0


	//   ....[1]....
        /*0084*/ 	.word	0x00001200
        /*0088*/ 	.word	0x0000fff0


	//   ....[2]....
        /*008c*/ 	.word	0x000027c0
        /*0090*/ 	.word	0x0000fff0


	//----- nvinfo : EIATTR_COOP_GROUP_MASK_REGIDS
	.align		4
.L_214:
        /*0094*/ 	.byte	0x04, 0x29
        /*0096*/ 	.short	(.L_216 - .L_215)


	//   ....[0]....
.L_215:
        /*0098*/ 	.word	0xffffffff


	//   ....[1]....
        /*009c*/ 	.word	0xffffffff


	//   ....[2]....
        /*00a0*/ 	.word	0xffffffff


	//   ....[3]....
        /*00a4*/ 	.word	0xffffffff


	//   ....[4]....
        /*00a8*/ 	.word	0xffffffff


	//   ....[5]....
        /*00ac*/ 	.word	0xffffffff


	//   ....[6]....
        /*00b0*/ 	.word	0xffffffff


	//   ....[7]....
        /*00b4*/ 	.word	0xffffffff


	//   ....[8]....
        /*00b8*/ 	.word	0xffffffff


	//   ....[9]....
        /*00bc*/ 	.word	0xffffffff


	//   ....[10]....
        /*00c0*/ 	.word	0xffffffff


	//   ....[11]....
        /*00c4*/ 	.word	0xffffffff


	//   ....[12]....
        /*00c8*/ 	.word	0xffffffff


	//   ....[13]....
        /*00cc*/ 	.word	0xffffffff


	//   ....[14]....
        /*00d0*/ 	.word	0xffffffff


	//----- nvinfo : EIATTR_COOP_GROUP_INSTR_OFFSETS
	.align		4
.L_216:
        /*00d4*/ 	.byte	0x04, 0x28
        /*00d6*/ 	.short	(.L_218 - .L_217)


	//   ....[0]....
.L_217:
        /*00d8*/ 	.word	0x00000c00


	//   ....[1]....
        /*00dc*/ 	.word	0x00000c60


	//   ....[2]....
        /*00e0*/ 	.word	0x00000cd0


	//   ....[3]....
        /*00e4*/ 	.word	0x00000d20


	//   ....[4]....
        /*00e8*/ 	.word	0x00000d50


	//   ....[5]....
        /*00ec*/ 	.word	0x00000fa0


	//   ....[6]....
        /*00f0*/ 	.word	0x00001030


	//   ....[7]....
        /*00f4*/ 	.word	0x00001080


	//   ....[8]....
        /*00f8*/ 	.word	0x000010c0


	//   ....[9]....
        /*00fc*/ 	.word	0x00001100


	//   ....[10]....
        /*0100*/ 	.word	0x000025d0


	//   ....[11]....
        /*0104*/ 	.word	0x00002660


	//   ....[12]....
        /*0108*/ 	.word	0x000026b0


	//   ....[13]....
        /*010c*/ 	.word	0x000026f0


	//   ....[14]....
        /*0110*/ 	.word	0x00002720


	//----- nvinfo : EIATTR_VRC_CTA_INIT_COUNT
	.align		4
.L_218:
        /*0114*/ 	.byte	0x02, 0x4a
	.zero		1
	.zero		1


	//----- nvinfo : EIATTR_EXIT_INSTR_OFFSETS
	.align		4
        /*0118*/ 	.byte	0x04, 0x1c
        /*011a*/ 	.short	(.L_220 - .L_219)


	//   ....[0]....
.L_219:
        /*011c*/ 	.word	0x00002900


	//   ....[1]....
        /*0120*/ 	.word	0x00002940


	//----- nvinfo : EIATTR_MAX_THREADS
	.align		4
.L_220:
        /*0124*/ 	.byte	0x04, 0x05
        /*0126*/ 	.short	(.L_222 - .L_221)
.L_221:
        /*0128*/ 	.word	0x00000200
        /*012c*/ 	.word	0x00000001
        /*0130*/ 	.word	0x00000001


	//----- nvinfo : EIATTR_CRS_STACK_SIZE
	.align		4
.L_222:
        /*0134*/ 	.byte	0x04, 0x1e
        /*0136*/ 	.short	(.L_224 - .L_223)
.L_223:
        /*0138*/ 	.word	0x00000000


	//----- nvinfo : EIATTR_CBANK_PARAM_SIZE
	.align		4
.L_224:
        /*013c*/ 	.byte	0x03, 0x19
        /*013e*/ 	.short	0x003e


	//----- nvinfo : EIATTR_PARAM_CBANK
	.align		4
        /*0140*/ 	.byte	0x04, 0x0a
        /*0142*/ 	.short	(.L_226 - .L_225)
	.align		4
.L_225:
        /*0144*/ 	.word	index@(.nv.constant0._ZN3cub18CUB_300001_SM_10006detail6reduce18DeviceReduceKernelINS2_10policy_hubIfjN4cuda3std3__44plusIfEEE10Policy1000EN6thrust24THRUST_300001_SM_1000_NS6detail15normal_iteratorINSD_10device_ptrIfEEEEjS9_f6squareIfEEEvT0_PT3_T1_NS0_13GridEvenShareISO_EET2_T4_)
        /*0148*/ 	.short	0x0380
        /*014a*/ 	.short	0x003e


	//----- nvinfo : EIATTR_SW_WAR
	.align		4
.L_226:
        /*014c*/ 	.byte	0x04, 0x36
        /*014e*/ 	.short	(.L_228 - .L_227)
.L_227:
        /*0150*/ 	.word	0x00000008
.L_228:


//--------------------- .nv.info._ZN3cub18CUB_300001_SM_10006detail6reduce28DeviceReduceSingleTileKernelINS2_10policy_hubIfjN4cuda3std3__44plusIfEEE10Policy1000EN6thrust24THRUST_300001_SM_1000_NS6detail15normal_iteratorINSD_10device_ptrIfEEEEPfjS9_ff6squareIfEEEvT0_T1_T2_T3_T4_T6_ --------------------------
	.section	.nv.info._ZN3cub18CUB_300001_SM_10006detail6reduce28DeviceReduceSingleTileKernelINS2_10policy_hubIfjN4cuda3std3__44plusIfEEE10Policy1000EN6thrust24THRUST_300001_SM_1000_NS6detail15normal_iteratorINSD_10device_ptrIfEEEEPfjS9_ff6squareIfEEEvT0_T1_T2_T3_T4_T6_,"",@"SHT_CUDA_INFO"
	.sectionflags	@""
	.align	4


	//----- nvinfo : EIATTR_CUDA_API_VERSION
	.align		4
        /*0000*/ 	.byte	0x04, 0x37
        /*0002*/ 	.short	(.L_230 - .L_229)
.L_229:
        /*0004*/ 	.word	0x00000082


	//----- nvinfo : EIATTR_KPARAM_INFO
	.align		4
.L_230:
        /*0008*/ 	.byte	0x04, 0x17
        /*000a*/ 	.short	(.L_232 - .L_231)
.L_231:
        /*000c*/ 	.word	0x00000000
        /*0010*/ 	.short	0x0005
        /*0012*/ 	.short	0x001c
        /*0014*/ 	.byte	0x00, 0xf0, 0x05, 0x00


	//----- nvinfo : EIATTR_KPARAM_INFO
	.align		4
.L_232:
        /*0018*/ 	.byte	0x04, 0x17
        /*001a*/ 	.short	(.L_234 - .L_233)
.L_233:
        /*001c*/ 	.word	0x00000000
        /*0020*/ 	.short	0x0004
        /*0022*/ 	.short	0x0018
        /*0024*/ 	.byte	0x00, 0xf0, 0x11, 0x00


	//----- nvinfo : EIATTR_KPARAM_INFO
	.align		4
.L_234:
        /*0028*/ 	.byte	0x04, 0x17
        /*002a*/ 	.short	(.L_236 - .L_235)
.L_235:
        /*002c*/ 	.word	0x00000000
        /*0030*/ 	.short	0x0003
        /*0032*/ 	.short	0x0014
        /*0034*/ 	.byte	0x00, 0xf0, 0x05, 0x00


	//----- nvinfo : EIATTR_KPARAM_INFO
	.align		4
.L_236:
        /*0038*/ 	.byte	0x04, 0x17
        /*003a*/ 	.short	(.L_238 - .L_237)
.L_237:
        /*003c*/ 	.word	0x00000000
        /*0040*/ 	.short	0x0002
        /*0042*/ 	.short	0x0010
        /*0044*/ 	.byte	0x00, 0xf0, 0x11, 0x00


	//----- nvinfo : EIATTR_KPARAM_INFO
	.align		4
.L_238:
        /*0048*/ 	.byte	0x04, 0x17
        /*004a*/ 	.short	(.L_240 - .L_239)
.L_239:
        /*004c*/ 	.word	0x00000000
        /*0050*/ 	.short	0x0001
        /*0052*/ 	.short	0x0008
        /*0054*/ 	.byte	0x00, 0xf5, 0x21, 0x00


	//----- nvinfo : EIATTR_KPARAM_INFO
	.align		4
.L_240:
        /*0058*/ 	.byte	0x04, 0x17
        /*005a*/ 	.short	(.L_242 - .L_241)
.L_241:
        /*005c*/ 	.word	0x00000000
        /*0060*/ 	.short	0x0000
        /*0062*/ 	.short	0x0000
        /*0064*/ 	.byte	0x00, 0xf0, 0x21, 0x00


	//----- nvinfo : EIATTR_SPARSE_MMA_MASK
	.align		4
.L_242:
        /*0068*/ 	.byte	0x03, 0x50
        /*006a*/ 	.short	0x0000


	//----- nvinfo : EIATTR_MAXREG_COUNT
	.align		4
        /*006c*/ 	.byte	0x03, 0x1b
        /*006e*/ 	.short	0x0080


	//----- nvinfo : EIATTR_NUM_BARRIERS
	.align		4
        /*0070*/ 	.byte	0x02, 0x4c
        /*0072*/ 	.byte	0x01
	.zero		1


	//----- nvinfo : EIATTR_MERCURY_ISA_VERSION
	.align		4
        /*0074*/ 	.byte	0x03, 0x5f
        /*0076*/ 	.short	0x0101


	//----- nvinfo : EIATTR_UNUSED_LOAD_BYTE_OFFSET
	.align		4
        /*0078*/ 	.byte	0x04, 0x44
        /*007a*/ 	.short	(.L_244 - .L_243)


	//   ....[0]....
.L_243:
        /*007c*/ 	.word	0x00000b10
        /*0080*/ 	.word	0x0000fff0


	//   ....[1]....
        /*0084*/ 	.word	0x00000f20
        /*0088*/ 	.word	0x0000fff0


	//   ....[2]....
        /*008c*/ 	.word	0x00002370
        /*0090*/ 	.word	0x0000fff0


	//----- nvinfo : EIATTR_COOP_GROUP_MASK_REGIDS
	.align		4
.L_244:
        /*0094*/ 	.byte	0x04, 0x29
        /*0096*/ 	.short	(.L_246 - .L_245)


	//   ....[0]....
.L_245:
        /*0098*/ 	.word	0xffffffff


	//   ....[1]....
        /*009c*/ 	.word	0xffffffff


	//   ....[2]....
        /*00a0*/ 	.word	0xffffffff


	//   ....[3]....
        /*00a4*/ 	.word	0xffffffff


	//   ....[4]....
        /*00a8*/ 	.word	0xffffffff


	//   ....[5]....
        /*00ac*/ 	.word	0xffffffff


	//   ....[6]....
        /*00b0*/ 	.word	0xffffffff


	//   ....[7]....
        /*00b4*/ 	.word	0xffffffff


	//   ....[8]....
        /*00b8*/ 	.word	0xffffffff


	//   ....[9]....
        /*00bc*/ 	.word	0xffffffff


	//   ....[10]....
        /*00c0*/ 	.word	0xffffffff


	//   ....[11]....
        /*00c4*/ 	.word	0xffffffff


	//   ....[12]....
        /*00c8*/ 	.word	0xffffffff


	//   ....[13]....
        /*00cc*/ 	.word	0xffffffff


	//   ....[14]....
        /*00d0*/ 	.word	0xffffffff


	//----- nvinfo : EIATTR_COOP_GROUP_INSTR_OFFSETS
	.align		4
.L_246:
        /*00d4*/ 	.byte	0x04, 0x28
        /*00d6*/ 	.short	(.L_248 - .L_247)


	//   ....[0]....
.L_247:
        /*00d8*/ 	.word	0x00000920


	//   ....[1]....
        /*00dc*/ 	.word	0x00000980


	//   ....[2]....
        /*00e0*/ 	.word	0x000009f0


	//   ....[3]....
        /*00e4*/ 	.word	0x00000a40


	//   ....[4]....
        /*00e8*/ 	.word	0x00000a70


	//   ....[5]....
        /*00ec*/ 	.word	0x00000cc0


	//   ....[6]....
        /*00f0*/ 	.word	0x00000d50


	//   ....[7]....
        /*00f4*/ 	.word	0x00000d90


	//   ....[8]....
        /*00f8*/ 	.word	0x00000de0


	//   ....[9]....
        /*00fc*/ 	.word	0x00000e20


	//   ....[10]....
        /*0100*/ 	.word	0x00002190


	//   ....[11]....
        /*0104*/ 	.word	0x00002210


	//   ....[12]....
        /*0108*/ 	.word	0x00002260


	//   ....[13]....
        /*010c*/ 	.word	0x000022a0


	//   ....[14]....
        /*0110*/ 	.word	0x000022d0


	//----- nvinfo : EIATTR_VRC_CTA_INIT_COUNT
	.align		4
.L_248:
        /*0114*/ 	.byte	0x02, 0x4a
	.zero		1
	.zero		1


	//----- nvinfo : EIATTR_EXIT_INSTR_OFFSETS
	.align		4
        /*0118*/ 	.byte	0x04, 0x1c
        /*011a*/ 	.short	(.L_250 - .L_249)


	//   ....[0]....
.L_249:
        /*011c*/ 	.word	0x00000080


	//   ....[1]....
        /*0120*/ 	.word	0x000000c0


	//   ....[2]....
        /*0124*/ 	.word	0x000024b0


	//   ....[3]....
        /*0128*/ 	.word	0x00002500


	//----- nvinfo : EIATTR_MAX_THREADS
	.align		4
.L_250:
        /*012c*/ 	.byte	0x04, 0x05
        /*012e*/ 	.short	(.L_252 - .L_251)
.L_251:
        /*0130*/ 	.word	0x00000200
        /*0134*/ 	.word	0x00000001
        /*0138*/ 	.word	0x00000001


	//----- nvinfo : EIATTR_CRS_STACK_SIZE
	.align		4
.L_252:
        /*013c*/ 	.byte	0x04, 0x1e
        /*013e*/ 	.short	(.L_254 - .L_253)
.L_253:
        /*0140*/ 	.word	0x00000000


	//----- nvinfo : EIATTR_CBANK_PARAM_SIZE
	.align		4
.L_254:
        /*0144*/ 	.byte	0x03, 0x19
        /*0146*/ 	.short	0x001d


	//----- nvinfo : EIATTR_PARAM_CBANK
	.align		4
        /*0148*/ 	.byte	0x04, 0x0a
        /*014a*/ 	.short	(.L_256 - .L_255)
	.align		4
.L_255:
        /*014c*/ 	.word	index@(.nv.constant0._ZN3cub18CUB_300001_SM_10006detail6reduce28DeviceReduceSingleTileKernelINS2_10policy_hubIfjN4cuda3std3__44plusIfEEE10Policy1000EN6thrust24THRUST_300001_SM_1000_NS6detail15normal_iteratorINSD_10device_ptrIfEEEEPfjS9_ff6squareIfEEEvT0_T1_T2_T3_T4_T6_)
        /*0150*/ 	.short	0x0380
        /*0152*/ 	.short	0x001d


	//----- nvinfo : EIATTR_SW_WAR
	.align		4
.L_256:
        /*0154*/ 	.byte	0x04, 0x36
        /*0156*/ 	.short	(.L_258 - .L_257)
.L_257:
        /*0158*/ 	.word	0x00000008
.L_258:


//--------------------- .nv.info._ZN3cub18CUB_300001_SM_10006detail11EmptyKernelIvEEvv --------------------------
	.section	.nv.info._ZN3cub18CUB_300001_SM_10006detail11EmptyKernelIvEEvv,"",@"SHT_CUDA_INFO"
	.sectionflags	@""
	.align	4


	//----- nvinfo : EIATTR_CUDA_API_VERSION
	.align		4
        /*0000*/ 	.byte	0x04, 0x37
        /*0002*/ 	.short	(.L_260 - .L_259)
.L_259:
        /*0004*/ 	.word	0x00000082


	//----- nvinfo : EIATTR_SPARSE_MMA_MASK
	.align		4
.L_260:
        /*0008*/ 	.byte	0x03, 0x50
        /*000a*/ 	.short	0x0000


	//----- nvinfo : EIATTR_MAXREG_COUNT
	.align		4
        /*000c*/ 	.byte	0x03, 0x1b
        /*000e*/ 	.short	0x00ff


	//----- nvinfo : EIATTR_MERCURY_ISA_VERSION
	.align		4
        /*0010*/ 	.byte	0x03, 0x5f
        /*0012*/ 	.short	0x0101


	//----- nvinfo : EIATTR_VRC_CTA_INIT_COUNT
	.align		4
        /*0014*/ 	.byte	0x02, 0x4a
	.zero		1
	.zero		1


	//----- nvinfo : EIATTR_EXIT_INSTR_OFFSETS
	.align		4
        /*0018*/ 	.byte	0x04, 0x1c
        /*001a*/ 	.short	(.L_262 - .L_261)


	//   ....[0]....
.L_261:
        /*001c*/ 	.word	0x00000010


	//----- nvinfo : EIATTR_SW_WAR
	.align		4
.L_262:
        /*0020*/ 	.byte	0x04, 0x36
        /*0022*/ 	.short	(.L_264 - .L_263)
.L_263:
        /*0024*/ 	.word	0x00000008
.L_264:


//--------------------- .nv.callgraph             --------------------------
	.section	.nv.callgraph,"",@"SHT_CUDA_CALLGRAPH"
	.align	4
	.sectionentsize	8
	.align		4
        /*0000*/ 	.word	0x00000000
	.align		4
        /*0004*/ 	.word	0xffffffff
	.align		4
        /*0008*/ 	.word	0x00000000
	.align		4
        /*000c*/ 	.word	0xfffffffe
	.align		4
        /*0010*/ 	.word	0x00000000
	.align		4
        /*0014*/ 	.word	0xfffffffd
	.align		4
        /*0018*/ 	.word	0x00000000
	.align		4
        /*001c*/ 	.word	0xfffffffc


//--------------------- .nv.constant4             --------------------------
	.section	.nv.constant4,"a",@progbits
	.align	8
	.align		8
.nv.constant4:
        /*0000*/ 	.dword	_ZN30_INTERNAL_c8661a38_4_k_cu_main4cuda3std3__45__cpo5beginE
	.align		8
        /*0008*/ 	.dword	_ZN30_INTERNAL_c8661a38_4_k_cu_main4cuda3std3__45__cpo3endE
	.align		8
        /*0010*/ 	.dword	_ZN30_INTERNAL_c8661a38_4_k_cu_main4cuda3std3__45__cpo6cbeginE
	.align		8
        /*0018*/ 	.dword	_ZN30_INTERNAL_c8661a38_4_k_cu_main4cuda3std3__45__cpo4cendE
	.align		8
        /*0020*/ 	.dword	_ZN30_INTERNAL_c8661a38_4_k_cu_main4cuda3std3__45__cpo6rbeginE
	.align		8
        /*0028*/ 	.dword	_ZN30_INTERNAL_c8661a38_4_k_cu_main4cuda3std3__45__cpo4rendE
	.align		8
        /*0030*/ 	.dword	_ZN30_INTERNAL_c8661a38_4_k_cu_main4cuda3std3__45__cpo7crbeginE
	.align		8
        /*0038*/ 	.dword	_ZN30_INTERNAL_c8661a38_4_k_cu_main4cuda3std3__45__cpo5crendE
	.align		8
        /*0040*/ 	.dword	_ZN30_INTERNAL_c8661a38_4_k_cu_main4cuda3std3__432_GLOBAL__N__c8661a38_4_k_cu_main6ignoreE
	.align		8
        /*0048*/ 	.dword	_ZN30_INTERNAL_c8661a38_4_k_cu_main4cuda3std3__419piecewise_constructE
	.align		8
        /*0050*/ 	.dword	_ZN30_INTERNAL_c8661a38_4_k_cu_main4cuda3std3__48in_placeE
	.align		8
        /*0058*/ 	.dword	_ZN30_INTERNAL_c8661a38_4_k_cu_main4cuda3std3__420unreachable_sentinelE
	.align		8
        /*0060*/ 	.dword	_ZN30_INTERNAL_c8661a38_4_k_cu_main4cuda3std3__47nulloptE
	.align		8
        /*0068*/ 	.dword	_ZN30_INTERNAL_c8661a38_4_k_cu_main4cuda3std3__48unexpectE
	.align		8
        /*0070*/ 	.dword	_ZN30_INTERNAL_c8661a38_4_k_cu_main4cuda3std6ranges3__45__cpo4swapE
	.align		8
        /*0078*/ 	.dword	_ZN30_INTERNAL_c8661a38_4_k_cu_main4cuda3std6ranges3__45__cpo9iter_moveE
	.align		8
        /*0080*/ 	.dword	_ZN30_INTERNAL_c8661a38_4_k_cu_main4cuda3std6ranges3__45__cpo5beginE
	.align		8
        /*0088*/ 	.dword	_ZN30_INTERNAL_c8661a38_4_k_cu_main4cuda3std6ranges3__45__cpo3endE
	.align		8
        /*0090*/ 	.dword	_ZN30_INTERNAL_c8661a38_4_k_cu_main4cuda3std6ranges3__45__cpo6cbeginE
	.align		8
        /*0098*/ 	.dword	_ZN30_INTERNAL_c8661a38_4_k_cu_main4cuda3std6ranges3__45__cpo4cendE
	.align		8
        /*00a0*/ 	.dword	_ZN30_INTERNAL_c8661a38_4_k_cu_main4cuda3std6ranges3__45__cpo7advanceE
	.align		8
        /*00a8*/ 	.dword	_ZN30_INTERNAL_c8661a38_4_k_cu_main4cuda3std6ranges3__45__cpo9iter_swapE
	.align		8
        /*00b0*/ 	.dword	_ZN30_INTERNAL_c8661a38_4_k_cu_main4cuda3std6ranges3__45__cpo4nextE
	.align		8
        /*00b8*/ 	.dword	_ZN30_INTERNAL_c8661a38_4_k_cu_main4cuda3std6ranges3__45__cpo4prevE
	.align		8
        /*00c0*/ 	.dword	_ZN30_INTERNAL_c8661a38_4_k_cu_main4cuda3std6ranges3__45__cpo4dataE
	.align		8
        /*00c8*/ 	.dword	_ZN30_INTERNAL_c8661a38_4_k_cu_main4cuda3std6ranges3__45__cpo5cdataE
	.align		8
        /*00d0*/ 	.dword	_ZN30_INTERNAL_c8661a38_4_k_cu_main4cuda3std6ranges3__45__cpo4sizeE
	.align		8
        /*00d8*/ 	.dword	_ZN30_INTERNAL_c8661a38_4_k_cu_main4cuda3std6ranges3__45__cpo5ssizeE
	.align		8
        /*00e0*/ 	.dword	_ZN30_INTERNAL_c8661a38_4_k_cu_main4cuda3std6ranges3__45__cpo8distanceE
	.align		8
        /*00e8*/ 	.dword	_ZN30_INTERNAL_c8661a38_4_k_cu_main6thrust24THRUST_300001_SM_1000_NS8cuda_cub3parE
	.align		8
        /*00f0*/ 	.dword	_ZN30_INTERNAL_c8661a38_4_k_cu_main6thrust24THRUST_300001_SM_1000_NS8cuda_cub10par_nosyncE
	.align		8
        /*00f8*/ 	.dword	_ZN30_INTERNAL_c8661a38_4_k_cu_main6thrust24THRUST_300001_SM_1000_NS6system6detail10sequential3seqE
	.align		8
        /*0100*/ 	.dword	_ZN30_INTERNAL_c8661a38_4_k_cu_main6thrust24THRUST_300001_SM_1000_NS12placeholders2_1E
	.align		8
        /*0108*/ 	.dword	_ZN30_INTERNAL_c8661a38_4_k_cu_main6thrust24THRUST_300001_SM_1000_NS12placeholders2_2E
	.align		8
        /*0110*/ 	.dword	_ZN30_INTERNAL_c8661a38_4_k_cu_main6thrust24THRUST_300001_SM_1000_NS12placeholders2_3E
	.align		8
        /*0118*/ 	.dword	_ZN30_INTERNAL_c8661a38_4_k_cu_main6thrust24THRUST_300001_SM_1000_NS12placeholders2_4E
	.align		8
        /*0120*/ 	.dword	_ZN30_INTERNAL_c8661a38_4_k_cu_main6thrust24THRUST_300001_SM_1000_NS12placeholders2_5E
	.align		8
        /*0128*/ 	.dword	_ZN30_INTERNAL_c8661a38_4_k_cu_main6thrust24THRUST_300001_SM_1000_NS12placeholders2_6E
	.align		8
        /*0130*/ 	.dword	_ZN30_INTERNAL_c8661a38_4_k_cu_main6thrust24THRUST_300001_SM_1000_NS12placeholders2_7E
	.align		8
        /*0138*/ 	.dword	_ZN30_INTERNAL_c8661a38_4_k_cu_main6thrust24THRUST_300001_SM_1000_NS12placeholders2_8E
	.align		8
        /*0140*/ 	.dword	_ZN30_INTERNAL_c8661a38_4_k_cu_main6thrust24THRUST_300001_SM_1000_NS12placeholders2_9E
	.align		8
        /*0148*/ 	.dword	_ZN30_INTERNAL_c8661a38_4_k_cu_main6thrust24THRUST_300001_SM_1000_NS12placeholders3_10E
	.align		8
        /*0150*/ 	.dword	_ZN30_INTERNAL_c8661a38_4_k_cu_main6thrust24THRUST_300001_SM_1000_NS3seqE


//--------------------- .text._ZN3cub18CUB_300001_SM_10006detail6reduce28DeviceReduceSingleTileKernelINS2_10policy_hubIfyN4cuda3std3__44plusIfEEE10Policy1000EPfSC_iS9_ffNS7_10__identityEEEvT0_T1_T2_T3_T4_T6_ --------------------------
	.section	.text._ZN3cub18CUB_300001_SM_10006detail6reduce28DeviceReduceSingleTileKernelINS2_10policy_hubIfyN4cuda3std3__44plusIfEEE10Policy1000EPfSC_iS9_ffNS7_10__identityEEEvT0_T1_T2_T3_T4_T6_,"ax",@progbits
	.align	128
        .global         _ZN3cub18CUB_300001_SM_10006detail6reduce28DeviceReduceSingleTileKernelINS2_10policy_hubIfyN4cuda3std3__44plusIfEEE10Policy1000EPfSC_iS9_ffNS7_10__identityEEEvT0_T1_T2_T3_T4_T6_
        .type           _ZN3cub18CUB_300001_SM_10006detail6reduce28DeviceReduceSingleTileKernelINS2_10policy_hubIfyN4cuda3std3__44plusIfEEE10Policy1000EPfSC_iS9_ffNS7_10__identityEEEvT0_T1_T2_T3_T4_T6_,@function
        .size           _ZN3cub18CUB_300001_SM_10006detail6reduce28DeviceReduceSingleTileKernelINS2_10policy_hubIfyN4cuda3std3__44plusIfEEE10Policy1000EPfSC_iS9_ffNS7_10__identityEEEvT0_T1_T2_T3_T4_T6_,(.L_x_236 - _ZN3cub18CUB_300001_SM_10006detail6reduce28DeviceReduceSingleTileKernelINS2_10policy_hubIfyN4cuda3std3__44plusIfEEE10Policy1000EPfSC_iS9_ffNS7_10__identityEEEvT0_T1_T2_T3_T4_T6_)
        .other          _ZN3cub18CUB_300001_SM_10006detail6reduce28DeviceReduceSingleTileKernelINS2_10policy_hubIfyN4cuda3std3__44plusIfEEE10Policy1000EPfSC_iS9_ffNS7_10__identityEEEvT0_T1_T2_T3_T4_T6_,@"STO_CUDA_ENTRY STV_DEFAULT"
_ZN3cub18CUB_300001_SM_10006detail6reduce28DeviceReduceSingleTileKernelINS2_10policy_hubIfyN4cuda3std3__44plusIfEEE10Policy1000EPfSC_iS9_ffNS7_10__identityEEEvT0_T1_T2_T3_T4_T6_:
.text._ZN3cub18CUB_300001_SM_10006detail6reduce28DeviceReduceSingleTileKernelINS2_10policy_hubIfyN4cuda3std3__44plusIfEEE10Policy1000EPfSC_iS9_ffNS7_10__identityEEEvT0_T1_T2_T3_T4_T6_:
[----:B------:R-:W-:Y:S01]  /*0000*/  LDC R1, c[0x0][0x37c] ;  /* 0x0000df00ff017b82 */ /* 0x000fe20000000800 */
[----:B------:R-:W0:Y:S01]  /*0010*/  LDCU UR4, c[0x0][0x390] ;  /* 0x00007200ff0477ac */ /* 0x000e220008000800 */
[----:B------:R-:W1:Y:S01]  /*0020*/  LDCU.64 UR6, c[0x0][0x358] ;  /* 0x00006b00ff0677ac */ /* 0x000e620008000a00 */
[----:B0-----:R-:W-:-:S04]  /*0030*/  MOV R20, UR4 ;  /* 0x0000000400147c02 */ /* 0x001fc80008000f00 */
[----:B------:R-:W-:-:S13]  /*0040*/  ISETP.NE.AND P0, PT, R20, RZ, PT ;  /* 0x000000ff1400720c */ /* 0x000fda0003f05270 */
[----:B-1----:R-:W-:Y:S05]  /*0050*/  @P0 BRA `(.L_x_0) ;  /* 0x00000000001c0947 */ /* 0x002fea0003800000 */
[----:B------:R-:W0:Y:S02]  /*0060*/  S2R R0, SR_TID.X ;  /* 0x0000000000007919 */ /* 0x000e240000002100 */
[----:B0-----:R-:W-:-:S13]  /*0070*/  ISETP.NE.AND P0, PT, R0, RZ, PT ;  /* 0x000000ff0000720c */ /* 0x001fda0003f05270 */
[----:B------:R-:W-:Y:S05]  /*0080*/  @P0 EXIT ;  /* 0x000000000000094d */ /* 0x000fea0003800000 */
[----:B------:R-:W0:Y:S08]  /*0090*/  LDC R5, c[0x0][0x398] ;  /* 0x0000e600ff057b82 */ /* 0x000e300000000800 */
[----:B------:R-:W0:Y:S02]  /*00a0*/  LDC.64 R2, c[0x0][0x388] ;  /* 0x0000e200ff027b82 */ /* 0x000e240000000a00 */
[----:B0-----:R-:W-:Y:S01]  /*00b0*/  STG.E desc[UR6][R2.64], R5 ;  /* 0x0000000502007986 */ /* 0x001fe2000c101906 */
[----:B------:R-:W-:Y:S05]  /*00c0*/  EXIT ;  /* 0x000000000000794d */ /* 0x000fea0003800000 */
.L_x_0:
[----:B------:R-:W0:Y:S01]  /*00d0*/  LDCU UR4, c[0x0][0x380] ;  /* 0x00007000ff0477ac */ /* 0x000e220008000800 */
[----:B------:R-:W-:Y:S01]  /*00e0*/  BSSY.RECONVERGENT B0, `(.L_x_1) ;  /* 0x00003ca000007945 */ /* 0x000fe20003800200 */
[----:B0-----:R-:W-:-:S09]  /*00f0*/  ULOP3.LUT UP0, URZ, UR4, 0xf, URZ, 0xc0, !UPT ;  /* 0x0000000f04ff7892 */ /* 0x001fd2000f80c0ff */
[----:B------:R-:W-:Y:S05]  /*0100*/  BRA.U UP0, `(.L_x_2) ;  /* 0x0000001d00607547 */ /* 0x000fea000b800000 */
[----:B------:R-:W-:-:S13]  /*0110*/  ISETP.GT.AND P0, PT, R20, 0xfff, PT ;  /* 0x00000fff1400780c */ /* 0x000fda0003f04270 */
[----:B------:R-:W-:Y:S05]  /*0120*/  @P0 BRA `(.L_x_3) ;  /* 0x0000000c00a80947 */ /* 0x000fea0003800000 */
[----:B------:R-:W0:Y:S01]  /*0130*/  S2R R9, SR_TID.X ;  /* 0x0000000000097919 */ /* 0x000e220000002100 */
[----:B------:R-:W-:Y:S01]  /*0140*/  BSSY.RECONVERGENT B1, `(.L_x_4) ;  /* 0x0000009000017945 */ /* 0x000fe20003800200 */
[----:B------:R-:W-:Y:S01]  /*0150*/  HFMA2 R0, -RZ, RZ, 0, 0 ;  /* 0x00000000ff007431 */ /* 0x000fe200000001ff */
[----:B0-----:R-:W-:Y:S02]  /*0160*/  ISETP.GE.AND P0, PT, R9, R20, PT ;  /* 0x000000140900720c */ /* 0x001fe40003f06270 */
[----:B------:R-:W-:-:S11]  /*0170*/  MOV R11, R9 ;  /* 0x00000009000b7202 */ /* 0x000fd60000000f00 */
[----:B------:R-:W-:Y:S05]  /*0180*/  @P0 BRA `(.L_x_5) ;  /* 0x0000000000100947 */ /* 0x000fea0003800000 */
[----:B------:R-:W0:Y:S02]  /*0190*/  LDC.64 R2, c[0x0][0x380] ;  /* 0x0000e000ff027b82 */ /* 0x000e240000000a00 */
[----:B0-----:R-:W-:-:S05]  /*01a0*/  IMAD.WIDE.U32 R2, R9, 0x4, R2 ;  /* 0x0000000409027825 */ /* 0x001fca00078e0002 */
[----:B------:R0:W5:Y:S01]  /*01b0*/  LDG.E.CONSTANT R0, desc[UR6][R2.64] ;  /* 0x0000000602007981 */ /* 0x000162000c1e9900 */
[----:B------:R-:W-:-:S07]  /*01c0*/  IADD3 R11, PT, PT, R9, 0x100, RZ ;  /* 0x00000100090b7810 */ /* 0x000fce0007ffe0ff */
.L_x_5:
[----:B------:R-:W-:Y:S05]  /*01d0*/  BSYNC.RECONVERGENT B1 ;  /* 0x0000000000017941 */ /* 0x000fea0003800200 */
.L_x_4:
[----:B------:R-:W-:Y:S01]  /*01e0*/  ISETP.GE.AND P0, PT, R11, R20, PT ;  /* 0x000000140b00720c */ /* 0x000fe20003f06270 */
[----:B------:R-:W-:-:S12]  /*01f0*/  BSSY.RECONVERGENT B1, `(.L_x_6) ;  /* 0x0000074000017945 */ /* 0x000fd80003800200 */
[----:B------:R-:W-:Y:S05]  /*0200*/  @P0 BRA `(.L_x_7) ;  /* 0x0000000400c80947 */ /* 0x000fea0003800000 */
[----:B0-----:R-:W-:Y:S01]  /*0210*/  LOP3.LUT R3, RZ, R11, RZ, 0x33, !PT ;  /* 0x0000000bff037212 */ /* 0x001fe200078e33ff */
[----:B------:R-:W-:Y:S03]  /*0220*/  BSSY.RECONVERGENT B2, `(.L_x_8) ;  /* 0x0000015000027945 */ /* 0x000fe60003800200 */
[----:B------:R-:W-:-:S04]  /*0230*/  IADD3 R4, PT, PT, R3, R20, RZ ;  /* 0x0000001403047210 */ /* 0x000fc80007ffe0ff */
[C---:B------:R-:W-:Y:S02]  /*0240*/  LOP3.LUT R2, R4.reuse, 0x300, RZ, 0xc0, !PT ;  /* 0x0000030004027812 */ /* 0x040fe400078ec0ff */
[----:B------:R-:W-:Y:S02]  /*0250*/  ISETP.GE.U32.AND P1, PT, R4, 0x300, PT ;  /* 0x000003000400780c */ /* 0x000fe40003f26070 */
[----:B------:R-:W-:-:S13]  /*0260*/  ISETP.NE.AND P0, PT, R2, 0x300, PT ;  /* 0x000003000200780c */ /* 0x000fda0003f05270 */
[----:B------:R-:W-:Y:S05]  /*0270*/  @!P0 BRA `(.L_x_9) ;  /* 0x00000000003c8947 */ /* 0x000fea0003800000 */
[----:B------:R-:W0:Y:S01]  /*0280*/  LDC.64 R2, c[0x0][0x380] ;  /* 0x0000e000ff027b82 */ /* 0x000e220000000a00 */
[----:B------:R-:W-:-:S04]  /*0290*/  LEA.HI R4, R4, 0x1, RZ, 0x18 ;  /* 0x0000000104047811 */ /* 0x000fc800078fc0ff */
[----:B------:R-:W-:-:S04]  /*02a0*/  LOP3.LUT R4, R4, 0x3, RZ, 0xc0, !PT ;  /* 0x0000000304047812 */ /* 0x000fc800078ec0ff */
[----:B------:R-:W-:Y:S01]  /*02b0*/  IADD3 R4, PT, PT, -R4, RZ, RZ ;  /* 0x000000ff04047210 */ /* 0x000fe20007ffe1ff */
[----:B0-----:R-:W-:-:S05]  /*02c0*/  IMAD.WIDE.U32 R2, R11, 0x4, R2 ;  /* 0x000000040b027825 */ /* 0x001fca00078e0002 */
[----:B------:R-:W-:-:S07]  /*02d0*/  MOV R5, R3 ;  /* 0x0000000300057202 */ /* 0x000fce0000000f00 */
.L_x_10:
[----:B------:R-:W-:-:S06]  /*02e0*/  MOV R3, R5 ;  /* 0x0000000500037202 */ /* 0x000fcc0000000f00 */
[----:B------:R0:W2:Y:S01]  /*02f0*/  LDG.E.CONSTANT R3, desc[UR6][R2.64] ;  /* 0x0000000602037981 */ /* 0x0000a2000c1e9900 */
[----:B------:R-:W-:Y:S01]  /*0300*/  IADD3 R4, PT, PT, R4, 0x1, RZ ;  /* 0x0000000104047810 */ /* 0x000fe20007ffe0ff */
[----:B------:R-:W-:-:S03]  /*0310*/  VIADD R11, R11, 0x100 ;  /* 0x000001000b0b7836 */ /* 0x000fc60000000000 */
[----:B------:R-:W-:Y:S02]  /*0320*/  ISETP.NE.AND P0, PT, R4, RZ, PT ;  /* 0x000000ff0400720c */ /* 0x000fe40003f05270 */
[----:B0-----:R-:W-:-:S04]  /*0330*/  IADD3 R2, P2, PT, R2, 0x400, RZ ;  /* 0x0000040002027810 */ /* 0x001fc80007f5e0ff */
[----:B------:R-:W-:Y:S01]  /*0340*/  IADD3.X R5, PT, PT, RZ, R5, RZ, P2, !PT ;  /* 0x00000005ff057210 */ /* 0x000fe200017fe4ff */
[----:B--2--5:R-:W-:-:S06]  /*0350*/  FADD R0, R3, R0 ;  /* 0x0000000003007221 */ /* 0x024fcc0000000000 */
[----:B------:R-:W-:Y:S05]  /*0360*/  @P0 BRA `(.L_x_10) ;  /* 0xfffffffc00dc0947 */ /* 0x000fea000383ffff */
.L_x_9:
[----:B------:R-:W-:Y:S05]  /*0370*/  BSYNC.RECONVERGENT B2 ;  /* 0x0000000000027941 */ /* 0x000fea0003800200 */
.L_x_8:
[----:B------:R-:W-:Y:S05]  /*0380*/  @!P1 BRA `(.L_x_7) ;  /* 0x0000000400689947 */ /* 0x000fea0003800000 */
[----:B------:R-:W-:Y:S01]  /*0390*/  IADD3 R2, PT, PT, -R11, R20, RZ ;  /* 0x000000140b027210 */ /* 0x000fe20007ffe1ff */
[----:B------:R-:W-:Y:S01]  /*03a0*/  BSSY.RECONVERGENT B2, `(.L_x_11) ;  /* 0x0000031000027945 */ /* 0x000fe20003800200 */
[----:B------:R-:W-:Y:S02]  /*03b0*/  PLOP3.LUT P0, PT, PT, PT, PT, 0x80, 0x8 ;  /* 0x000000000008781c */ /* 0x000fe40003f0f070 */
[----:B------:R-:W-:-:S13]  /*03c0*/  ISETP.GT.AND P1, PT, R2, 0xc00, PT ;  /* 0x00000c000200780c */ /* 0x000fda0003f24270 */
[----:B------:R-:W-:Y:S05]  /*03d0*/  @!P1 BRA `(.L_x_12) ;  /* 0x0000000000b49947 */ /* 0x000fea0003800000 */
[----:B------:R-:W-:Y:S02]  /*03e0*/  PLOP3.LUT P0, PT, PT, PT, PT, 0x8, 0x80 ;  /* 0x000000000080781c */ /* 0x000fe40003f0e170 */
[----:B------:R-:W-:-:S11]  /*03f0*/  IADD3 R8, PT, PT, R20, -0xc00, RZ ;  /* 0xfffff40014087810 */ /* 0x000fd60007ffe0ff */
.L_x_13:
[----:B------:R-:W0:Y:S01]  /*0400*/  LDC.64 R6, c[0x0][0x380] ;  /* 0x0000e000ff067b82 */ /* 0x000e220000000a00 */
[C---:B------:R-:W-:Y:S01]  /*0410*/  IADD3 R5, PT, PT, R11.reuse, 0x400, RZ ;  /* 0x000004000b057810 */ /* 0x040fe20007ffe0ff */
[----:B0-----:R-:W-:-:S05]  /*0420*/  IMAD.WIDE R24, R11, 0x4, R6 ;  /* 0x000000040b187825 */ /* 0x001fca00078e0206 */
[----:B------:R-:W2:Y:S04]  /*0430*/  LDG.E.CONSTANT R13, desc[UR6][R24.64] ;  /* 0x00000006180d7981 */ /* 0x000ea8000c1e9900 */
[----:B------:R-:W3:Y:S01]  /*0440*/  LDG.E.CONSTANT R10, desc[UR6][R24.64+0x400] ;  /* 0x00040006180a7981 */ /* 0x000ee2000c1e9900 */
[----:B------:R-:W-:-:S03]  /*0450*/  IMAD.WIDE R4, R5, 0x4, R6 ;  /* 0x0000000405047825 */ /* 0x000fc600078e0206 */
[----:B------:R-:W4:Y:S04]  /*0460*/  LDG.E.CONSTANT R12, desc[UR6][R24.64+0x800] ;  /* 0x00080006180c7981 */ /* 0x000f28000c1e9900 */
[----:B------:R-:W4:Y:S04]  /*0470*/  LDG.E.CONSTANT R17, desc[UR6][R24.64+0xc00] ;  /* 0x000c000618117981 */ /* 0x000f28000c1e9900 */
[----:B------:R-:W4:Y:S01]  /*0480*/  LDG.E.CONSTANT R16, desc[UR6][R4.64] ;  /* 0x0000000604107981 */ /* 0x000f22000c1e9900 */
[----:B------:R-:W-:-:S03]  /*0490*/  IADD3 R3, PT, PT, R11, 0x800, RZ ;  /* 0x000008000b037810 */ /* 0x000fc60007ffe0ff */
[----:B------:R-:W4:Y:S04]  /*04a0*/  LDG.E.CONSTANT R15, desc[UR6][R4.64+0x400] ;  /* 0x00040006040f7981 */ /* 0x000f28000c1e9900 */
[----:B------:R-:W4:Y:S01]  /*04b0*/  LDG.E.CONSTANT R14, desc[UR6][R4.64+0x800] ;  /* 0x00080006040e7981 */ /* 0x000f22000c1e9900 */
[----:B------:R-:W-:-:S03]  /*04c0*/  IMAD.WIDE R2, R3, 0x4, R6 ;  /* 0x0000000403027825 */ /* 0x000fc600078e0206 */
[----:B------:R-:W4:Y:S04]  /*04d0*/  LDG.E.CONSTANT R22, desc[UR6][R4.64+0xc00] ;  /* 0x000c000604167981 */ /* 0x000f28000c1e9900 */
[----:B------:R-:W4:Y:S01]  /*04e0*/  LDG.E.CONSTANT R21, desc[UR6][R2.64] ;  /* 0x0000000602157981 */ /* 0x000f22000c1e9900 */
[----:B------:R-:W-:-:S03]  /*04f0*/  IADD3 R23, PT, PT, R11, 0xc00, RZ ;  /* 0x00000c000b177810 */ /* 0x000fc60007ffe0ff */
[----:B------:R-:W4:Y:S04]  /*0500*/  LDG.E.CONSTANT R19, desc[UR6][R2.64+0x400] ;  /* 0x0004000602137981 */ /* 0x000f28000c1e9900 */
[----:B------:R-:W4:Y:S01]  /*0510*/  LDG.E.CONSTANT R18, desc[UR6][R2.64+0x800] ;  /* 0x0008000602127981 */ /* 0x000f22000c1e9900 */
[----:B------:R-:W-:-:S03]  /*0520*/  IMAD.WIDE R6, R23, 0x4, R6 ;  /* 0x0000000417067825 */ /* 0x000fc600078e0206 */
[----:B------:R-:W4:Y:S04]  /*0530*/  LDG.E.CONSTANT R26, desc[UR6][R2.64+0xc00] ;  /* 0x000c0006021a7981 */ /* 0x000f28000c1e9900 */
[----:B------:R-:W4:Y:S04]  /*0540*/  LDG.E.CONSTANT R25, desc[UR6][R6.64] ;  /* 0x0000000606197981 */ /* 0x000f28000c1e9900 */
[----:B------:R-:W4:Y:S04]  /*0550*/  LDG.E.CONSTANT R23, desc[UR6][R6.64+0x400] ;  /* 0x0004000606177981 */ /* 0x000f28000c1e9900 */
[----:B------:R-:W4:Y:S04]  /*0560*/  LDG.E.CONSTANT R24, desc[UR6][R6.64+0x800] ;  /* 0x0008000606187981 */ /* 0x000f28000c1e9900 */
[----:B------:R-:W4:Y:S01]  /*0570*/  LDG.E.CONSTANT R27, desc[UR6][R6.64+0xc00] ;  /* 0x000c0006061b7981 */ /* 0x000f22000c1e9900 */
[----:B------:R-:W-:-:S04]  /*0580*/  IADD3 R11, PT, PT, R11, 0x1000, RZ ;  /* 0x000010000b0b7810 */ /* 0x000fc80007ffe0ff */
[----:B------:R-:W-:Y:S01]  /*0590*/  ISETP.GE.AND P1, PT, R11, R8, PT ;  /* 0x000000080b00720c */ /* 0x000fe20003f26270 */
[----:B--2--5:R-:W-:-:S04]  /*05a0*/  FADD R13, R13, R0 ;  /* 0x000000000d0d7221 */ /* 0x024fc80000000000 */
[----:B---3--:R-:W-:-:S04]  /*05b0*/  FADD R13, R13, R10 ;  /* 0x0000000a0d0d7221 */ /* 0x008fc80000000000 */
[----:B----4-:R-:W-:-:S04]  /*05c0*/  FADD R12, R13, R12 ;  /* 0x0000000c0d0c7221 */ /* 0x010fc80000000000 */
[----:B------:R-:W-:-:S04]  /*05d0*/  FADD R17, R12, R17 ;  /* 0x000000110c117221 */ /* 0x000fc80000000000 */
        /* <DEDUP_REMOVED lines=11> */
[----:B------:R-:W-:Y:S01]  /*0690*/  FADD R0, R24, R27 ;  /* 0x0000001b18007221 */ /* 0x000fe20000000000 */
[----:B------:R-:W-:Y:S06]  /*06a0*/  @!P1 BRA `(.L_x_13) ;  /* 0xfffffffc00549947 */ /* 0x000fec000383ffff */
.L_x_12:
[----:B------:R-:W-:Y:S05]  /*06b0*/  BSYNC.RECONVERGENT B2 ;  /* 0x0000000000027941 */ /* 0x000fea0003800200 */
.L_x_11:
[----:B------:R-:W-:Y:S01]  /*06c0*/  IADD3 R2, PT, PT, -R11, R20, RZ ;  /* 0x000000140b027210 */ /* 0x000fe20007ffe1ff */
[----:B------:R-:W-:Y:S03]  /*06d0*/  BSSY.RECONVERGENT B2, `(.L_x_14) ;  /* 0x0000019000027945 */ /* 0x000fe60003800200 */
[----:B------:R-:W-:-:S13]  /*06e0*/  ISETP.GT.AND P1, PT, R2, 0x400, PT ;  /* 0x000004000200780c */ /* 0x000fda0003f24270 */
[----:B------:R-:W-:Y:S05]  /*06f0*/  @!P1 BRA `(.L_x_15) ;  /* 0x0000000000589947 */ /* 0x000fea0003800000 */
[----:B------:R-:W0:Y:S01]  /*0700*/  LDC.64 R4, c[0x0][0x380] ;  /* 0x0000e000ff047b82 */ /* 0x000e220000000a00 */
[C---:B------:R-:W-:Y:S02]  /*0710*/  VIADD R15, R11.reuse, 0x400 ;  /* 0x000004000b0f7836 */ /* 0x040fe40000000000 */
[----:B0-----:R-:W-:-:S05]  /*0720*/  IMAD.WIDE R2, R11, 0x4, R4 ;  /* 0x000000040b027825 */ /* 0x001fca00078e0204 */
[----:B------:R-:W2:Y:S04]  /*0730*/  LDG.E.CONSTANT R7, desc[UR6][R2.64] ;  /* 0x0000000602077981 */ /* 0x000ea8000c1e9900 */
[----:B------:R-:W3:Y:S01]  /*0740*/  LDG.E.CONSTANT R6, desc[UR6][R2.64+0x400] ;  /* 0x0004000602067981 */ /* 0x000ee2000c1e9900 */
[----:B------:R-:W-:-:S03]  /*0750*/  IMAD.WIDE R4, R15, 0x4, R4 ;  /* 0x000000040f047825 */ /* 0x000fc600078e0204 */
[----:B------:R-:W4:Y:S04]  /*0760*/  LDG.E.CONSTANT R13, desc[UR6][R2.64+0x800] ;  /* 0x00080006020d7981 */ /* 0x000f28000c1e9900 */
[----:B------:R-:W4:Y:S04]  /*0770*/  LDG.E.CONSTANT R15, desc[UR6][R2.64+0xc00] ;  /* 0x000c0006020f7981 */ /* 0x000f28000c1e9900 */
[----:B------:R-:W4:Y:S04]  /*0780*/  LDG.E.CONSTANT R17, desc[UR6][R4.64] ;  /* 0x0000000604117981 */ /* 0x000f28000c1e9900 */
[----:B------:R-:W4:Y:S04]  /*0790*/  LDG.E.CONSTANT R19, desc[UR6][R4.64+0x400] ;  /* 0x0004000604137981 */ /* 0x000f28000c1e9900 */
[----:B------:R-:W4:Y:S04]  /*07a0*/  LDG.E.CONSTANT R21, desc[UR6][R4.64+0x800] ;  /* 0x0008000604157981 */ /* 0x000f28000c1e9900 */
[----:B------:R-:W4:Y:S01]  /*07b0*/  LDG.E.CONSTANT R23, desc[UR6][R4.64+0xc00] ;  /* 0x000c000604177981 */ /* 0x000f22000c1e9900 */
[----:B------:R-:W-:-:S02]  /*07c0*/  PLOP3.LUT P0, PT, PT, PT, PT, 0x8, 0x80 ;  /* 0x000000000080781c */ /* 0x000fc40003f0e170 */
[----:B------:R-:W-:Y:S01]  /*07d0*/  IADD3 R11, PT, PT, R11, 0x800, RZ ;  /* 0x000008000b0b7810 */ /* 0x000fe20007ffe0ff */
[----:B--2--5:R-:W-:-:S04]  /*07e0*/  FADD R7, R0, R7 ;  /* 0x0000000700077221 */ /* 0x024fc80000000000 */
[----:B---3--:R-:W-:-:S04]  /*07f0*/  FADD R6, R7, R6 ;  /* 0x0000000607067221 */ /* 0x008fc80000000000 */
[----:B----4-:R-:W-:-:S04]  /*0800*/  FADD R6, R6, R13 ;  /* 0x0000000d06067221 */ /* 0x010fc80000000000 */
[----:B------:R-:W-:-:S04]  /*0810*/  FADD R6, R6, R15 ;  /* 0x0000000f06067221 */ /* 0x000fc80000000000 */
[----:B------:R-:W-:-:S04]  /*0820*/  FADD R6, R6, R17 ;  /* 0x0000001106067221 */ /* 0x000fc80000000000 */
[----:B------:R-:W-:-:S04]  /*0830*/  FADD R6, R6, R19 ;  /* 0x0000001306067221 */ /* 0x000fc80000000000 */
[----:B------:R-:W-:-:S04]  /*0840*/  FADD R6, R6, R21 ;  /* 0x0000001506067221 */ /* 0x000fc80000000000 */
[----:B------:R-:W-:-:S07]  /*0850*/  FADD R0, R6, R23 ;  /* 0x0000001706007221 */ /* 0x000fce0000000000 */
.L_x_15:
[----:B------:R-:W-:Y:S05]  /*0860*/  BSYNC.RECONVERGENT B2 ;  /* 0x0000000000027941 */ /* 0x000fea0003800200 */
.L_x_14:
[----:B------:R-:W-:-:S13]  /*0870*/  ISETP.LT.OR P0, PT, R11, R20, P0 ;  /* 0x000000140b00720c */ /* 0x000fda0000701670 */
[----:B------:R-:W-:Y:S05]  /*0880*/  @!P0 BRA `(.L_x_7) ;  /* 0x0000000000288947 */ /* 0x000fea0003800000 */
[----:B------:R-:W0:Y:S02]  /*0890*/  LDC.64 R2, c[0x0][0x380] ;  /* 0x0000e000ff027b82 */ /* 0x000e240000000a00 */
[----:B0-----:R-:W-:-:S05]  /*08a0*/  IMAD.WIDE R2, R11, 0x4, R2 ;  /* 0x000000040b027825 */ /* 0x001fca00078e0202 */
[----:B------:R-:W2:Y:S04]  /*08b0*/  LDG.E.CONSTANT R5, desc[UR6][R2.64] ;  /* 0x0000000602057981 */ /* 0x000ea8000c1e9900 */
[----:B------:R-:W3:Y:S04]  /*08c0*/  LDG.E.CONSTANT R4, desc[UR6][R2.64+0x400] ;  /* 0x0004000602047981 */ /* 0x000ee8000c1e9900 */
[----:B------:R-:W4:Y:S04]  /*08d0*/  LDG.E.CONSTANT R7, desc[UR6][R2.64+0x800] ;  /* 0x0008000602077981 */ /* 0x000f28000c1e9900 */
[----:B------:R-:W4:Y:S01]  /*08e0*/  LDG.E.CONSTANT R11, desc[UR6][R2.64+0xc00] ;  /* 0x000c0006020b7981 */ /* 0x000f22000c1e9900 */
[----:B--2--5:R-:W-:-:S04]  /*08f0*/  FADD R5, R0, R5 ;  /* 0x0000000500057221 */ /* 0x024fc80000000000 */
[----:B---3--:R-:W-:-:S04]  /*0900*/  FADD R4, R5, R4 ;  /* 0x0000000405047221 */ /* 0x008fc80000000000 */
[----:B----4-:R-:W-:-:S04]  /*0910*/  FADD R4, R4, R7 ;  /* 0x0000000704047221 */ /* 0x010fc80000000000 */
[----:B------:R-:W-:-:S07]  /*0920*/  FADD R0, R4, R11 ;  /* 0x0000000b04007221 */ /* 0x000fce0000000000 */
.L_x_7:
[----:B------:R-:W-:Y:S05]  /*0930*/  BSYNC.RECONVERGENT B1 ;  /* 0x0000000000017941 */ /* 0x000fea0003800200 */
.L_x_6:
[----:B------:R-:W-:Y:S02]  /*0940*/  ISETP.GE.AND P0, PT, R20, 0x100, PT ;  /* 0x000001001400780c */ /* 0x000fe40003f06270 */
[----:B-----5:R-:W-:-:S11]  /*0950*/  MOV R7, R0 ;  /* 0x0000000000077202 */ /* 0x020fd60000000f00 */
[----:B------:R-:W-:Y:S05]  /*0960*/  @!P0 BRA `(.L_x_16) ;  /* 0x0000000000ac8947 */ /* 0x000fea0003800000 */
[----:B------:R-:W1:Y:S01]  /*0970*/  S2R R6, SR_LANEID ;  /* 0x0000000000067919 */ /* 0x000e620000000000 */
[----:B------:R-:W2:Y:S02]  /*0980*/  SHFL.DOWN PT, R0, R7, 0x1, 0x1f ;  /* 0x08201f0007007f89 */ /* 0x000ea400000e0000 */
[----:B--2---:R-:W-:Y:S01]  /*0990*/  FADD R0, R0, R7 ;  /* 0x0000000700007221 */ /* 0x004fe20000000000 */
[C---:B-1----:R-:W-:Y:S02]  /*09a0*/  ISETP.GT.AND P0, PT, R6.reuse, 0x1e, PT ;  /* 0x0000001e0600780c */ /* 0x042fe40003f04270 */
[C---:B------:R-:W-:Y:S02]  /*09b0*/  ISETP.NE.AND P1, PT, R6.reuse, RZ, PT ;  /* 0x000000ff0600720c */ /* 0x040fe40003f25270 */
[----:B------:R-:W-:Y:S02]  /*09c0*/  FSEL R0, R7, R0, P0 ;  /* 0x0000000007007208 */ /* 0x000fe40000000000 */
[----:B------:R-:W-:-:S03]  /*09d0*/  ISETP.GT.AND P0, PT, R6, 0x1d, PT ;  /* 0x0000001d0600780c */ /* 0x000fc60003f04270 */
[----:B0-----:R-:W0:Y:S06]  /*09e0*/  SHFL.DOWN PT, R3, R0, 0x2, 0x1f ;  /* 0x08401f0000037f89 */ /* 0x001e2c00000e0000 */
[----:B------:R-:W1:Y:S01]  /*09f0*/  @!P1 S2R R5, SR_CgaCtaId ;  /* 0x0000000000059919 */ /* 0x000e620000008800 */
[----:B------:R-:W-:Y:S02]  /*0a00*/  @!P1 MOV R4, 0x400 ;  /* 0x0000040000049802 */ /* 0x000fe40000000f00 */
[----:B------:R-:W-:-:S04]  /*0a10*/  @!P1 SHF.R.U32.HI R2, RZ, 0x3, R9 ;  /* 0x00000003ff029819 */ /* 0x000fc80000011609 */
[----:B------:R-:W-:Y:S01]  /*0a20*/  @!P1 LOP3.LUT R2, R2, 0x7c, RZ, 0xc0, !PT ;  /* 0x0000007c02029812 */ /* 0x000fe200078ec0ff */
[----:B0-----:R-:W-:Y:S01]  /*0a30*/  @!P0 FADD R0, R0, R3 ;  /* 0x0000000300008221 */ /* 0x001fe20000000000 */
[----:B------:R-:W-:-:S04]  /*0a40*/  ISETP.GT.AND P0, PT, R6, 0x1b, PT ;  /* 0x0000001b0600780c */ /* 0x000fc80003f04270 */
[----:B------:R-:W0:Y:S01]  /*0a50*/  SHFL.DOWN PT, R3, R0, 0x4, 0x1f ;  /* 0x08801f0000037f89 */ /* 0x000e2200000e0000 */
[----:B-1----:R-:W-:-:S04]  /*0a60*/  @!P1 LEA R5, R5, R4, 0x18 ;  /* 0x0000000405059211 */ /* 0x002fc800078ec0ff */
[----:B------:R-:W-:-:S04]  /*0a70*/  @!P1 IADD3 R2, PT, PT, R2, R5, RZ ;  /* 0x0000000502029210 */ /* 0x000fc80007ffe0ff */
[----:B0-----:R-:W-:Y:S01]  /*0a80*/  @!P0 FADD R0, R0, R3 ;  /* 0x0000000300008221 */ /* 0x001fe20000000000 */
[----:B------:R-:W-:-:S04]  /*0a90*/  ISETP.GT.AND P0, PT, R6, 0x17, PT ;  /* 0x000000170600780c */ /* 0x000fc80003f04270 */
[----:B------:R-:W0:Y:S09]  /*0aa0*/  SHFL.DOWN PT, R3, R0, 0x8, 0x1f ;  /* 0x09001f0000037f89 */ /* 0x000e3200000e0000 */
[----:B0-----:R-:W-:Y:S01]  /*0ab0*/  @!P0 FADD R0, R0, R3 ;  /* 0x0000000300008221 */ /* 0x001fe20000000000 */
[----:B------:R-:W-:-:S04]  /*0ac0*/  ISETP.NE.AND P0, PT, R9, RZ, PT ;  /* 0x000000ff0900720c */ /* 0x000fc80003f05270 */
[----:B------:R-:W0:Y:S02]  /*0ad0*/  SHFL.DOWN PT, R3, R0, 0x10, 0x1f ;  /* 0x0a001f0000037f89 */ /* 0x000e2400000e0000 */
[----:B0-----:R-:W-:-:S05]  /*0ae0*/  FADD R3, R0, R3 ;  /* 0x0000000300037221 */ /* 0x001fca0000000000 */
[----:B------:R0:W-:Y:S01]  /*0af0*/  @!P1 STS [R2+0x8], R3 ;  /* 0x0000080302009388 */ /* 0x0001e20000000800 */
[----:B------:R-:W-:Y:S01]  /*0b00*/  BAR.SYNC.DEFER_BLOCKING 0x0 ;  /* 0x0000000000007b1d */ /* 0x000fe20000010000 */
[----:B------:R-:W-:-:S04]  /*0b10*/  ISETP.GT.AND P1, PT, R6, 0xf, PT ;  /* 0x0000000f0600780c */ /* 0x000fc80003f24270 */
[----:B------:R-:W-:Y:S01]  /*0b20*/  FSEL R0, R0, R3, P1 ;  /* 0x0000000300007208 */ /* 0x000fe20000800000 */
[----:B------:R-:W-:Y:S08]  /*0b30*/  @P0 BRA `(.L_x_17) ;  /* 0x0000003000900947 */ /* 0x000ff00003800000 */
[----:B------:R-:W1:Y:S01]  /*0b40*/  S2UR UR5, SR_CgaCtaId ;  /* 0x00000000000579c3 */ /* 0x000e620000008800 */
[----:B------:R-:W-:Y:S02]  /*0b50*/  UMOV UR4, 0x400 ;  /* 0x0000040000047882 */ /* 0x000fe40000000000 */
[----:B-1----:R-:W-:-:S09]  /*0b60*/  ULEA UR4, UR5, UR4, 0x18 ;  /* 0x0000000405047291 */ /* 0x002fd2000f8ec0ff */
[----:B0-----:R-:W0:Y:S04]  /*0b70*/  LDS R3, [UR4+0xc] ;  /* 0x00000c04ff037984 */ /* 0x001e280008000800 */
[----:B------:R-:W1:Y:S04]  /*0b80*/  LDS.128 R4, [UR4+0x10] ;  /* 0x00001004ff047984 */ /* 0x000e680008000c00 */
[----:B------:R-:W2:Y:S01]  /*0b90*/  LDS.64 R8, [UR4+0x20] ;  /* 0x00002004ff087984 */ /* 0x000ea20008000a00 */
[----:B0-----:R-:W-:-:S04]  /*0ba0*/  FADD R3, R0, R3 ;  /* 0x0000000300037221 */ /* 0x001fc80000000000 */
[----:B-1----:R-:W-:-:S04]  /*0bb0*/  FADD R4, R3, R4 ;  /* 0x0000000403047221 */ /* 0x002fc80000000000 */
[----:B------:R-:W-:-:S04]  /*0bc0*/  FADD R5, R4, R5 ;  /* 0x0000000504057221 */ /* 0x000fc80000000000 */
[----:B------:R-:W-:-:S04]  /*0bd0*/  FADD R6, R5, R6 ;  /* 0x0000000605067221 */ /* 0x000fc80000000000 */
[----:B------:R-:W-:-:S04]  /*0be0*/  FADD R7, R6, R7 ;  /* 0x0000000706077221 */ /* 0x000fc80000000000 */
[----:B--2---:R-:W-:-:S04]  /*0bf0*/  FADD R8, R7, R8 ;  /* 0x0000000807087221 */ /* 0x004fc80000000000 */
[----:B------:R-:W-:Y:S01]  /*0c00*/  FADD R0, R8, R9 ;  /* 0x0000000908007221 */ /* 0x000fe20000000000 */
[----:B------:R-:W-:Y:S06]  /*0c10*/  BRA `(.L_x_17) ;  /* 0x0000003000587947 */ /* 0x000fec0003800000 */
.L_x_16:
[----:B------:R-:W1:Y:S01]  /*0c20*/  S2R R4, SR_LANEID ;  /* 0x0000000000047919 */ /* 0x000e620000000000 */
[----:B------:R-:W-:-:S04]  /*0c30*/  LOP3.LUT R0, R9, 0x3e0, RZ, 0xc0, !PT ;  /* 0x000003e009007812 */ /* 0x000fc800078ec0ff */
[----:B0-----:R-:W-:Y:S02]  /*0c40*/  IADD3 R3, PT, PT, R0, 0x20, RZ ;  /* 0x0000002000037810 */ /* 0x001fe40007ffe0ff */
[----:B------:R-:W-:Y:S02]  /*0c50*/  LOP3.LUT R5, RZ, R0, RZ, 0x33, !PT ;  /* 0x00000000ff057212 */ /* 0x000fe400078e33ff */
[-C--:B------:R-:W-:Y:S02]  /*0c60*/  ISETP.GT.AND P0, PT, R3, R20.reuse, PT ;  /* 0x000000140300720c */ /* 0x080fe40003f04270 */
[----:B------:R-:W-:-:S04]  /*0c70*/  IADD3 R5, PT, PT, R5, R20, RZ ;  /* 0x0000001405057210 */ /* 0x000fc80007ffe0ff */
[----:B------:R-:W-:-:S05]  /*0c80*/  SEL R5, R5, 0x1f, P0 ;  /* 0x0000001f05057807 */ /* 0x000fca0000000000 */
[----:B------:R-:W0:Y:S01]  /*0c90*/  SHFL.DOWN PT, R0, R7, 0x1, R5 ;  /* 0x0820000007007989 */ /* 0x000e2200000e0005 */
[C---:B-1----:R-:W-:Y:S02]  /*0ca0*/  ISETP.GE.AND P0, PT, R4.reuse, R5, PT ;  /* 0x000000050400720c */ /* 0x042fe40003f06270 */
[C---:B------:R-:W-:Y:S02]  /*0cb0*/  IADD3 R2, PT, PT, R4.reuse, 0x2, RZ ;  /* 0x0000000204027810 */ /* 0x040fe40007ffe0ff */
[----:B------:R-:W-:-:S09]  /*0cc0*/  ISETP.NE.AND P1, PT, R4, RZ, PT ;  /* 0x000000ff0400720c */ /* 0x000fd20003f25270 */
[----:B0-----:R-:W-:Y:S01]  /*0cd0*/  @!P0 FADD R7, R0, R7 ;  /* 0x0000000700078221 */ /* 0x001fe20000000000 */
[-C--:B------:R-:W-:Y:S02]  /*0ce0*/  ISETP.GT.AND P0, PT, R2, R5.reuse, PT ;  /* 0x000000050200720c */ /* 0x080fe40003f04270 */
[----:B------:R-:W-:Y:S01]  /*0cf0*/  IADD3 R2, PT, PT, R4, 0x4, RZ ;  /* 0x0000000404027810 */ /* 0x000fe20007ffe0ff */
[----:B------:R-:W0:Y:S01]  /*0d00*/  @!P1 S2R R6, SR_CgaCtaId ;  /* 0x0000000000069919 */ /* 0x000e220000008800 */
[----:B------:R-:W-:Y:S01]  /*0d10*/  @!P1 MOV R3, 0x400 ;  /* 0x0000040000039802 */ /* 0x000fe20000000f00 */
[----:B------:R-:W1:Y:S08]  /*0d20*/  SHFL.DOWN PT, R0, R7, 0x2, R5 ;  /* 0x0840000007007989 */ /* 0x000e7000000e0005 */
[----:B-1----:R-:W-:Y:S01]  /*0d30*/  @!P0 FADD R7, R7, R0 ;  /* 0x0000000007078221 */ /* 0x002fe20000000000 */
[----:B------:R-:W-:-:S02]  /*0d40*/  ISETP.GT.AND P0, PT, R2, R5, PT ;  /* 0x000000050200720c */ /* 0x000fc40003f04270 */
[----:B------:R-:W-:Y:S02]  /*0d50*/  IADD3 R2, PT, PT, R4, 0x8, RZ ;  /* 0x0000000804027810 */ /* 0x000fe40007ffe0ff */
[----:B------:R-:W1:Y:S01]  /*0d60*/  SHFL.DOWN PT, R0, R7, 0x4, R5 ;  /* 0x0880000007007989 */ /* 0x000e6200000e0005 */
[----:B0-----:R-:W-:-:S08]  /*0d70*/  @!P1 LEA R3, R6, R3, 0x18 ;  /* 0x0000000306039211 */ /* 0x001fd000078ec0ff */
[----:B-1----:R-:W-:Y:S01]  /*0d80*/  @!P0 FADD R7, R7, R0 ;  /* 0x0000000007078221 */ /* 0x002fe20000000000 */
[----:B------:R-:W-:Y:S01]  /*0d90*/  ISETP.GT.AND P0, PT, R2, R5, PT ;  /* 0x000000050200720c */ /* 0x000fe20003f04270 */
[----:B------:R-:W-:-:S03]  /*0da0*/  VIADD R2, R4, 0x10 ;  /* 0x0000001004027836 */ /* 0x000fc60000000000 */
[----:B------:R-:W0:Y:S09]  /*0db0*/  SHFL.DOWN PT, R0, R7, 0x8, R5 ;  /* 0x0900000007007989 */ /* 0x000e3200000e0005 */
[----:B0-----:R-:W-:Y:S01]  /*0dc0*/  @!P0 FADD R7, R7, R0 ;  /* 0x0000000007078221 */ /* 0x001fe20000000000 */
[----:B------:R-:W-:-:S02]  /*0dd0*/  ISETP.GT.AND P0, PT, R2, R5, PT ;  /* 0x000000050200720c */ /* 0x000fc40003f04270 */
[----:B------:R-:W-:Y:S02]  /*0de0*/  @!P1 SHF.R.U32.HI R2, RZ, 0x3, R9 ;  /* 0x00000003ff029819 */ /* 0x000fe40000011609 */
[----:B------:R-:W0:Y:S02]  /*0df0*/  SHFL.DOWN PT, R0, R7, 0x10, R5 ;  /* 0x0a00000007007989 */ /* 0x000e2400000e0005 */
[----:B------:R-:W-:-:S04]  /*0e00*/  @!P1 LOP3.LUT R2, R2, 0x7c, RZ, 0xc0, !PT ;  /* 0x0000007c02029812 */ /* 0x000fc800078ec0ff */
[----:B------:R-:W-:-:S03]  /*0e10*/  @!P1 IADD3 R3, PT, PT, R2, R3, RZ ;  /* 0x0000000302039210 */ /* 0x000fc60007ffe0ff */
[----:B0-----:R-:W-:Y:S01]  /*0e20*/  @!P0 FADD R7, R7, R0 ;  /* 0x0000000007078221 */ /* 0x001fe20000000000 */
[----:B------:R-:W-:-:S04]  /*0e30*/  ISETP.NE.AND P0, PT, R9, RZ, PT ;  /* 0x000000ff0900720c */ /* 0x000fc80003f05270 */
[----:B------:R-:W-:-:S05]  /*0e40*/  MOV R0, R7 ;  /* 0x0000000700007202 */ /* 0x000fca0000000f00 */
[----:B------:R4:W-:Y:S01]  /*0e50*/  @!P1 STS [R3+0x8], R0 ;  /* 0x0000080003009388 */ /* 0x0009e20000000800 */
[----:B------:R-:W-:Y:S06]  /*0e60*/  BAR.SYNC.DEFER_BLOCKING 0x0 ;  /* 0x0000000000007b1d */ /* 0x000fec0000010000 */
[----:B------:R-:W-:Y:S05]  /*0e70*/  @P0 BRA `(.L_x_17) ;  /* 0x0000002c00c00947 */ /* 0x000fea0003800000 */
[----:B------:R-:W0:Y:S01]  /*0e80*/  S2UR UR5, SR_CgaCtaId ;  /* 0x00000000000579c3 */ /* 0x000e220000008800 */
[----:B------:R-:W-:Y:S01]  /*0e90*/  UMOV UR4, 0x400 ;  /* 0x0000040000047882 */ /* 0x000fe20000000000 */
[C---:B------:R-:W-:Y:S02]  /*0ea0*/  ISETP.GT.AND P2, PT, R20.reuse, 0x20, PT ;  /* 0x000000201400780c */ /* 0x040fe40003f44270 */
[C---:B------:R-:W-:Y:S02]  /*0eb0*/  ISETP.GT.AND P4, PT, R20.reuse, 0x40, PT ;  /* 0x000000401400780c */ /* 0x040fe40003f84270 */
[C---:B------:R-:W-:Y:S02]  /*0ec0*/  ISETP.GT.AND P3, PT, R20.reuse, 0x60, PT ;  /* 0x000000601400780c */ /* 0x040fe40003f64270 */
[----:B------:R-:W-:Y:S01]  /*0ed0*/  ISETP.GT.AND P1, PT, R20, 0x80, PT ;  /* 0x000000801400780c */ /* 0x000fe20003f24270 */
[----:B0-----:R-:W-:-:S09]  /*0ee0*/  ULEA UR4, UR5, UR4, 0x18 ;  /* 0x0000000405047291 */ /* 0x001fd2000f8ec0ff */
[----:B----4-:R-:W0:Y:S04]  /*0ef0*/  LDS R3, [UR4+0xc] ;  /* 0x00000c04ff037984 */ /* 0x010e280008000800 */
[----:B------:R-:W1:Y:S04]  /*0f00*/  LDS.128 R4, [UR4+0x10] ;  /* 0x00001004ff047984 */ /* 0x000e680008000c00 */
[----:B------:R-:W2:Y:S01]  /*0f10*/  LDS.64 R8, [UR4+0x20] ;  /* 0x00002004ff087984 */ /* 0x000ea20008000a00 */
[----:B0-----:R-:W-:Y:S01]  /*0f20*/  @P2 FADD R0, R0, R3 ;  /* 0x0000000300002221 */ /* 0x001fe20000000000 */
[----:B------:R-:W-:-:S03]  /*0f30*/  ISETP.GT.AND P2, PT, R20, 0xa0, PT ;  /* 0x000000a01400780c */ /* 0x000fc60003f44270 */
[----:B-1----:R-:W-:Y:S01]  /*0f40*/  @P4 FADD R0, R0, R4 ;  /* 0x0000000400004221 */ /* 0x002fe20000000000 */
[----:B------:R-:W-:-:S03]  /*0f50*/  ISETP.GT.AND P4, PT, R20, 0xc0, PT ;  /* 0x000000c01400780c */ /* 0x000fc60003f84270 */
[----:B------:R-:W-:Y:S01]  /*0f60*/  @P3 FADD R0, R0, R5 ;  /* 0x0000000500003221 */ /* 0x000fe20000000000 */
[----:B------:R-:W-:-:S03]  /*0f70*/  ISETP.GT.AND P3, PT, R20, 0xe0, PT ;  /* 0x000000e01400780c */ /* 0x000fc60003f64270 */
[----:B------:R-:W-:-:S04]  /*0f80*/  @P1 FADD R0, R0, R6 ;  /* 0x0000000600001221 */ /* 0x000fc80000000000 */
[----:B------:R-:W-:-:S04]  /*0f90*/  @P2 FADD R0, R0, R7 ;  /* 0x0000000700002221 */ /* 0x000fc80000000000 */
[----:B--2---:R-:W-:-:S04]  /*0fa0*/  @P4 FADD R0, R0, R8 ;  /* 0x0000000800004221 */ /* 0x004fc80000000000 */
[----:B------:R-:W-:Y:S01]  /*0fb0*/  @P3 FADD R0, R0, R9 ;  /* 0x0000000900003221 */ /* 0x000fe20000000000 */
[----:B------:R-:W-:Y:S06]  /*0fc0*/  BRA `(.L_x_17) ;  /* 0x0000002c006c7947 */ /* 0x000fec0003800000 */
.L_x_3:
[----:B------:R-:W0:Y:S01]  /*0fd0*/  S2R R0, SR_TID.X ;  /* 0x0000000000007919 */ /* 0x000e220000002100 */
[----:B------:R-:W1:Y:S01]  /*0fe0*/  LDC.64 R2, c[0x0][0x380] ;  /* 0x0000e000ff027b82 */ /* 0x000e620000000a00 */
[----:B0-----:R-:W-:-:S05]  /*0ff0*/  SHF.L.U32 R5, R0, 0x2, RZ ;  /* 0x0000000200057819 */ /* 0x001fca00000006ff */
[----:B-1----:R-:W-:-:S05]  /*1000*/  IMAD.WIDE.U32 R2, R5, 0x4, R2 ;  /* 0x0000000405027825 */ /* 0x002fca00078e0002 */
[----:B------:R-:W2:Y:S04]  /*1010*/  LDG.E.128.CONSTANT R4, desc[UR6][R2.64] ;  /* 0x0000000602047981 */ /* 0x000ea8000c1e9d00 */
[----:B------:R-:W3:Y:S04]  /*1020*/  LDG.E.128.CONSTANT R8, desc[UR6][R2.64+0x1000] ;  /* 0x0010000602087981 */ /* 0x000ee8000c1e9d00 */
[----:B------:R-:W4:Y:S04]  /*1030*/  LDG.E.128.CONSTANT R12, desc[UR6][R2.64+0x2000] ;  /* 0x00200006020c7981 */ /* 0x000f28000c1e9d00 */
[----:B------:R-:W5:Y:S01]  /*1040*/  LDG.E.128.CONSTANT R16, desc[UR6][R2.64+0x3000] ;  /* 0x0030000602107981 */ /* 0x000f62000c1e9d00 */
[----:B------:R-:W-:Y:S01]  /*1050*/  ISETP.GE.U32.AND P0, PT, R20, 0x2000, PT ;  /* 0x000020001400780c */ /* 0x000fe20003f06070 */
[----:B------:R-:W-:-:S02]  /*1060*/  HFMA2 R23, -RZ, RZ, 0, 0.00048828125 ;  /* 0x00001000ff177431 */ /* 0x000fc400000001ff */
[----:B--2---:R-:W-:Y:S01]  /*1070*/  FADD R4, R4, R5 ;  /* 0x0000000504047221 */ /* 0x004fe20000000000 */
[----:B------:R-:W-:Y:S01]  /*1080*/  FADD R7, R6, R7 ;  /* 0x0000000706077221 */ /* 0x000fe20000000000 */
[----:B---3--:R-:W-:Y:S01]  /*1090*/  FADD R8, R8, R9 ;  /* 0x0000000908087221 */ /* 0x008fe20000000000 */
[----:B------:R-:W-:Y:S02]  /*10a0*/  FADD R11, R10, R11 ;  /* 0x0000000b0a0b7221 */ /* 0x000fe40000000000 */
[----:B------:R-:W-:Y:S01]  /*10b0*/  FADD R4, R4, R7 ;  /* 0x0000000704047221 */ /* 0x000fe20000000000 */
[----:B----4-:R-:W-:Y:S01]  /*10c0*/  FADD R12, R12, R13 ;  /* 0x0000000d0c0c7221 */ /* 0x010fe20000000000 */
[----:B------:R-:W-:Y:S01]  /*10d0*/  FADD R15, R14, R15 ;  /* 0x0000000f0e0f7221 */ /* 0x000fe20000000000 */
[----:B------:R-:W-:Y:S01]  /*10e0*/  FADD R11, R8, R11 ;  /* 0x0000000b080b7221 */ /* 0x000fe20000000000 */
[----:B-----5:R-:W-:Y:S01]  /*10f0*/  FADD R16, R16, R17 ;  /* 0x0000001110107221 */ /* 0x020fe20000000000 */
[----:B------:R-:W-:Y:S01]  /*1100*/  FADD R19, R18, R19 ;  /* 0x0000001312137221 */ /* 0x000fe20000000000 */
[----:B------:R-:W-:Y:S01]  /*1110*/  FADD R12, R12, R15 ;  /* 0x0000000f0c0c7221 */ /* 0x000fe20000000000 */
[----:B------:R-:W-:-:S02]  /*1120*/  FADD R4, R4, R11 ;  /* 0x0000000b04047221 */ /* 0x000fc40000000000 */
[----:B------:R-:W-:-:S04]  /*1130*/  FADD R19, R16, R19 ;  /* 0x0000001310137221 */ /* 0x000fc80000000000 */
[----:B------:R-:W-:-:S04]  /*1140*/  FADD R19, R12, R19 ;  /* 0x000000130c137221 */ /* 0x000fc80000000000 */
[----:B------:R-:W-:Y:S01]  /*1150*/  FADD R21, R4, R19 ;  /* 0x0000001304157221 */ /* 0x000fe20000000000 */
[----:B------:R-:W-:Y:S06]  /*1160*/  @!P0 BRA `(.L_x_18) ;  /* 0x00000000007c8947 */ /* 0x000fec0003800000 */
[----:B------:R-:W0:Y:S01]  /*1170*/  LDC R24, c[0x0][0x390] ;  /* 0x0000e400ff187b82 */ /* 0x000e220000000800 */
[----:B------:R-:W-:Y:S02]  /*1180*/  IADD3 R22, PT, PT, R20, -0x1000, RZ ;  /* 0xfffff00014167810 */ /* 0x000fe40007ffe0ff */
[----:B------:R-:W-:-:S07]  /*1190*/  MOV R23, 0x1000 ;  /* 0x0000100000177802 */ /* 0x000fce0000000f00 */
.L_x_20:
[----:B------:R-:W-:-:S05]  /*11a0*/  IMAD.WIDE R26, R23, 0x4, R2 ;  /* 0x00000004171a7825 */ /* 0x000fca00078e0202 */
[----:B------:R-:W2:Y:S04]  /*11b0*/  LDG.E.128.CONSTANT R16, desc[UR6][R26.64+0x2000] ;  /* 0x002000061a107981 */ /* 0x000ea8000c1e9d00 */
[----:B------:R-:W3:Y:S04]  /*11c0*/  LDG.E.128.CONSTANT R4, desc[UR6][R26.64+0x3000] ;  /* 0x003000061a047981 */ /* 0x000ee8000c1e9d00 */
[----:B------:R-:W4:Y:S04]  /*11d0*/  LDG.E.128.CONSTANT R8, desc[UR6][R26.64] ;  /* 0x000000061a087981 */ /* 0x000f28000c1e9d00 */
[----:B------:R-:W5:Y:S01]  /*11e0*/  LDG.E.128.CONSTANT R12, desc[UR6][R26.64+0x1000] ;  /* 0x001000061a0c7981 */ /* 0x000f62000c1e9d00 */
[----:B0-----:R-:W-:Y:S01]  /*11f0*/  MOV R20, R24 ;  /* 0x0000001800147202 */ /* 0x001fe20000000f00 */
[----:B--2---:R-:W-:Y:S01]  /*1200*/  FADD R17, R17, R18 ;  /* 0x0000001211117221 */ /* 0x004fe20000000000 */
[----:B---3--:R-:W-:-:S02]  /*1210*/  FADD R18, R19, R4 ;  /* 0x0000000413127221 */ /* 0x008fc40000000000 */
[----:B------:R-:W-:Y:S01]  /*1220*/  IADD3 R4, PT, PT, -R23, R20, RZ ;  /* 0x0000001417047210 */ /* 0x000fe20007ffe1ff */
[----:B------:R-:W-:Y:S01]  /*1230*/  FADD R5, R5, R6 ;  /* 0x0000000605057221 */ /* 0x000fe20000000000 */
[----:B----4-:R-:W-:Y:S01]  /*1240*/  FADD R9, R9, R10 ;  /* 0x0000000a09097221 */ /* 0x010fe20000000000 */
[----:B------:R-:W-:Y:S01]  /*1250*/  FADD R8, R8, R21 ;  /* 0x0000001508087221 */ /* 0x000fe20000000000 */
[----:B------:R-:W-:Y:S01]  /*1260*/  ISETP.GE.AND P0, PT, R4, 0x1000, PT ;  /* 0x000010000400780c */ /* 0x000fe20003f06270 */
[----:B-----5:R-:W-:Y:S01]  /*1270*/  FADD R13, R13, R14 ;  /* 0x0000000e0d0d7221 */ /* 0x020fe20000000000 */
[----:B------:R-:W-:Y:S01]  /*1280*/  FADD R10, R11, R12 ;  /* 0x0000000c0b0a7221 */ /* 0x000fe20000000000 */
[----:B------:R-:W-:Y:S01]  /*1290*/  FADD R14, R15, R16 ;  /* 0x000000100f0e7221 */ /* 0x000fe20000000000 */
[----:B------:R-:W-:Y:S01]  /*12a0*/  FADD R8, R8, R9 ;  /* 0x0000000908087221 */ /* 0x000fe20000000000 */
[----:B------:R-:W-:Y:S01]  /*12b0*/  FADD R5, R18, R5 ;  /* 0x0000000512057221 */ /* 0x000fe20000000000 */
[----:B------:R-:W-:Y:S01]  /*12c0*/  FADD R13, R10, R13 ;  /* 0x0000000d0a0d7221 */ /* 0x000fe20000000000 */
[----:B------:R-:W-:-:S03]  /*12d0*/  FADD R14, R14, R17 ;  /* 0x000000110e0e7221 */ /* 0x000fc60000000000 */
[----:B------:R-:W-:Y:S01]  /*12e0*/  FADD R8, R8, R13 ;  /* 0x0000000d08087221 */ /* 0x000fe20000000000 */
[----:B------:R-:W-:-:S04]  /*12f0*/  FADD R5, R14, R5 ;  /* 0x000000050e057221 */ /* 0x000fc80000000000 */
[----:B------:R-:W-:-:S04]  /*1300*/  FADD R5, R8, R5 ;  /* 0x0000000508057221 */ /* 0x000fc80000000000 */
[----:B------:R-:W-:Y:S01]  /*1310*/  FADD R21, R7, R5 ;  /* 0x0000000507157221 */ /* 0x000fe20000000000 */
[----:B------:R-:W-:Y:S06]  /*1320*/  @!P0 BRA `(.L_x_19) ;  /* 0x0000000800308947 */ /* 0x000fec0003800000 */
[----:B------:R-:W-:-:S04]  /*1330*/  IADD3 R23, PT, PT, R23, 0x1000, RZ ;  /* 0x0000100017177810 */ /* 0x000fc80007ffe0ff */
[----:B------:R-:W-:-:S13]  /*1340*/  ISETP.GT.AND P0, PT, R23, R22, PT ;  /* 0x000000161700720c */ /* 0x000fda0003f04270 */
[----:B------:R-:W-:Y:S05]  /*1350*/  @!P0 BRA `(.L_x_20) ;  /* 0xfffffffc00908947 */ /* 0x000fea000383ffff */
.L_x_18:
[----:B------:R-:W-:-:S13]  /*1360*/  ISETP.GE.AND P0, PT, R23, R20, PT ;  /* 0x000000141700720c */ /* 0x000fda0003f06270 */
[----:B------:R-:W-:Y:S05]  /*1370*/  @P0 BRA `(.L_x_19) ;  /* 0x00000008001c0947 */ /* 0x000fea0003800000 */
[----:B------:R-:W-:Y:S01]  /*1380*/  IMAD.IADD R9, R20, 0x1, -R23 ;  /* 0x0000000114097824 */ /* 0x000fe200078e0a17 */
[----:B------:R-:W-:Y:S04]  /*1390*/  BSSY.RECONVERGENT B1, `(.L_x_19) ;  /* 0x0000085000017945 */ /* 0x000fe80003800200 */
[----:B------:R-:W-:-:S13]  /*13a0*/  ISETP.GE.AND P0, PT, R0, R9, PT ;  /* 0x000000090000720c */ /* 0x000fda0003f06270 */
[----:B------:R-:W-:Y:S05]  /*13b0*/  @P0 BRA `(.L_x_21) ;  /* 0x0000000800080947 */ /* 0x000fea0003800000 */
[-C--:B------:R-:W-:Y:S01]  /*13c0*/  LOP3.LUT R2, RZ, R0.reuse, RZ, 0x33, !PT ;  /* 0x00000000ff027212 */ /* 0x080fe200078e33ff */
[----:B------:R-:W-:Y:S01]  /*13d0*/  BSSY.RECONVERGENT B2, `(.L_x_22) ;  /* 0x0000015000027945 */ /* 0x000fe20003800200 */
[----:B------:R-:W-:Y:S02]  /*13e0*/  MOV R8, R0 ;  /* 0x0000000000087202 */ /* 0x000fe40000000f00 */
[----:B------:R-:W-:-:S04]  /*13f0*/  IADD3 R2, PT, PT, -R23, R20, R2 ;  /* 0x0000001417027210 */ /* 0x000fc80007ffe102 */
[C---:B------:R-:W-:Y:S02]  /*1400*/  LOP3.LUT R3, R2.reuse, 0x300, RZ, 0xc0, !PT ;  /* 0x0000030002037812 */ /* 0x040fe400078ec0ff */
[----:B------:R-:W-:Y:S02]  /*1410*/  ISETP.GE.U32.AND P1, PT, R2, 0x300, PT ;  /* 0x000003000200780c */ /* 0x000fe40003f26070 */
[----:B------:R-:W-:-:S13]  /*1420*/  ISETP.NE.AND P0, PT, R3, 0x300, PT ;  /* 0x000003000300780c */ /* 0x000fda0003f05270 */
[----:B------:R-:W-:Y:S05]  /*1430*/  @!P0 BRA `(.L_x_23) ;  /* 0x0000000000388947 */ /* 0x000fea0003800000 */
[----:B------:R-:W0:Y:S01]  /*1440*/  LDC.64 R4, c[0x0][0x380] ;  /* 0x0000e000ff047b82 */ /* 0x000e220000000a00 */
[----:B------:R-:W-:Y:S02]  /*1450*/  LEA.HI R2, R2, 0x1, RZ, 0x18 ;  /* 0x0000000102027811 */ /* 0x000fe400078fc0ff */
[----:B------:R-:W-:Y:S02]  /*1460*/  IADD3 R7, PT, PT, R0, R23, RZ ;  /* 0x0000001700077210 */ /* 0x000fe40007ffe0ff */
[----:B------:R-:W-:Y:S02]  /*1470*/  LOP3.LUT R2, R2, 0x3, RZ, 0xc0, !PT ;  /* 0x0000000302027812 */ /* 0x000fe400078ec0ff */
[----:B------:R-:W-:Y:S02]  /*1480*/  MOV R8, R0 ;  /* 0x0000000000087202 */ /* 0x000fe40000000f00 */
[----:B------:R-:W-:-:S07]  /*1490*/  IADD3 R6, PT, PT, -R2, RZ, RZ ;  /* 0x000000ff02067210 */ /* 0x000fce0007ffe1ff */
.L_x_24:
[----:B0-----:R-:W-:-:S06]  /*14a0*/  IMAD.WIDE.U32 R2, R7, 0x4, R4 ;  /* 0x0000000407027825 */ /* 0x001fcc00078e0004 */
[----:B------:R-:W2:Y:S01]  /*14b0*/  LDG.E.CONSTANT R2, desc[UR6][R2.64] ;  /* 0x0000000602027981 */ /* 0x000ea2000c1e9900 */
[----:B------:R-:W-:Y:S02]  /*14c0*/  IADD3 R6, PT, PT, R6, 0x1, RZ ;  /* 0x0000000106067810 */ /* 0x000fe40007ffe0ff */
[----:B------:R-:W-:Y:S02]  /*14d0*/  IADD3 R8, PT, PT, R8, 0x100, RZ ;  /* 0x0000010008087810 */ /* 0x000fe40007ffe0ff */
[----:B------:R-:W-:Y:S02]  /*14e0*/  ISETP.NE.AND P0, PT, R6, RZ, PT ;  /* 0x000000ff0600720c */ /* 0x000fe40003f05270 */
[----:B------:R-:W-:Y:S01]  /*14f0*/  IADD3 R7, PT, PT, R7, 0x100, RZ ;  /* 0x0000010007077810 */ /* 0x000fe20007ffe0ff */
[----:B--2---:R-:W-:-:S10]  /*1500*/  FADD R21, R2, R21 ;  /* 0x0000001502157221 */ /* 0x004fd40000000000 */
[----:B------:R-:W-:Y:S05]  /*1510*/  @P0 BRA `(.L_x_24) ;  /* 0xfffffffc00e00947 */ /* 0x000fea000383ffff */
.L_x_23:
[----:B------:R-:W-:Y:S05]  /*1520*/  BSYNC.RECONVERGENT B2 ;  /* 0x0000000000027941 */ /* 0x000fea0003800200 */
.L_x_22:
[----:B------:R-:W-:Y:S05]  /*1530*/  @!P1 BRA `(.L_x_21) ;  /* 0x0000000400a89947 */ /* 0x000fea0003800000 */
[----:B------:R-:W0:Y:S01]  /*1540*/  LDCU.64 UR4, c[0x0][0x380] ;  /* 0x00007000ff0477ac */ /* 0x000e220008000a00 */
[----:B------:R-:W-:Y:S01]  /*1550*/  IADD3 R5, PT, PT, R9, -R8, RZ ;  /* 0x8000000809057210 */ /* 0x000fe20007ffe0ff */
[----:B------:R-:W-:Y:S01]  /*1560*/  BSSY.RECONVERGENT B2, `(.L_x_25) ;  /* 0x000003b000027945 */ /* 0x000fe20003800200 */
[CC--:B------:R-:W-:Y:S02]  /*1570*/  IADD3 R3, P0, PT, R8.reuse, R23.reuse, RZ ;  /* 0x0000001708037210 */ /* 0x0c0fe40007f1e0ff */
[----:B------:R-:W-:Y:S02]  /*1580*/  ISETP.GT.AND P1, PT, R5, 0xc00, PT ;  /* 0x00000c000500780c */ /* 0x000fe40003f24270 */
[----:B------:R-:W-:Y:S02]  /*1590*/  IADD3.X R4, PT, PT, RZ, RZ, RZ, P0, !PT ;  /* 0x000000ffff047210 */ /* 0x000fe400007fe4ff */
[----:B------:R-:W-:Y:S02]  /*15a0*/  IADD3 R11, PT, PT, R8, R23, RZ ;  /* 0x00000017080b7210 */ /* 0x000fe40007ffe0ff */
[----:B0-----:R-:W-:-:S04]  /*15b0*/  LEA R2, P0, R3, UR4, 0x2 ;  /* 0x0000000403027c11 */ /* 0x001fc8000f8010ff */
[----:B------:R-:W-:Y:S02]  /*15c0*/  LEA.HI.X R3, R3, UR5, R4, 0x2, P0 ;  /* 0x0000000503037c11 */ /* 0x000fe400080f1404 */
[----:B------:R-:W-:-:S05]  /*15d0*/  IADD3 R2, P0, PT, R2, 0x800, RZ ;  /* 0x0000080002027810 */ /* 0x000fca0007f1e0ff */
[----:B------:R-:W-:Y:S01]  /*15e0*/  IMAD.X R3, RZ, RZ, R3, P0 ;  /* 0x000000ffff037224 */ /* 0x000fe200000e0603 */
[----:B------:R-:W-:Y:S01]  /*15f0*/  PLOP3.LUT P0, PT, PT, PT, PT, 0x80, 0x8 ;  /* 0x000000000008781c */ /* 0x000fe20003f0f070 */
[----:B------:R-:W-:-:S12]  /*1600*/  @!P1 BRA `(.L_x_26) ;  /* 0x0000000000c09947 */ /* 0x000fd80003800000 */
[----:B------:R-:W-:Y:S02]  /*1610*/  PLOP3.LUT P0, PT, PT, PT, PT, 0x8, 0x80 ;  /* 0x000000000080781c */ /* 0x000fe40003f0e170 */
[----:B------:R-:W-:-:S11]  /*1620*/  IADD3 R13, PT, PT, R9, -0xc00, RZ ;  /* 0xfffff400090d7810 */ /* 0x000fd60007ffe0ff */
.L_x_27:
[----:B------:R-:W0:Y:S01]  /*1630*/  LDC.64 R4, c[0x0][0x380] ;  /* 0x0000e000ff047b82 */ /* 0x000e220000000a00 */
[----:B------:R-:W2:Y:S01]  /*1640*/  LDG.E.CONSTANT R10, desc[UR6][R2.64+-0x400] ;  /* 0xfffc0006020a7981 */ /* 0x000ea2000c1e9900 */
[----:B------:R-:W-:-:S03]  /*1650*/  IADD3 R25, PT, PT, R11, 0x400, RZ ;  /* 0x000004000b197810 */ /* 0x000fc60007ffe0ff */
[----:B------:R-:W3:Y:S04]  /*1660*/  LDG.E.CONSTANT R19, desc[UR6][R2.64] ;  /* 0x0000000602137981 */ /* 0x000ee8000c1e9900 */
[----:B------:R-:W4:Y:S01]  /*1670*/  LDG.E.CONSTANT R18, desc[UR6][R2.64+0x400] ;  /* 0x0004000602127981 */ /* 0x000f22000c1e9900 */
[----:B------:R-:W-:-:S03]  /*1680*/  IADD3 R7, PT, PT, R11, 0x800, RZ ;  /* 0x000008000b077810 */ /* 0x000fc60007ffe0ff */
[----:B------:R-:W5:Y:S04]  /*1690*/  LDG.E.CONSTANT R16, desc[UR6][R2.64+0xc00] ;  /* 0x000c000602107981 */ /* 0x000f68000c1e9900 */
[----:B------:R-:W5:Y:S04]  /*16a0*/  LDG.E.CONSTANT R15, desc[UR6][R2.64+0x1000] ;  /* 0x00100006020f7981 */ /* 0x000f68000c1e9900 */
[----:B------:R-:W5:Y:S01]  /*16b0*/  LDG.E.CONSTANT R14, desc[UR6][R2.64+0x1400] ;  /* 0x00140006020e7981 */ /* 0x000f62000c1e9900 */
[----:B0-----:R-:W-:-:S03]  /*16c0*/  IMAD.WIDE.U32 R22, R11, 0x4, R4 ;  /* 0x000000040b167825 */ /* 0x001fc600078e0004 */
[----:B------:R-:W5:Y:S04]  /*16d0*/  LDG.E.CONSTANT R20, desc[UR6][R2.64+0x2000] ;  /* 0x0020000602147981 */ /* 0x000f68000c1e9900 */
[----:B------:R0:W2:Y:S01]  /*16e0*/  LDG.E.CONSTANT R12, desc[UR6][R22.64] ;  /* 0x00000006160c7981 */ /* 0x0000a2000c1e9900 */
[----:B------:R-:W-:-:S03]  /*16f0*/  IMAD.WIDE.U32 R24, R25, 0x4, R4 ;  /* 0x0000000419187825 */ /* 0x000fc600078e0004 */
[----:B------:R-:W5:Y:S04]  /*1700*/  LDG.E.CONSTANT R26, desc[UR6][R2.64+0x3000] ;  /* 0x00300006021a7981 */ /* 0x000f68000c1e9900 */
[----:B------:R-:W5:Y:S01]  /*1710*/  LDG.E.CONSTANT R17, desc[UR6][R24.64] ;  /* 0x0000000618117981 */ /* 0x000f62000c1e9900 */
[--C-:B------:R-:W-:Y:S01]  /*1720*/  IMAD.WIDE.U32 R6, R7, 0x4, R4.reuse ;  /* 0x0000000407067825 */ /* 0x100fe200078e0004 */
[----:B0-----:R-:W-:Y:S02]  /*1730*/  IADD3 R23, PT, PT, R11, 0xc00, RZ ;  /* 0x00000c000b177810 */ /* 0x001fe40007ffe0ff */
[----:B------:R-:W5:Y:S04]  /*1740*/  LDG.E.CONSTANT R22, desc[UR6][R2.64+0x1c00] ;  /* 0x001c000602167981 */ /* 0x000f68000c1e9900 */
[----:B------:R-:W5:Y:S01]  /*1750*/  LDG.E.CONSTANT R6, desc[UR6][R6.64] ;  /* 0x0000000606067981 */ /* 0x000f62000c1e9900 */
[----:B------:R-:W-:-:S03]  /*1760*/  IMAD.WIDE.U32 R4, R23, 0x4, R4 ;  /* 0x0000000417047825 */ /* 0x000fc600078e0004 */
[----:B------:R-:W5:Y:S04]  /*1770*/  LDG.E.CONSTANT R23, desc[UR6][R2.64+0x2400] ;  /* 0x0024000602177981 */ /* 0x000f68000c1e9900 */
[----:B------:R-:W5:Y:S04]  /*1780*/  LDG.E.CONSTANT R4, desc[UR6][R4.64] ;  /* 0x0000000604047981 */ /* 0x000f68000c1e9900 */
[----:B------:R-:W5:Y:S04]  /*1790*/  LDG.E.CONSTANT R24, desc[UR6][R2.64+0x2c00] ;  /* 0x002c000602187981 */ /* 0x000f68000c1e9900 */
[----:B------:R0:W5:Y:S01]  /*17a0*/  LDG.E.CONSTANT R25, desc[UR6][R2.64+0x3400] ;  /* 0x0034000602197981 */ /* 0x000162000c1e9900 */
[----:B------:R-:W-:-:S04]  /*17b0*/  IADD3 R8, PT, PT, R8, 0x1000, RZ ;  /* 0x0000100008087810 */ /* 0x000fc80007ffe0ff */
[----:B------:R-:W-:Y:S02]  /*17c0*/  ISETP.GE.AND P1, PT, R8, R13, PT ;  /* 0x0000000d0800720c */ /* 0x000fe40003f26270 */
[----:B0-----:R-:W-:Y:S02]  /*17d0*/  IADD3 R2, P2, PT, R2, 0x4000, RZ ;  /* 0x0000400002027810 */ /* 0x001fe40007f5e0ff */
[----:B------:R-:W-:Y:S02]  /*17e0*/  IADD3 R11, PT, PT, R11, 0x1000, RZ ;  /* 0x000010000b0b7810 */ /* 0x000fe40007ffe0ff */
[----:B------:R-:W-:Y:S01]  /*17f0*/  IADD3.X R3, PT, PT, RZ, R3, RZ, P2, !PT ;  /* 0x00000003ff037210 */ /* 0x000fe200017fe4ff */
[----:B--2---:R-:W-:-:S04]  /*1800*/  FADD R21, R12, R21 ;  /* 0x000000150c157221 */ /* 0x004fc80000000000 */
[----:B------:R-:W-:-:S04]  /*1810*/  FADD R10, R21, R10 ;  /* 0x0000000a150a7221 */ /* 0x000fc80000000000 */
[----:B---3--:R-:W-:-:S04]  /*1820*/  FADD R19, R10, R19 ;  /* 0x000000130a137221 */ /* 0x008fc80000000000 */
[----:B----4-:R-:W-:-:S04]  /*1830*/  FADD R18, R19, R18 ;  /* 0x0000001213127221 */ /* 0x010fc80000000000 */
[----:B-----5:R-:W-:-:S04]  /*1840*/  FADD R17, R18, R17 ;  /* 0x0000001112117221 */ /* 0x020fc80000000000 */
        /* <DEDUP_REMOVED lines=12> */
.L_x_26:
[----:B------:R-:W-:Y:S05]  /*1910*/  BSYNC.RECONVERGENT B2 ;  /* 0x0000000000027941 */ /* 0x000fea0003800200 */
.L_x_25:
[----:B------:R-:W-:Y:S01]  /*1920*/  IADD3 R4, PT, PT, R9, -R8, RZ ;  /* 0x8000000809047210 */ /* 0x000fe20007ffe0ff */
[----:B------:R-:W-:Y:S03]  /*1930*/  BSSY.RECONVERGENT B2, `(.L_x_28) ;  /* 0x000001e000027945 */ /* 0x000fe60003800200 */
[----:B------:R-:W-:-:S13]  /*1940*/  ISETP.GT.AND P1, PT, R4, 0x400, PT ;  /* 0x000004000400780c */ /* 0x000fda0003f24270 */
[----:B------:R-:W-:Y:S05]  /*1950*/  @!P1 BRA `(.L_x_29) ;  /* 0x00000000006c9947 */ /* 0x000fea0003800000 */
[----:B------:R-:W0:Y:S01]  /*1960*/  LDC.64 R6, c[0x0][0x380] ;  /* 0x0000e000ff067b82 */ /* 0x000e220000000a00 */
[----:B------:R-:W2:Y:S01]  /*1970*/  LDG.E.CONSTANT R10, desc[UR6][R2.64+-0x400] ;  /* 0xfffc0006020a7981 */ /* 0x000ea2000c1e9900 */
[----:B------:R-:W-:-:S03]  /*1980*/  VIADD R15, R11, 0x400 ;  /* 0x000004000b0f7836 */ /* 0x000fc60000000000 */
[----:B------:R-:W3:Y:S04]  /*1990*/  LDG.E.CONSTANT R13, desc[UR6][R2.64] ;  /* 0x00000006020d7981 */ /* 0x000ee8000c1e9900 */
[----:B------:R-:W4:Y:S04]  /*19a0*/  LDG.E.CONSTANT R17, desc[UR6][R2.64+0xc00] ;  /* 0x000c000602117981 */ /* 0x000f28000c1e9900 */
[----:B------:R-:W5:Y:S04]  /*19b0*/  LDG.E.CONSTANT R19, desc[UR6][R2.64+0x1000] ;  /* 0x0010000602137981 */ /* 0x000f68000c1e9900 */
[----:B------:R1:W5:Y:S01]  /*19c0*/  LDG.E.CONSTANT R23, desc[UR6][R2.64+0x1400] ;  /* 0x0014000602177981 */ /* 0x000362000c1e9900 */
[----:B0-----:R-:W-:-:S06]  /*19d0*/  IMAD.WIDE.U32 R4, R11, 0x4, R6 ;  /* 0x000000040b047825 */ /* 0x001fcc00078e0006 */
[----:B------:R-:W2:Y:S01]  /*19e0*/  LDG.E.CONSTANT R4, desc[UR6][R4.64] ;  /* 0x0000000604047981 */ /* 0x000ea2000c1e9900 */
[----:B------:R-:W-:-:S03]  /*19f0*/  IMAD.WIDE.U32 R6, R15, 0x4, R6 ;  /* 0x000000040f067825 */ /* 0x000fc600078e0006 */
[----:B------:R-:W4:Y:S04]  /*1a00*/  LDG.E.CONSTANT R15, desc[UR6][R2.64+0x400] ;  /* 0x00040006020f7981 */ /* 0x000f28000c1e9900 */
[----:B------:R-:W5:Y:S01]  /*1a10*/  LDG.E.CONSTANT R7, desc[UR6][R6.64] ;  /* 0x0000000606077981 */ /* 0x000f62000c1e9900 */
[----:B------:R-:W-:Y:S02]  /*1a20*/  PLOP3.LUT P0, PT, PT, PT, PT, 0x8, 0x80 ;  /* 0x000000000080781c */ /* 0x000fe40003f0e170 */
[----:B------:R-:W-:Y:S02]  /*1a30*/  IADD3 R8, PT, PT, R8, 0x800, RZ ;  /* 0x0000080008087810 */ /* 0x000fe40007ffe0ff */
[----:B------:R-:W-:Y:S01]  /*1a40*/  IADD3 R11, PT, PT, R11, 0x800, RZ ;  /* 0x000008000b0b7810 */ /* 0x000fe20007ffe0ff */
[----:B--2---:R-:W-:-:S04]  /*1a50*/  FADD R21, R21, R4 ;  /* 0x0000000415157221 */ /* 0x004fc80000000000 */
[----:B------:R-:W-:-:S04]  /*1a60*/  FADD R10, R21, R10 ;  /* 0x0000000a150a7221 */ /* 0x000fc80000000000 */
[----:B---3--:R-:W-:-:S04]  /*1a70*/  FADD R10, R10, R13 ;  /* 0x0000000d0a0a7221 */ /* 0x008fc80000000000 */
[----:B----4-:R-:W-:-:S04]  /*1a80*/  FADD R10, R10, R15 ;  /* 0x0000000f0a0a7221 */ /* 0x010fc80000000000 */
[----:B-----5:R-:W-:Y:S01]  /*1a90*/  FADD R10, R10, R7 ;  /* 0x000000070a0a7221 */ /* 0x020fe20000000000 */
[----:B------:R-:W-:-:S03]  /*1aa0*/  IADD3 R4, P1, PT, R2, 0x2000, RZ ;  /* 0x0000200002047810 */ /* 0x000fc60007f3e0ff */
[----:B------:R-:W-:Y:S01]  /*1ab0*/  FADD R10, R10, R17 ;  /* 0x000000110a0a7221 */ /* 0x000fe20000000000 */
[----:B------:R-:W-:-:S03]  /*1ac0*/  IADD3.X R5, PT, PT, RZ, R3, RZ, P1, !PT ;  /* 0x00000003ff057210 */ /* 0x000fc60000ffe4ff */
[----:B------:R-:W-:Y:S01]  /*1ad0*/  FADD R10, R10, R19 ;  /* 0x000000130a0a7221 */ /* 0x000fe20000000000 */
[----:B-1----:R-:W-:Y:S02]  /*1ae0*/  MOV R2, R4 ;  /* 0x0000000400027202 */ /* 0x002fe40000000f00 */
[----:B------:R-:W-:Y:S01]  /*1af0*/  MOV R3, R5 ;  /* 0x0000000500037202 */ /* 0x000fe20000000f00 */
[----:B------:R-:W-:-:S07]  /*1b00*/  FADD R21, R10, R23 ;  /* 0x000000170a157221 */ /* 0x000fce0000000000 */
.L_x_29:
[----:B------:R-:W-:Y:S05]  /*1b10*/  BSYNC.RECONVERGENT B2 ;  /* 0x0000000000027941 */ /* 0x000fea0003800200 */
.L_x_28:
[----:B------:R-:W-:-:S13]  /*1b20*/  ISETP.LT.OR P0, PT, R8, R9, P0 ;  /* 0x000000090800720c */ /* 0x000fda0000701670 */
[----:B------:R-:W-:Y:S05]  /*1b30*/  @!P0 BRA `(.L_x_21) ;  /* 0x0000000000288947 */ /* 0x000fea0003800000 */
[----:B------:R-:W0:Y:S01]  /*1b40*/  LDC.64 R4, c[0x0][0x380] ;  /* 0x0000e000ff047b82 */ /* 0x000e220000000a00 */
[----:B------:R-:W2:Y:S04]  /*1b50*/  LDG.E.CONSTANT R6, desc[UR6][R2.64+-0x400] ;  /* 0xfffc000602067981 */ /* 0x000ea8000c1e9900 */
[----:B------:R-:W3:Y:S04]  /*1b60*/  LDG.E.CONSTANT R7, desc[UR6][R2.64] ;  /* 0x0000000602077981 */ /* 0x000ee8000c1e9900 */
[----:B------:R-:W4:Y:S01]  /*1b70*/  LDG.E.CONSTANT R9, desc[UR6][R2.64+0x400] ;  /* 0x0004000602097981 */ /* 0x000f22000c1e9900 */
[----:B0-----:R-:W-:-:S06]  /*1b80*/  IMAD.WIDE.U32 R4, R11, 0x4, R4 ;  /* 0x000000040b047825 */ /* 0x001fcc00078e0004 */
[----:B------:R-:W5:Y:S02]  /*1b90*/  LDG.E.CONSTANT R4, desc[UR6][R4.64] ;  /* 0x0000000604047981 */ /* 0x000f64000c1e9900 */
[----:B-----5:R-:W-:-:S04]  /*1ba0*/  FADD R21, R21, R4 ;  /* 0x0000000415157221 */ /* 0x020fc80000000000 */
[----:B--2---:R-:W-:-:S04]  /*1bb0*/  FADD R6, R21, R6 ;  /* 0x0000000615067221 */ /* 0x004fc80000000000 */
[----:B---3--:R-:W-:-:S04]  /*1bc0*/  FADD R6, R6, R7 ;  /* 0x0000000706067221 */ /* 0x008fc80000000000 */
[----:B----4-:R-:W-:-:S07]  /*1bd0*/  FADD R21, R6, R9 ;  /* 0x0000000906157221 */ /* 0x010fce0000000000 */
.L_x_21:
[----:B------:R-:W-:Y:S05]  /*1be0*/  BSYNC.RECONVERGENT B1 ;  /* 0x0000000000017941 */ /* 0x000fea0003800200 */
.L_x_19:
[----:B------:R-:W0:Y:S01]  /*1bf0*/  S2R R6, SR_LANEID ;  /* 0x0000000000067919 */ /* 0x000e220000000000 */
[----:B------:R-:W1:Y:S01]  /*1c00*/  SHFL.DOWN PT, R2, R21, 0x1, 0x1f ;  /* 0x08201f0015027f89 */ /* 0x000e6200000e0000 */
[C---:B0-----:R-:W-:Y:S02]  /*1c10*/  ISETP.GT.AND P0, PT, R6.reuse, 0x1e, PT ;  /* 0x0000001e0600780c */ /* 0x041fe40003f04270 */
[----:B------:R-:W-:-:S11]  /*1c20*/  ISETP.NE.AND P1, PT, R6, RZ, PT ;  /* 0x000000ff0600720c */ /* 0x000fd60003f25270 */
[----:B-1----:R-:W-:Y:S01]  /*1c30*/  @!P0 FADD R21, R2, R21 ;  /* 0x0000001502158221 */ /* 0x002fe20000000000 */
[----:B------:R-:W-:Y:S01]  /*1c40*/  ISETP.GT.AND P0, PT, R6, 0x1d, PT ;  /* 0x0000001d0600780c */ /* 0x000fe20003f04270 */
[----:B------:R-:W0:Y:S01]  /*1c50*/  @!P1 S2R R5, SR_CgaCtaId ;  /* 0x0000000000059919 */ /* 0x000e220000008800 */
[----:B------:R-:W-:Y:S02]  /*1c60*/  @!P1 MOV R4, 0x400 ;  /* 0x0000040000049802 */ /* 0x000fe40000000f00 */
[----:B------:R-:W-:Y:S01]  /*1c70*/  @!P1 SHF.R.U32.HI R3, RZ, 0x3, R0 ;  /* 0x00000003ff039819 */ /* 0x000fe20000011600 */
[----:B------:R-:W1:Y:S03]  /*1c80*/  SHFL.DOWN PT, R2, R21, 0x2, 0x1f ;  /* 0x08401f0015027f89 */ /* 0x000e6600000e0000 */
[----:B------:R-:W-:-:S05]  /*1c90*/  @!P1 LOP3.LUT R3, R3, 0x7c, RZ, 0xc0, !PT ;  /* 0x0000007c03039812 */ /* 0x000fca00078ec0ff */
[----:B-1----:R-:W-:Y:S01]  /*1ca0*/  @!P0 FADD R21, R21, R2 ;  /* 0x0000000215158221 */ /* 0x002fe20000000000 */
[----:B------:R-:W-:Y:S02]  /*1cb0*/  ISETP.GT.AND P0, PT, R6, 0x1b, PT ;  /* 0x0000001b0600780c */ /* 0x000fe40003f04270 */
[----:B0-----:R-:W-:Y:S02]  /*1cc0*/  @!P1 LEA R4, R5, R4, 0x18 ;  /* 0x0000000405049211 */ /* 0x001fe400078ec0ff */
[----:B------:R-:W0:Y:S02]  /*1cd0*/  SHFL.DOWN PT, R2, R21, 0x4, 0x1f ;  /* 0x08801f0015027f89 */ /* 0x000e2400000e0000 */
[----:B------:R-:W-:-:S07]  /*1ce0*/  @!P1 IADD3 R3, PT, PT, R3, R4, RZ ;  /* 0x0000000403039210 */ /* 0x000fce0007ffe0ff */
        /* <DEDUP_REMOVED lines=12> */
[----:B------:R-:W0:Y:S01]  /*1db0*/  S2UR UR5, SR_CgaCtaId ;  /* 0x00000000000579c3 */ /* 0x000e220000008800 */
[----:B------:R-:W-:Y:S02]  /*1dc0*/  UMOV UR4, 0x400 ;  /* 0x0000040000047882 */ /* 0x000fe40000000000 */
[----:B0-----:R-:W-:-:S09]  /*1dd0*/  ULEA UR4, UR5, UR4, 0x18 ;  /* 0x0000000405047291 */ /* 0x001fd2000f8ec0ff */
[----:B---3--:R-:W0:Y:S04]  /*1de0*/  LDS R3, [UR4+0xc] ;  /* 0x00000c04ff037984 */ /* 0x008e280008000800 */
        /* <DEDUP_REMOVED lines=10> */
.L_x_2:
        /* <DEDUP_REMOVED lines=12> */
.L_x_32:
[----:B------:R-:W-:Y:S05]  /*1f50*/  BSYNC.RECONVERGENT B1 ;  /* 0x0000000000017941 */ /* 0x000fea0003800200 */
.L_x_31:
[----:B------:R-:W-:Y:S01]  /*1f60*/  ISETP.GE.AND P0, PT, R11, R20, PT ;  /* 0x000000140b00720c */ /* 0x000fe20003f06270 */
[----:B------:R-:W-:-:S12]  /*1f70*/  BSSY.RECONVERGENT B1, `(.L_x_33) ;  /* 0x0000074000017945 */ /* 0x000fd80003800200 */
[----:B------:R-:W-:Y:S05]  /*1f80*/  @P0 BRA `(.L_x_34) ;  /* 0x0000000400c80947 */ /* 0x000fea0003800000 */
[----:B0-----:R-:W-:Y:S01]  /*1f90*/  LOP3.LUT R3, RZ, R11, RZ, 0x33, !PT ;  /* 0x0000000bff037212 */ /* 0x001fe200078e33ff */
[----:B------:R-:W-:Y:S04]  /*1fa0*/  BSSY.RECONVERGENT B2, `(.L_x_35) ;  /* 0x0000015000027945 */ /* 0x000fe80003800200 */
[----:B------:R-:W-:-:S05]  /*1fb0*/  IMAD.IADD R4, R3, 0x1, R20 ;  /* 0x0000000103047824 */ /* 0x000fca00078e0214 */
        /* <DEDUP_REMOVED lines=10> */
.L_x_37:
[----:B------:R-:W-:-:S06]  /*2060*/  MOV R3, R5 ;  /* 0x0000000500037202 */ /* 0x000fcc0000000f00 */
[----:B------:R0:W2:Y:S01]  /*2070*/  LDG.E.CONSTANT R3, desc[UR6][R2.64] ;  /* 0x0000000602037981 */ /* 0x0000a2000c1e9900 */
[----:B------:R-:W-:Y:S02]  /*2080*/  IADD3 R4, PT, PT, R4, 0x1, RZ ;  /* 0x0000000104047810 */ /* 0x000fe40007ffe0ff */
[----:B------:R-:W-:Y:S02]  /*2090*/  IADD3 R11, PT, PT, R11, 0x100, RZ ;  /* 0x000001000b0b7810 */ /* 0x000fe40007ffe0ff */
[----:B------:R-:W-:Y:S02]  /*20a0*/  ISETP.NE.AND P0, PT, R4, RZ, PT ;  /* 0x000000ff0400720c */ /* 0x000fe40003f05270 */
[----:B0-----:R-:W-:-:S04]  /*20b0*/  IADD3 R2, P2, PT, R2, 0x400, RZ ;  /* 0x0000040002027810 */ /* 0x001fc80007f5e0ff */
[----:B------:R-:W-:Y:S01]  /*20c0*/  IADD3.X R5, PT, PT, RZ, R5, RZ, P2, !PT ;  /* 0x00000005ff057210 */ /* 0x000fe200017fe4ff */
[----:B--2--5:R-:W-:-:S06]  /*20d0*/  FADD R0, R3, R0 ;  /* 0x0000000003007221 */ /* 0x024fcc0000000000 */
[----:B------:R-:W-:Y:S05]  /*20e0*/  @P0 BRA `(.L_x_37) ;  /* 0xfffffffc00dc0947 */ /* 0x000fea000383ffff */
.L_x_36:
[----:B------:R-:W-:Y:S05]  /*20f0*/  BSYNC.RECONVERGENT B2 ;  /* 0x0000000000027941 */ /* 0x000fea0003800200 */
.L_x_35:
        /* <DEDUP_REMOVED lines=8> */
.L_x_40:
        /* <DEDUP_REMOVED lines=9> */
[----:B------:R-:W-:-:S03]  /*2210*/  VIADD R3, R11, 0x800 ;  /* 0x000008000b037836 */ /* 0x000fc60000000000 */
[----:B------:R-:W4:Y:S01]  /*2220*/  LDG.E.CONSTANT R15, desc[UR6][R4.64+0x400] ;  /* 0x00040006040f7981 */ /* 0x000f22000c1e9900 */
        /* <DEDUP_REMOVED lines=32> */
.L_x_39:
[----:B------:R-:W-:Y:S05]  /*2430*/  BSYNC.RECONVERGENT B2 ;  /* 0x0000000000027941 */ /* 0x000fea0003800200 */
.L_x_38:
[----:B------:R-:W-:Y:S01]  /*2440*/  IADD3 R2, PT, PT, -R11, R20, RZ ;  /* 0x000000140b027210 */ /* 0x000fe20007ffe1ff */
[----:B------:R-:W-:Y:S03]  /*2450*/  BSSY.RECONVERGENT B2, `(.L_x_41) ;  /* 0x0000019000027945 */ /* 0x000fe60003800200 */
[----:B------:R-:W-:-:S13]  /*2460*/  ISETP.GT.AND P1, PT, R2, 0x400, PT ;  /* 0x000004000200780c */ /* 0x000fda0003f24270 */
[----:B------:R-:W-:Y:S05]  /*2470*/  @!P1 BRA `(.L_x_42) ;  /* 0x0000000000589947 */ /* 0x000fea0003800000 */
        /* <DEDUP_REMOVED lines=22> */
.L_x_42:
[----:B------:R-:W-:Y:S05]  /*25e0*/  BSYNC.RECONVERGENT B2 ;  /* 0x0000000000027941 */ /* 0x000fea0003800200 */
.L_x_41:
        /* <DEDUP_REMOVED lines=12> */
.L_x_34:
[----:B------:R-:W-:Y:S05]  /*26b0*/  BSYNC.RECONVERGENT B1 ;  /* 0x0000000000017941 */ /* 0x000fea0003800200 */
.L_x_33:
        /* <DEDUP_REMOVED lines=35> */
[----:B--2---:R-:W0:Y:S04]  /*28f0*/  LDS R3, [UR4+0xc] ;  /* 0x00000c04ff037984 */ /* 0x004e280008000800 */
        /* <DEDUP_REMOVED lines=10> */
.L_x_43:
[----:B0-----:R-:W0:Y:S01]  /*29a0*/  S2R R2, SR_LANEID ;  /* 0x0000000000027919 */ /* 0x001e220000000000 */
[----:B------:R-:W-:-:S04]  /*29b0*/  LOP3.LUT R0, R9, 0x3e0, RZ, 0xc0, !PT ;  /* 0x000003e009007812 */ /* 0x000fc800078ec0ff */
[----:B------:R-:W-:Y:S02]  /*29c0*/  IADD3 R3, PT, PT, R0, 0x20, RZ ;  /* 0x0000002000037810 */ /* 0x000fe40007ffe0ff */
[----:B------:R-:W-:Y:S02]  /*29d0*/  LOP3.LUT R7, RZ, R0, RZ, 0x33, !PT ;  /* 0x00000000ff077212 */ /* 0x000fe400078e33ff */
[-C--:B------:R-:W-:Y:S02]  /*29e0*/  ISETP.GT.AND P0, PT, R3, R20.reuse, PT ;  /* 0x000000140300720c */ /* 0x080fe40003f04270 */
[----:B------:R-:W-:-:S04]  /*29f0*/  IADD3 R7, PT, PT, R7, R20, RZ ;  /* 0x0000001407077210 */ /* 0x000fc80007ffe0ff */
[----:B------:R-:W-:-:S05]  /*2a00*/  SEL R4, R7, 0x1f, P0 ;  /* 0x0000001f07047807 */ /* 0x000fca0000000000 */
[----:B------:R-:W1:Y:S01]  /*2a10*/  SHFL.DOWN PT, R0, R5, 0x1, R4 ;  /* 0x0820000005007989 */ /* 0x000e6200000e0004 */
[C---:B0-----:R-:W-:Y:S01]  /*2a20*/  ISETP.GE.AND P0, PT, R2.reuse, R4, PT ;  /* 0x000000040200720c */ /* 0x041fe20003f06270 */
[C---:B------:R-:W-:Y:S01]  /*2a30*/  VIADD R3, R2.reuse, 0x2 ;  /* 0x0000000202037836 */ /* 0x040fe20000000000 */
[----:B------:R-:W-:-:S11]  /*2a40*/  ISETP.NE.AND P1, PT, R2, RZ, PT ;  /* 0x000000ff0200720c */ /* 0x000fd60003f25270 */
[----:B-1----:R-:W-:Y:S01]  /*2a50*/  @!P0 FADD R5, R0, R5 ;  /* 0x0000000500058221 */ /* 0x002fe20000000000 */
[-C--:B------:R-:W-:Y:S01]  /*2a60*/  ISETP.GT.AND P0, PT, R3, R4.reuse, PT ;  /* 0x000000040300720c */ /* 0x080fe20003f04270 */
[----:B------:R-:W0:Y:S01]  /*2a70*/  @!P1 S2R R6, SR_CgaCtaId ;  /* 0x0000000000069919 */ /* 0x000e220000008800 */
[----:B------:R-:W-:Y:S02]  /*2a80*/  IADD3 R3, PT, PT, R2, 0x4, RZ ;  /* 0x0000000402037810 */ /* 0x000fe40007ffe0ff */
[----:B------:R-:W1:Y:S09]  /*2a90*/  SHFL.DOWN PT, R0, R5, 0x2, R4 ;  /* 0x0840000005007989 */ /* 0x000e7200000e0004 */
[----:B-1----:R-:W-:Y:S01]  /*2aa0*/  @!P0 FADD R5, R5, R0 ;  /* 0x0000000005058221 */ /* 0x002fe20000000000 */
[----:B------:R-:W-:-:S02]  /*2ab0*/  ISETP.GT.AND P0, PT, R3, R4, PT ;  /* 0x000000040300720c */ /* 0x000fc40003f04270 */
[----:B------:R-:W-:Y:S02]  /*2ac0*/  IADD3 R3, PT, PT, R2, 0x8, RZ ;  /* 0x0000000802037810 */ /* 0x000fe40007ffe0ff */
[----:B------:R-:W1:Y:S09]  /*2ad0*/  SHFL.DOWN PT, R0, R5, 0x4, R4 ;  /* 0x0880000005007989 */ /* 0x000e7200000e0004 */
[----:B-1----:R-:W-:Y:S01]  /*2ae0*/  @!P0 FADD R5, R5, R0 ;  /* 0x0000000005058221 */ /* 0x002fe20000000000 */
[----:B------:R-:W-:-:S02]  /*2af0*/  ISETP.GT.AND P0, PT, R3, R4, PT ;  /* 0x000000040300720c */ /* 0x000fc40003f04270 */
[----:B------:R-:W-:Y:S02]  /*2b00*/  IADD3 R3, PT, PT, R2, 0x10, RZ ;  /* 0x0000001002037810 */ /* 0x000fe40007ffe0ff */
[----:B------:R-:W1:Y:S01]  /*2b10*/  SHFL.DOWN PT, R0, R5, 0x8, R4 ;  /* 0x0900000005007989 */ /* 0x000e6200000e0004 */
[----:B------:R-:W-:-:S04]  /*2b20*/  @!P1 SHF.R.U32.HI R2, RZ, 0x3, R9 ;  /* 0x00000003ff029819 */ /* 0x000fc80000011609 */
[----:B------:R-:W-:-:S04]  /*2b30*/  @!P1 LOP3.LUT R2, R2, 0x7c, RZ, 0xc0, !PT ;  /* 0x0000007c02029812 */ /* 0x000fc800078ec0ff */
[----:B-1----:R-:W-:Y:S01]  /*2b40*/  @!P0 FADD R5, R5, R0 ;  /* 0x0000000005058221 */ /* 0x002fe20000000000 */
[----:B------:R-:W-:Y:S02]  /*2b50*/  ISETP.GT.AND P0, PT, R3, R4, PT ;  /* 0x000000040300720c */ /* 0x000fe40003f04270 */
[----:B------:R-:W-:Y:S02]  /*2b60*/  @!P1 MOV R3, 0x400 ;  /* 0x0000040000039802 */ /* 0x000fe40000000f00 */
[----:B------:R-:W1:Y:S02]  /*2b70*/  SHFL.DOWN PT, R0, R5, 0x10, R4 ;  /* 0x0a00000005007989 */ /* 0x000e6400000e0004 */
[----:B0-----:R-:W-:-:S04]  /*2b80*/  @!P1 LEA R3, R6, R3, 0x18 ;  /* 0x0000000306039211 */ /* 0x001fc800078ec0ff */
[----:B------:R-:W-:-:S03]  /*2b90*/  @!P1 IADD3 R3, PT, PT, R2, R3, RZ ;  /* 0x0000000302039210 */ /* 0x000fc60007ffe0ff */
[----:B-1----:R-:W-:Y:S01]  /*2ba0*/  @!P0 FADD R5, R5, R0 ;  /* 0x0000000005058221 */ /* 0x002fe20000000000 */
        /* <DEDUP_REMOVED lines=12> */
[----:B-1----:R-:W0:Y:S04]  /*2c70*/  LDS R3, [UR4+0xc] ;  /* 0x00000c04ff037984 */ /* 0x002e280008000800 */
        /* <DEDUP_REMOVED lines=13> */
.L_x_30:
[----:B------:R-:W0:Y:S01]  /*2d50*/  S2R R8, SR_TID.X ;  /* 0x0000000000087919 */ /* 0x000e220000002100 */
[----:B------:R-:W0:Y:S02]  /*2d60*/  LDC.64 R2, c[0x0][0x380] ;  /* 0x0000e000ff027b82 */ /* 0x000e240000000a00 */
[----:B0-----:R-:W-:-:S05]  /*2d70*/  IMAD.WIDE.U32 R2, R8, 0x4, R2 ;  /* 0x0000000408027825 */ /* 0x001fca00078e0002 */
[----:B------:R-:W2:Y:S04]  /*2d80*/  LDG.E.CONSTANT R19, desc[UR6][R2.64] ;  /* 0x0000000602137981 */ /* 0x000ea8000c1e9900 */
[----:B------:R-:W2:Y:S04]  /*2d90*/  LDG.E.CONSTANT R0, desc[UR6][R2.64+0x400] ;  /* 0x0004000602007981 */ /* 0x000ea8000c1e9900 */
[----:B------:R-:W3:Y:S04]  /*2da0*/  LDG.E.CONSTANT R4, desc[UR6][R2.64+0x800] ;  /* 0x0008000602047981 */ /* 0x000ee8000c1e9900 */
[----:B------:R-:W3:Y:S04]  /*2db0*/  LDG.E.CONSTANT R5, desc[UR6][R2.64+0xc00] ;  /* 0x000c000602057981 */ /* 0x000ee8000c1e9900 */
[----:B------:R-:W4:Y:S04]  /*2dc0*/  LDG.E.CONSTANT R6, desc[UR6][R2.64+0x1000] ;  /* 0x0010000602067981 */ /* 0x000f28000c1e9900 */
[----:B------:R-:W4:Y:S04]  /*2dd0*/  LDG.E.CONSTANT R7, desc[UR6][R2.64+0x1400] ;  /* 0x0014000602077981 */ /* 0x000f28000c1e9900 */
[----:B------:R-:W5:Y:S04]  /*2de0*/  LDG.E.CONSTANT R9, desc[UR6][R2.64+0x1800] ;  /* 0x0018000602097981 */ /* 0x000f68000c1e9900 */
        /* <DEDUP_REMOVED lines=8> */
[----:B------:R-:W5:Y:S01]  /*2e70*/  LDG.E.CONSTANT R18, desc[UR6][R2.64+0x3c00] ;  /* 0x003c000602127981 */ /* 0x000f62000c1e9900 */
[----:B------:R-:W-:Y:S01]  /*2e80*/  ISETP.GE.U32.AND P0, PT, R20, 0x2000, PT ;  /* 0x000020001400780c */ /* 0x000fe20003f06070 */
[----:B--2---:R-:W-:Y:S01]  /*2e90*/  FADD R0, R19, R0 ;  /* 0x0000000013007221 */ /* 0x004fe20000000000 */
[----:B---3--:R-:W-:-:S04]  /*2ea0*/  FADD R5, R4, R5 ;  /* 0x0000000504057221 */ /* 0x008fc80000000000 */
[----:B------:R-:W-:Y:S01]  /*2eb0*/  FADD R0, R0, R5 ;  /* 0x0000000500007221 */ /* 0x000fe20000000000 */
[----:B----4-:R-:W-:Y:S01]  /*2ec0*/  FADD R6, R6, R7 ;  /* 0x0000000706067221 */ /* 0x010fe20000000000 */
[----:B-----5:R-:W-:-:S04]  /*2ed0*/  FADD R9, R9, R10 ;  /* 0x0000000a09097221 */ /* 0x020fc80000000000 */
[----:B------:R-:W-:Y:S01]  /*2ee0*/  FADD R9, R6, R9 ;  /* 0x0000000906097221 */ /* 0x000fe20000000000 */
[----:B------:R-:W-:-:S03]  /*2ef0*/  FADD R11, R11, R12 ;  /* 0x0000000c0b0b7221 */ /* 0x000fc60000000000 */
[----:B------:R-:W-:Y:S01]  /*2f00*/  FADD R0, R0, R9 ;  /* 0x0000000900007221 */ /* 0x000fe20000000000 */
[----:B------:R-:W-:-:S04]  /*2f10*/  FADD R14, R13, R14 ;  /* 0x0000000e0d0e7221 */ /* 0x000fc80000000000 */
[----:B------:R-:W-:Y:S01]  /*2f20*/  FADD R11, R11, R14 ;  /* 0x0000000e0b0b7221 */ /* 0x000fe20000000000 */
[----:B------:R-:W-:Y:S01]  /*2f30*/  FADD R15, R15, R16 ;  /* 0x000000100f0f7221 */ /* 0x000fe20000000000 */
[----:B------:R-:W-:-:S04]  /*2f40*/  FADD R18, R17, R18 ;  /* 0x0000001211127221 */ /* 0x000fc80000000000 */
[----:B------:R-:W-:-:S04]  /*2f50*/  FADD R18, R15, R18 ;  /* 0x000000120f127221 */ /* 0x000fc80000000000 */
[----:B------:R-:W-:Y:S01]  /*2f60*/  FADD R5, R11, R18 ;  /* 0x000000120b057221 */ /* 0x000fe20000000000 */
[----:B------:R-:W-:-:S03]  /*2f70*/  HFMA2 R11, -RZ, RZ, 0, 0.00048828125 ;  /* 0x00001000ff0b7431 */ /* 0x000fc600000001ff */
[----:B------:R-:W-:Y:S01]  /*2f80*/  FADD R0, R0, R5 ;  /* 0x0000000500007221 */ /* 0x000fe20000000000 */
[----:B------:R-:W-:Y:S06]  /*2f90*/  @!P0 BRA `(.L_x_44) ;  /* 0x0000000000ac8947 */ /* 0x000fec0003800000 */
[----:B------:R-:W0:Y:S01]  /*2fa0*/  LDC R7, c[0x0][0x390] ;  /* 0x0000e400ff077b82 */ /* 0x000e220000000800 */
[----:B------:R-:W-:Y:S02]  /*2fb0*/  IADD3 R6, PT, PT, R20, -0x1000, RZ ;  /* 0xfffff00014067810 */ /* 0x000fe40007ffe0ff */
[----:B------:R-:W-:-:S07]  /*2fc0*/  MOV R11, 0x1000 ;  /* 0x00001000000b7802 */ /* 0x000fce0000000f00 */
.L_x_46:
[----:B------:R-:W-:-:S05]  /*2fd0*/  IMAD.WIDE R4, R11, 0x4, R2 ;  /* 0x000000040b047825 */ /* 0x000fca00078e0202 */
[----:B------:R-:W2:Y:S04]  /*2fe0*/  LDG.E.CONSTANT R20, desc[UR6][R4.64+0x400] ;  /* 0x0004000604147981 */ /* 0x000ea8000c1e9900 */
[----:B------:R-:W2:Y:S04]  /*2ff0*/  LDG.E.CONSTANT R21, desc[UR6][R4.64+0x800] ;  /* 0x0008000604157981 */ /* 0x000ea8000c1e9900 */
        /* <DEDUP_REMOVED lines=13> */
[----:B------:R1:W5:Y:S01]  /*30d0*/  LDG.E.CONSTANT R18, desc[UR6][R4.64+0x3c00] ;  /* 0x003c000604127981 */ /* 0x000362000c1e9900 */
[----:B--2---:R-:W-:Y:S01]  /*30e0*/  FADD R21, R20, R21 ;  /* 0x0000001514157221 */ /* 0x004fe20000000000 */
[----:B0-----:R-:W-:-:S05]  /*30f0*/  MOV R20, R7 ;  /* 0x0000000700147202 */ /* 0x001fca0000000f00 */
[----:B-1----:R-:W-:Y:S02]  /*3100*/  IMAD.IADD R4, R20, 0x1, -R11 ;  /* 0x0000000114047824 */ /* 0x002fe400078e0a0b */
[----:B---3--:R-:W-:-:S03]  /*3110*/  FADD R0, R19, R0 ;  /* 0x0000000013007221 */ /* 0x008fc60000000000 */
[----:B------:R-:W-:Y:S01]  /*3120*/  ISETP.GE.AND P0, PT, R4, 0x1000, PT ;  /* 0x000010000400780c */ /* 0x000fe20003f06270 */
[----:B----4-:R-:W-:Y:S01]  /*3130*/  FADD R22, R22, R23 ;  /* 0x0000001716167221 */ /* 0x010fe20000000000 */
[----:B------:R-:W-:Y:S01]  /*3140*/  FADD R0, R0, R21 ;  /* 0x0000001500007221 */ /* 0x000fe20000000000 */
[----:B-----5:R-:W-:-:S04]  /*3150*/  FADD R25, R24, R25 ;  /* 0x0000001918197221 */ /* 0x020fc80000000000 */
[----:B------:R-:W-:Y:S01]  /*3160*/  FADD R25, R22, R25 ;  /* 0x0000001916197221 */ /* 0x000fe20000000000 */
[----:B------:R-:W-:Y:S01]  /*3170*/  FADD R16, R16, R17 ;  /* 0x0000001110107221 */ /* 0x000fe20000000000 */
[----:B------:R-:W-:-:S04]  /*3180*/  FADD R15, R15, R10 ;  /* 0x0000000a0f0f7221 */ /* 0x000fc80000000000 */
[----:B------:R-:W-:Y:S01]  /*3190*/  FADD R15, R16, R15 ;  /* 0x0000000f100f7221 */ /* 0x000fe20000000000 */
[----:B------:R-:W-:Y:S01]  /*31a0*/  FADD R9, R14, R9 ;  /* 0x000000090e097221 */ /* 0x000fe20000000000 */
[----:B------:R-:W-:-:S04]  /*31b0*/  FADD R12, R13, R12 ;  /* 0x0000000c0d0c7221 */ /* 0x000fc80000000000 */
[----:B------:R-:W-:Y:S01]  /*31c0*/  FADD R12, R9, R12 ;  /* 0x0000000c090c7221 */ /* 0x000fe20000000000 */
[----:B------:R-:W-:-:S03]  /*31d0*/  FADD R0, R0, R25 ;  /* 0x0000001900007221 */ /* 0x000fc60000000000 */
[----:B------:R-:W-:-:S04]  /*31e0*/  FADD R15, R15, R12 ;  /* 0x0000000c0f0f7221 */ /* 0x000fc80000000000 */
[----:B------:R-:W-:-:S04]  /*31f0*/  FADD R15, R0, R15 ;  /* 0x0000000f000f7221 */ /* 0x000fc80000000000 */
[----:B------:R-:W-:Y:S01]  /*3200*/  FADD R0, R18, R15 ;  /* 0x0000000f12007221 */ /* 0x000fe20000000000 */
[----:B------:R-:W-:Y:S06]  /*3210*/  @!P0 BRA `(.L_x_45) ;  /* 0x0000000800308947 */ /* 0x000fec0003800000 */
[----:B------:R-:W-:-:S04]  /*3220*/  IADD3 R11, PT, PT, R11, 0x1000, RZ ;  /* 0x000010000b0b7810 */ /* 0x000fc80007ffe0ff */
[----:B------:R-:W-:-:S13]  /*3230*/  ISETP.GT.AND P0, PT, R11, R6, PT ;  /* 0x000000060b00720c */ /* 0x000fda0003f04270 */
[----:B------:R-:W-:Y:S05]  /*3240*/  @!P0 BRA `(.L_x_46) ;  /* 0xfffffffc00608947 */ /* 0x000fea000383ffff */
.L_x_44:
[----:B------:R-:W-:-:S13]  /*3250*/  ISETP.GE.AND P0, PT, R11, R20, PT ;  /* 0x000000140b00720c */ /* 0x000fda0003f06270 */
[----:B------:R-:W-:Y:S05]  /*3260*/  @P0 BRA `(.L_x_45) ;  /* 0x00000008001c0947 */ /* 0x000fea0003800000 */
[----:B------:R-:W-:Y:S01]  /*3270*/  IADD3 R9, PT, PT, -R11, R20, RZ ;  /* 0x000000140b097210 */ /* 0x000fe20007ffe1ff */
[----:B------:R-:W-:Y:S03]  /*3280*/  BSSY.RECONVERGENT B1, `(.L_x_45) ;  /* 0x0000085000017945 */ /* 0x000fe60003800200 */
        /* <DEDUP_REMOVED lines=16> */
.L_x_50:
        /* <DEDUP_REMOVED lines=8> */
.L_x_49:
[----:B------:R-:W-:Y:S05]  /*3410*/  BSYNC.RECONVERGENT B2 ;  /* 0x0000000000027941 */ /* 0x000fea0003800200 */
.L_x_48:
[----:B------:R-:W-:Y:S05]  /*3420*/  @!P1 BRA `(.L_x_47) ;  /* 0x0000000400a89947 */ /* 0x000fea0003800000 */
[----:B------:R-:W0:Y:S01]  /*3430*/  LDCU.64 UR4, c[0x0][0x380] ;  /* 0x00007000ff0477ac */ /* 0x000e220008000a00 */
[----:B------:R-:W-:Y:S01]  /*3440*/  IADD3 R5, PT, PT, R9, -R10, RZ ;  /* 0x8000000a09057210 */ /* 0x000fe20007ffe0ff */
[----:B------:R-:W-:Y:S01]  /*3450*/  BSSY.RECONVERGENT B2, `(.L_x_51) ;  /* 0x000003b000027945 */ /* 0x000fe20003800200 */
[CC--:B------:R-:W-:Y:S02]  /*3460*/  IADD3 R3, P0, PT, R10.reuse, R11.reuse, RZ ;  /* 0x0000000b0a037210 */ /* 0x0c0fe40007f1e0ff */
[----:B------:R-:W-:Y:S02]  /*3470*/  ISETP.GT.AND P1, PT, R5, 0xc00, PT ;  /* 0x00000c000500780c */ /* 0x000fe40003f24270 */
[----:B------:R-:W-:Y:S01]  /*3480*/  IADD3 R11, PT, PT, R10, R11, RZ ;  /* 0x0000000b0a0b7210 */ /* 0x000fe20007ffe0ff */
[----:B------:R-:W-:Y:S01]  /*3490*/  IMAD.X R4, RZ, RZ, RZ, P0 ;  /* 0x000000ffff047224 */ /* 0x000fe200000e06ff */
[----:B0-----:R-:W-:-:S04]  /*34a0*/  LEA R2, P0, R3, UR4, 0x2 ;  /* 0x0000000403027c11 */ /* 0x001fc8000f8010ff */
[----:B------:R-:W-:Y:S02]  /*34b0*/  LEA.HI.X R3, R3, UR5, R4, 0x2, P0 ;  /* 0x0000000503037c11 */ /* 0x000fe400080f1404 */
[----:B------:R-:W-:-:S04]  /*34c0*/  IADD3 R2, P0, PT, R2, 0x800, RZ ;  /* 0x0000080002027810 */ /* 0x000fc80007f1e0ff */
[----:B------:R-:W-:Y:S02]  /*34d0*/  IADD3.X R3, PT, PT, RZ, R3, RZ, P0, !PT ;  /* 0x00000003ff037210 */ /* 0x000fe400007fe4ff */
[----:B------:R-:W-:Y:S01]  /*34e0*/  PLOP3.LUT P0, PT, PT, PT, PT, 0x80, 0x8 ;  /* 0x000000000008781c */ /* 0x000fe20003f0f070 */
[----:B------:R-:W-:-:S12]  /*34f0*/  @!P1 BRA `(.L_x_52) ;  /* 0x0000000000c09947 */ /* 0x000fd80003800000 */
[----:B------:R-:W-:Y:S02]  /*3500*/  PLOP3.LUT P0, PT, PT, PT, PT, 0x8, 0x80 ;  /* 0x000000000080781c */ /* 0x000fe40003f0e170 */
[----:B------:R-:W-:-:S11]  /*3510*/  IADD3 R13, PT, PT, R9, -0xc00, RZ ;  /* 0xfffff400090d7810 */ /* 0x000fd60007ffe0ff */
.L_x_53:
[----:B------:R-:W0:Y:S01]  /*3520*/  LDC.64 R4, c[0x0][0x380] ;  /* 0x0000e000ff047b82 */ /* 0x000e220000000a00 */
[----:B------:R-:W2:Y:S01]  /*3530*/  LDG.E.CONSTANT R12, desc[UR6][R2.64+-0x400] ;  /* 0xfffc0006020c7981 */ /* 0x000ea2000c1e9900 */
[----:B------:R-:W-:-:S03]  /*3540*/  IADD3 R25, PT, PT, R11, 0x400, RZ ;  /* 0x000004000b197810 */ /* 0x000fc60007ffe0ff */
[----:B------:R-:W3:Y:S04]  /*3550*/  LDG.E.CONSTANT R20, desc[UR6][R2.64] ;  /* 0x0000000602147981 */ /* 0x000ee8000c1e9900 */
[----:B------:R-:W4:Y:S01]  /*3560*/  LDG.E.CONSTANT R19, desc[UR6][R2.64+0x400] ;  /* 0x0004000602137981 */ /* 0x000f22000c1e9900 */
[----:B------:R-:W-:-:S03]  /*3570*/  IADD3 R7, PT, PT, R11, 0x800, RZ ;  /* 0x000008000b077810 */ /* 0x000fc60007ffe0ff */
[----:B------:R-:W5:Y:S04]  /*3580*/  LDG.E.CONSTANT R17, desc[UR6][R2.64+0xc00] ;  /* 0x000c000602117981 */ /* 0x000f68000c1e9900 */
[----:B------:R-:W5:Y:S01]  /*3590*/  LDG.E.CONSTANT R16, desc[UR6][R2.64+0x1000] ;  /* 0x0010000602107981 */ /* 0x000f62000c1e9900 */
[----:B------:R-:W-:-:S03]  /*35a0*/  IADD3 R23, PT, PT, R11, 0xc00, RZ ;  /* 0x00000c000b177810 */ /* 0x000fc60007ffe0ff */
[----:B------:R-:W5:Y:S01]  /*35b0*/  LDG.E.CONSTANT R22, desc[UR6][R2.64+0x1c00] ;  /* 0x001c000602167981 */ /* 0x000f62000c1e9900 */
[----:B0-----:R-:W-:-:S03]  /*35c0*/  IMAD.WIDE.U32 R14, R11, 0x4, R4 ;  /* 0x000000040b0e7825 */ /* 0x001fc600078e0004 */
[----:B------:R-:W5:Y:S04]  /*35d0*/  LDG.E.CONSTANT R21, desc[UR6][R2.64+0x2000] ;  /* 0x0020000602157981 */ /* 0x000f68000c1e9900 */
[----:B------:R-:W5:Y:S04]  /*35e0*/  LDG.E.CONSTANT R26, desc[UR6][R2.64+0x3000] ;  /* 0x00300006021a7981 */ /* 0x000f68000c1e9900 */
[----:B------:R-:W2:Y:S01]  /*35f0*/  LDG.E.CONSTANT R15, desc[UR6][R14.64] ;  /* 0x000000060e0f7981 */ /* 0x000ea2000c1e9900 */
[----:B------:R-:W-:-:S05]  /*3600*/  IMAD.WIDE.U32 R24, R25, 0x4, R4 ;  /* 0x0000000419187825 */ /* 0x000fca00078e0004 */
[----:B------:R-:W5:Y:S01]  /*3610*/  LDG.E.CONSTANT R18, desc[UR6][R24.64] ;  /* 0x0000000618127981 */ /* 0x000f62000c1e9900 */
[----:B------:R-:W-:-:S03]  /*3620*/  IMAD.WIDE.U32 R6, R7, 0x4, R4 ;  /* 0x0000000407067825 */ /* 0x000fc600078e0004 */
        /* <DEDUP_REMOVED lines=8> */
[----:B------:R-:W-:Y:S01]  /*36b0*/  ISETP.GE.AND P1, PT, R10, R13, PT ;  /* 0x0000000d0a00720c */ /* 0x000fe20003f26270 */
[----:B------:R-:W-:Y:S01]  /*36c0*/  VIADD R11, R11, 0x1000 ;  /* 0x000010000b0b7836 */ /* 0x000fe20000000000 */
[----:B0-----:R-:W-:-:S04]  /*36d0*/  IADD3 R2, P2, PT, R2, 0x4000, RZ ;  /* 0x0000400002027810 */ /* 0x001fc80007f5e0ff */
        /* <DEDUP_REMOVED lines=18> */
.L_x_52:
[----:B------:R-:W-:Y:S05]  /*3800*/  BSYNC.RECONVERGENT B2 ;  /* 0x0000000000027941 */ /* 0x000fea0003800200 */
.L_x_51:
[----:B------:R-:W-:Y:S01]  /*3810*/  IADD3 R4, PT, PT, R9, -R10, RZ ;  /* 0x8000000a09047210 */ /* 0x000fe20007ffe0ff */
[----:B------:R-:W-:Y:S03]  /*3820*/  BSSY.RECONVERGENT B2, `(.L_x_54) ;  /* 0x000001e000027945 */ /* 0x000fe60003800200 */
[----:B------:R-:W-:-:S13]  /*3830*/  ISETP.GT.AND P1, PT, R4, 0x400, PT ;  /* 0x000004000400780c */ /* 0x000fda0003f24270 */
[----:B------:R-:W-:Y:S05]  /*3840*/  @!P1 BRA `(.L_x_55) ;  /* 0x00000000006c9947 */ /* 0x000fea0003800000 */
[----:B------:R-:W0:Y:S01]  /*3850*/  LDC.64 R6, c[0x0][0x380] ;  /* 0x0000e000ff067b82 */ /* 0x000e220000000a00 */
[----:B------:R-:W2:Y:S01]  /*3860*/  LDG.E.CONSTANT R13, desc[UR6][R2.64+-0x400] ;  /* 0xfffc0006020d7981 */ /* 0x000ea2000c1e9900 */
[----:B------:R-:W-:-:S03]  /*3870*/  IADD3 R17, PT, PT, R11, 0x400, RZ ;  /* 0x000004000b117810 */ /* 0x000fc60007ffe0ff */
[----:B------:R-:W3:Y:S04]  /*3880*/  LDG.E.CONSTANT R15, desc[UR6][R2.64] ;  /* 0x00000006020f7981 */ /* 0x000ee8000c1e9900 */
[----:B------:R-:W4:Y:S04]  /*3890*/  LDG.E.CONSTANT R19, desc[UR6][R2.64+0xc00] ;  /* 0x000c000602137981 */ /* 0x000f28000c1e9900 */
[----:B------:R-:W5:Y:S04]  /*38a0*/  LDG.E.CONSTANT R21, desc[UR6][R2.64+0x1000] ;  /* 0x0010000602157981 */ /* 0x000f68000c1e9900 */
[----:B------:R-:W5:Y:S01]  /*38b0*/  LDG.E.CONSTANT R23, desc[UR6][R2.64+0x1400] ;  /* 0x0014000602177981 */ /* 0x000f62000c1e9900 */
[----:B0-----:R-:W-:-:S06]  /*38c0*/  IMAD.WIDE.U32 R4, R11, 0x4, R6 ;  /* 0x000000040b047825 */ /* 0x001fcc00078e0006 */
[----:B------:R0:W2:Y:S01]  /*38d0*/  LDG.E.CONSTANT R5, desc[UR6][R4.64] ;  /* 0x0000000604057981 */ /* 0x0000a2000c1e9900 */
[----:B------:R-:W-:-:S03]  /*38e0*/  IMAD.WIDE.U32 R6, R17, 0x4, R6 ;  /* 0x0000000411067825 */ /* 0x000fc600078e0006 */
[----:B------:R1:W4:Y:S04]  /*38f0*/  LDG.E.CONSTANT R17, desc[UR6][R2.64+0x400] ;  /* 0x0004000602117981 */ /* 0x000328000c1e9900 */
[----:B------:R-:W5:Y:S01]  /*3900*/  LDG.E.CONSTANT R7, desc[UR6][R6.64] ;  /* 0x0000000606077981 */ /* 0x000f62000c1e9900 */
[----:B0-----:R-:W-:Y:S02]  /*3910*/  IADD3 R4, P1, PT, R2, 0x2000, RZ ;  /* 0x0000200002047810 */ /* 0x001fe40007f3e0ff */
[----:B------:R-:W-:Y:S02]  /*3920*/  PLOP3.LUT P0, PT, PT, PT, PT, 0x8, 0x80 ;  /* 0x000000000080781c */ /* 0x000fe40003f0e170 */
[----:B------:R-:W-:Y:S02]  /*3930*/  IADD3 R10, PT, PT, R10, 0x800, RZ ;  /* 0x000008000a0a7810 */ /* 0x000fe40007ffe0ff */
[----:B------:R-:W-:-:S02]  /*3940*/  IADD3 R11, PT, PT, R11, 0x800, RZ ;  /* 0x000008000b0b7810 */ /* 0x000fc40007ffe0ff */
[----:B-1----:R-:W-:Y:S01]  /*3950*/  MOV R2, R4 ;  /* 0x0000000400027202 */ /* 0x002fe20000000f00 */
[----:B--2---:R-:W-:-:S04]  /*3960*/  FADD R0, R0, R5 ;  /* 0x0000000500007221 */ /* 0x004fc80000000000 */
[----:B------:R-:W-:-:S04]  /*3970*/  FADD R0, R0, R13 ;  /* 0x0000000d00007221 */ /* 0x000fc80000000000 */
[----:B---3--:R-:W-:-:S04]  /*3980*/  FADD R0, R0, R15 ;  /* 0x0000000f00007221 */ /* 0x008fc80000000000 */
[----:B----4-:R-:W-:-:S04]  /*3990*/  FADD R0, R0, R17 ;  /* 0x0000001100007221 */ /* 0x010fc80000000000 */
[----:B-----5:R-:W-:-:S04]  /*39a0*/  FADD R0, R0, R7 ;  /* 0x0000000700007221 */ /* 0x020fc80000000000 */
[----:B------:R-:W-:Y:S01]  /*39b0*/  FADD R0, R0, R19 ;  /* 0x0000001300007221 */ /* 0x000fe20000000000 */
[----:B------:R-:W-:-:S03]  /*39c0*/  IADD3.X R5, PT, PT, RZ, R3, RZ, P1, !PT ;  /* 0x00000003ff057210 */ /* 0x000fc60000ffe4ff */
[----:B------:R-:W-:Y:S01]  /*39d0*/  FADD R0, R0, R21 ;  /* 0x0000001500007221 */ /* 0x000fe20000000000 */
[----:B------:R-:W-:-:S03]  /*39e0*/  MOV R3, R5 ;  /* 0x0000000500037202 */ /* 0x000fc60000000f00 */
[----:B------:R-:W-:-:S07]  /*39f0*/  FADD R0, R0, R23 ;  /* 0x0000001700007221 */ /* 0x000fce0000000000 */
.L_x_55:
[----:B------:R-:W-:Y:S05]  /*3a00*/  BSYNC.RECONVERGENT B2 ;  /* 0x0000000000027941 */ /* 0x000fea0003800200 */
.L_x_54:
[----:B------:R-:W-:-:S13]  /*3a10*/  ISETP.LT.OR P0, PT, R10, R9, P0 ;  /* 0x000000090a00720c */ /* 0x000fda0000701670 */
[----:B------:R-:W-:Y:S05]  /*3a20*/  @!P0 BRA `(.L_x_47) ;  /* 0x0000000000288947 */ /* 0x000fea0003800000 */
[----:B------:R-:W0:Y:S01]  /*3a30*/  LDC.64 R4, c[0x0][0x380] ;  /* 0x0000e000ff047b82 */ /* 0x000e220000000a00 */
[----:B------:R-:W2:Y:S04]  /*3a40*/  LDG.E.CONSTANT R7, desc[UR6][R2.64+-0x400] ;  /* 0xfffc000602077981 */ /* 0x000ea8000c1e9900 */
[----:B------:R-:W3:Y:S01]  /*3a50*/  LDG.E.CONSTANT R9, desc[UR6][R2.64] ;  /* 0x0000000602097981 */ /* 0x000ee2000c1e9900 */
[----:B0-----:R-:W-:-:S03]  /*3a60*/  IMAD.WIDE.U32 R4, R11, 0x4, R4 ;  /* 0x000000040b047825 */ /* 0x001fc600078e0004 */
[----:B------:R-:W4:Y:S04]  /*3a70*/  LDG.E.CONSTANT R11, desc[UR6][R2.64+0x400] ;  /* 0x00040006020b7981 */ /* 0x000f28000c1e9900 */
[----:B------:R-:W5:Y:S02]  /*3a80*/  LDG.E.CONSTANT R5, desc[UR6][R4.64] ;  /* 0x0000000604057981 */ /* 0x000f64000c1e9900 */
[----:B-----5:R-:W-:-:S04]  /*3a90*/  FADD R0, R0, R5 ;  /* 0x0000000500007221 */ /* 0x020fc80000000000 */
[----:B--2---:R-:W-:-:S04]  /*3aa0*/  FADD R0, R0, R7 ;  /* 0x0000000700007221 */ /* 0x004fc80000000000 */
[----:B---3--:R-:W-:-:S04]  /*3ab0*/  FADD R0, R0, R9 ;  /* 0x0000000900007221 */ /* 0x008fc80000000000 */
[----:B----4-:R-:W-:-:S07]  /*3ac0*/  FADD R0, R0, R11 ;  /* 0x0000000b00007221 */ /* 0x010fce0000000000 */
.L_x_47:
[----:B------:R-:W-:Y:S05]  /*3ad0*/  BSYNC.RECONVERGENT B1 ;  /* 0x0000000000017941 */ /* 0x000fea0003800200 */
.L_x_45:
[----:B------:R-:W0:Y:S01]  /*3ae0*/  S2R R6, SR_LANEID ;  /* 0x0000000000067919 */ /* 0x000e220000000000 */
[----:B------:R-:W-:-:S05]  /*3af0*/  MOV R3, R0 ;  /* 0x0000000000037202 */ /* 0x000fca0000000f00 */
        /* <DEDUP_REMOVED lines=30> */
[----:B------:R-:W1:Y:S04]  /*3ce0*/  LDS R3, [UR4+0xc] ;  /* 0x00000c04ff037984 */ /* 0x000e680008000800 */
[----:B0-----:R-:W0:Y:S04]  /*3cf0*/  LDS.128 R4, [UR4+0x10] ;  /* 0x00001004ff047984 */ /* 0x001e280008000c00 */
[----:B------:R-:W2:Y:S01]  /*3d00*/  LDS.64 R8, [UR4+0x20] ;  /* 0x00002004ff087984 */ /* 0x000ea20008000a00 */
[----:B-1----:R-:W-:-:S04]  /*3d10*/  FADD R3, R0, R3 ;  /* 0x0000000300037221 */ /* 0x002fc80000000000 */
[----:B0-----:R-:W-:-:S04]  /*3d20*/  FADD R4, R3, R4 ;  /* 0x0000000403047221 */ /* 0x001fc80000000000 */
[----:B------:R-:W-:-:S04]  /*3d30*/  FADD R5, R4, R5 ;  /* 0x0000000504057221 */ /* 0x000fc80000000000 */
[----:B------:R-:W-:-:S04]  /*3d40*/  FADD R6, R5, R6 ;  /* 0x0000000605067221 */ /* 0x000fc80000000000 */
[----:B------:R-:W-:-:S04]  /*3d50*/  FADD R7, R6, R7 ;  /* 0x0000000706077221 */ /* 0x000fc80000000000 */
[----:B--2---:R-:W-:-:S04]  /*3d60*/  FADD R8, R7, R8 ;  /* 0x0000000807087221 */ /* 0x004fc80000000000 */
[----:B------:R-:W-:-:S07]  /*3d70*/  FADD R0, R8, R9 ;  /* 0x0000000908007221 */ /* 0x000fce0000000000 */
.L_x_17:
[----:B------:R-:W-:Y:S05]  /*3d80*/  BSYNC.RECONVERGENT B0 ;  /* 0x0000000000007941 */ /* 0x000fea0003800200 */
.L_x_1:
[----:B------:R-:W-:Y:S05]  /*3d90*/  @P0 EXIT ;  /* 0x000000000000094d */ /* 0x000fea0003800000 */
[----:B01234-:R-:W0:Y:S01]  /*3da0*/  LDC.64 R2, c[0x0][0x388] ;  /* 0x0000e200ff027b82 */ /* 0x01fe220000000a00 */
[----:B------:R-:W1:Y:S02]  /*3db0*/  LDCU UR4, c[0x0][0x398] ;  /* 0x00007300ff0477ac */ /* 0x000e640008000800 */
[----:B-1----:R-:W-:-:S05]  /*3dc0*/  FADD R5, R0, UR4 ;  /* 0x0000000400057e21 */ /* 0x002fca0008000000 */
[----:B0-----:R-:W-:Y:S01]  /*3dd0*/  STG.E desc[UR6][R2.64], R5 ;  /* 0x0000000502007986 */ /* 0x001fe2000c101906 */
[----:B------:R-:W-:Y:S05]  /*3de0*/  EXIT ;  /* 0x000000000000794d */ /* 0x000fea0003800000 */
.L_x_56:
[----:B------:R-:W-:-:S00]  /*3df0*/  BRA `(.L_x_56) ;  /* 0xfffffffc00fc7947 */ /* 0x000fc0000383ffff */
[----:B------:R-:W-:-:S00]  /*3e00*/  NOP ;  /* 0x0000000000007918 */ /* 0x000fc00000000000 */
[----:B------:R-:W-:-:S00]  /*3e10*/  NOP ;  /* 0x0000000000007918 */ /* 0x000fc00000000000 */
[----:B------:R-:W-:-:S00]  /*3e20*/  NOP ;  /* 0x0000000000007918 */ /* 0x000fc00000000000 */
[----:B------:R-:W-:-:S00]  /*3e30*/  NOP ;  /* 0x0000000000007918 */ /* 0x000fc00000000000 */
[----:B------:R-:W-:-:S00]  /*3e40*/  NOP ;  /* 0x0000000000007918 */ /* 0x000fc00000000000 */
[----:B------:R-:W-:-:S00]  /*3e50*/  NOP ;  /* 0x0000000000007918 */ /* 0x000fc00000000000 */
[----:B------:R-:W-:-:S00]  /*3e60*/  NOP ;  /* 0x0000000000007918 */ /* 0x000fc00000000000 */
[----:B------:R-:W-:-:S00]  /*3e70*/  NOP ;  /* 0x0000000000007918 */ /* 0x000fc00000000000 */
.L_x_236:


//--------------------- .text._ZN3cub18CUB_300001_SM_10006detail6reduce18DeviceReduceKernelINS2_10policy_hubIfyN4cuda3std3__44plusIfEEE10Policy1000EN6thrust24THRUST_300001_SM_1000_NS6detail15normal_iteratorINSD_10device_ptrIfEEEEyS9_f6squareIfEEEvT0_PT3_T1_NS0_13GridEvenShareISO_EET2_T4_ --------------------------
	.section	.text._ZN3cub18CUB_300001_SM_10006detail6reduce18DeviceReduceKernelINS2_10policy_hubIfyN4cuda3std3__44plusIfEEE10Policy1000EN6thrust24THRUST_300001_SM_1000_NS6detail15normal_iteratorINSD_10device_ptrIfEEEEyS9_f6squareIfEEEvT0_PT3_T1_NS0_13GridEvenShareISO_EET2_T4_,"ax",@progbits
	.align	128
        .global         _ZN3cub18CUB_300001_SM_10006detail6reduce18DeviceReduceKernelINS2_10policy_hubIfyN4cuda3std3__44plusIfEEE10Policy1000EN6thrust24THRUST_300001_SM_1000_NS6detail15normal_iteratorINSD_10device_ptrIfEEEEyS9_f6squareIfEEEvT0_PT3_T1_NS0_13GridEvenShareISO_EET2_T4_
        .type           _ZN3cub18CUB_300001_SM_10006detail6reduce18DeviceReduceKernelINS2_10policy_hubIfyN4cuda3std3__44plusIfEEE10Policy1000EN6thrust24THRUST_300001_SM_1000_NS6detail15normal_iteratorINSD_10device_ptrIfEEEEyS9_f6squareIfEEEvT0_PT3_T1_NS0_13GridEvenShareISO_EET2_T4_,@function
        .size           _ZN3cub18CUB_300001_SM_10006detail6reduce18DeviceReduceKernelINS2_10policy_hubIfyN4cuda3std3__44plusIfEEE10Policy1000EN6thrust24THRUST_300001_SM_1000_NS6detail15normal_iteratorINSD_10device_ptrIfEEEEyS9_f6squareIfEEEvT0_PT3_T1_NS0_13GridEvenShareISO_EET2_T4_,(.L_x_237 - _ZN3cub18CUB_300001_SM_10006detail6reduce18DeviceReduceKernelINS2_10policy_hubIfyN4cuda3std3__44plusIfEEE10Policy1000EN6thrust24THRUST_300001_SM_1000_NS6detail15normal_iteratorINSD_10device_ptrIfEEEEyS9_f6squareIfEEEvT0_PT3_T1_NS0_13GridEvenShareISO_EET2_T4_)
        .other          _ZN3cub18CUB_300001_SM_10006detail6reduce18DeviceReduceKernelINS2_10policy_hubIfyN4cuda3std3__44plusIfEEE10Policy1000EN6thrust24THRUST_300001_SM_1000_NS6detail15normal_iteratorINSD_10device_ptrIfEEEEyS9_f6squareIfEEEvT0_PT3_T1_NS0_13GridEvenShareISO_EET2_T4_,@"STO_CUDA_ENTRY STV_DEFAULT"
_ZN3cub18CUB_300001_SM_10006detail6reduce18DeviceReduceKernelINS2_10policy_hubIfyN4cuda3std3__44plusIfEEE10Policy1000EN6thrust24THRUST_300001_SM_1000_NS6detail15normal_iteratorINSD_10device_ptrIfEEEEyS9_f6squareIfEEEvT0_PT3_T1_NS0_13GridEvenShareISO_EET2_T4_:
.text._ZN3cub18CUB_300001_SM_10006detail6reduce18DeviceReduceKernelINS2_10policy_hubIfyN4cuda3std3__44plusIfEEE10Policy1000EN6thrust24THRUST_300001_SM_1000_NS6detail15normal_iteratorINSD_10device_ptrIfEEEEyS9_f6squareIfEEEvT0_PT3_T1_NS0_13GridEvenShareISO_EET2_T4_:
[----:B------:R-:W-:Y:S08]  /*0000*/  LDC R1, c[0x0][0x37c] ;  /* 0x0000df00ff017b82 */ /* 0x000ff00000000800 */
[----:B------:R-:W0:Y:S01]  /*0010*/  S2UR UR16, SR_CTAID.X ;  /* 0x00000000001079c3 */ /* 0x000e220000002500 */
[----:B------:R-:W1:Y:S01]  /*0020*/  LDCU.64 UR8, c[0x0][0x3b8] ;  /* 0x00007700ff0877ac */ /* 0x000e620008000a00 */
[----:B------:R-:W-:Y:S01]  /*0030*/  BSSY.RECONVERGENT B0, `(.L_x_57) ;  /* 0x0000234000007945 */ /* 0x000fe20003800200 */
[----:B------:R-:W2:Y:S01]  /*0040*/  LDCU UR5, c[0x0][0x3c0] ;  /* 0x00007800ff0577ac */ /* 0x000ea20008000800 */
[----:B------:R-:W3:Y:S01]  /*0050*/  LDCU.64 UR14, c[0x0][0x358] ;  /* 0x00006b00ff0e77ac */ /* 0x000ee20008000a00 */
[----:B-1----:R-:W-:Y:S01]  /*0060*/  MOV R0, UR8 ;  /* 0x0000000800007c02 */ /* 0x002fe20008000f00 */
[----:B------:R-:W-:Y:S01]  /*0070*/  IMAD.U32 R3, RZ, RZ, UR9 ;  /* 0x00000009ff037e24 */ /* 0x000fe2000f8e00ff */
[----:B--2---:R-:W-:-:S02]  /*0080*/  USHF.L.U32 UR5, UR5, 0xc, URZ ;  /* 0x0000000c05057899 */ /* 0x004fc400080006ff */
[----:B0-----:R-:W-:Y:S02]  /*0090*/  USHF.L.U32 UR6, UR16, 0xc, URZ ;  /* 0x0000000c10067899 */ /* 0x001fe400080006ff */
[----:B------:R-:W-:-:S04]  /*00a0*/  USHF.R.S32.HI UR4, URZ, 0x1f, UR5 ;  /* 0x0000001fff047899 */ /* 0x000fc80008011405 */
[----:B------:R-:W-:-:S04]  /*00b0*/  IADD3 R17, P1, PT, R0, -UR6, RZ ;  /* 0x8000000600117c10 */ /* 0x000fc8000ff3e0ff */
[----:B------:R-:W-:Y:S02]  /*00c0*/  ISETP.GT.U32.AND P0, PT, R17, 0xfff, PT ;  /* 0x00000fff1100780c */ /* 0x000fe40003f04070 */
[----:B------:R-:W-:-:S04]  /*00d0*/  IADD3.X R23, PT, PT, R3, -0x1, RZ, P1, !PT ;  /* 0xffffffff03177810 */ /* 0x000fc80000ffe4ff */
[----:B------:R-:W-:-:S13]  /*00e0*/  ISETP.GT.U32.AND.EX P0, PT, R23, RZ, PT, P0 ;  /* 0x000000ff1700720c */ /* 0x000fda0003f04100 */
[----:B---3--:R-:W-:Y:S05]  /*00f0*/  @P0 BRA `(.L_x_58) ;  /* 0x0000000c00c40947 */ /* 0x008fea0003800000 */
[----:B------:R-:W0:Y:S01]  /*0100*/  S2R R4, SR_TID.X ;  /* 0x0000000000047919 */ /* 0x000e220000002100 */
[----:B------:R-:W-:Y:S01]  /*0110*/  IADD3 R5, PT, PT, R0, -UR6, RZ ;  /* 0x8000000600057c10 */ /* 0x000fe2000fffe0ff */
[----:B------:R-:W-:Y:S01]  /*0120*/  BSSY.RECONVERGENT B1, `(.L_x_59) ;  /* 0x000000b000017945 */ /* 0x000fe20003800200 */
[----:B------:R-:W-:Y:S02]  /*0130*/  IMAD.MOV.U32 R7, RZ, RZ, RZ ;  /* 0x000000ffff077224 */ /* 0x000fe400078e00ff */
[----:B0-----:R-:W-:Y:S02]  /*0140*/  ISETP.GE.AND P0, PT, R4, R5, PT ;  /* 0x000000050400720c */ /* 0x001fe40003f06270 */
[----:B------:R-:W-:-:S11]  /*0150*/  MOV R6, R4 ;  /* 0x0000000400067202 */ /* 0x000fd60000000f00 */
[----:B------:R-:W-:Y:S05]  /*0160*/  @P0 BRA `(.L_x_60) ;  /* 0x0000000000180947 */ /* 0x000fea0003800000 */
[----:B------:R-:W0:Y:S01]  /*0170*/  LDC.64 R2, c[0x0][0x380] ;  /* 0x0000e000ff027b82 */ /* 0x000e220000000a00 */
[----:B------:R-:W-:-:S04]  /*0180*/  VIADD R7, R4, UR6 ;  /* 0x0000000604077c36 */ /* 0x000fc80008000000 */
[----:B0-----:R-:W-:-:S06]  /*0190*/  IMAD.WIDE.U32 R2, R7, 0x4, R2 ;  /* 0x0000000407027825 */ /* 0x001fcc00078e0002 */
[----:B------:R-:W2:Y:S01]  /*01a0*/  LDG.E R2, desc[UR14][R2.64] ;  /* 0x0000000e02027981 */ /* 0x000ea2000c1e1900 */
[----:B------:R-:W-:Y:S01]  /*01b0*/  IADD3 R6, PT, PT, R4, 0x100, RZ ;  /* 0x0000010004067810 */ /* 0x000fe20007ffe0ff */
[----:B--2---:R-:W-:-:S07]  /*01c0*/  FMUL R7, R2, R2 ;  /* 0x0000000202077220 */ /* 0x004fce0000400000 */
.L_x_60:
[----:B------:R-:W-:Y:S05]  /*01d0*/  BSYNC.RECONVERGENT B1 ;  /* 0x0000000000017941 */ /* 0x000fea0003800200 */
.L_x_59:
[----:B------:R-:W-:Y:S01]  /*01e0*/  ISETP.GE.AND P0, PT, R6, R5, PT ;  /* 0x000000050600720c */ /* 0x000fe20003f06270 */
[----:B------:R-:W-:-:S12]  /*01f0*/  BSSY.RECONVERGENT B1, `(.L_x_61) ;  /* 0x0000079000017945 */ /* 0x000fd80003800200 */
[----:B------:R-:W-:Y:S05]  /*0200*/  @P0 BRA `(.L_x_62) ;  /* 0x0000000400dc0947 */ /* 0x000fea0003800000 */
[----:B------:R-:W-:Y:S01]  /*0210*/  LOP3.LUT R3, RZ, R6, RZ, 0x33, !PT ;  /* 0x00000006ff037212 */ /* 0x000fe200078e33ff */
[----:B------:R-:W-:Y:S03]  /*0220*/  BSSY.RECONVERGENT B2, `(.L_x_63) ;  /* 0x0000037000027945 */ /* 0x000fe60003800200 */
[----:B------:R-:W-:-:S04]  /*0230*/  IADD3 R3, PT, PT, R0, -UR6, R3 ;  /* 0x8000000600037c10 */ /* 0x000fc8000fffe003 */
[C---:B------:R-:W-:Y:S02]  /*0240*/  ISETP.GE.U32.AND P1, PT, R3.reuse, 0xf00, PT ;  /* 0x00000f000300780c */ /* 0x040fe40003f26070 */
[----:B------:R-:W-:-:S04]  /*0250*/  LEA.HI R0, R3, 0x1, RZ, 0x18 ;  /* 0x0000000103007811 */ /* 0x000fc800078fc0ff */
[----:B------:R-:W-:-:S04]  /*0260*/  LOP3.LUT R21, R0, 0xf, RZ, 0xc0, !PT ;  /* 0x0000000f00157812 */ /* 0x000fc800078ec0ff */
[----:B------:R-:W-:-:S03]  /*0270*/  ISETP.NE.AND P0, PT, R21, RZ, PT ;  /* 0x000000ff1500720c */ /* 0x000fc60003f05270 */
[----:B------:R-:W-:Y:S10]  /*0280*/  @!P1 BRA `(.L_x_64) ;  /* 0x0000000000c09947 */ /* 0x000ff40003800000 */
[----:B------:R-:W0:Y:S01]  /*0290*/  LDCU.64 UR8, c[0x0][0x380] ;  /* 0x00007000ff0877ac */ /* 0x000e220008000a00 */
[----:B------:R-:W-:Y:S01]  /*02a0*/  IMAD.WIDE.U32 R2, R6, 0x4, RZ ;  /* 0x0000000406027825 */ /* 0x000fe200078e00ff */
[----:B------:R-:W-:Y:S01]  /*02b0*/  LOP3.LUT R9, R0, 0x1fffff0, RZ, 0xc0, !PT ;  /* 0x01fffff000097812 */ /* 0x000fe200078ec0ff */
[----:B------:R-:W-:-:S04]  /*02c0*/  UIMAD.WIDE.U32 UR4, UR16, 0x4000, URZ ;  /* 0x00004000100478a5 */ /* 0x000fc8000f8e00ff */
[----:B------:R-:W-:Y:S02]  /*02d0*/  IMAD.MOV R9, RZ, RZ, -R9 ;  /* 0x000000ffff097224 */ /* 0x000fe400078e0a09 */
[----:B------:R-:W-:Y:S02]  /*02e0*/  LOP3.LUT R2, R2, UR4, RZ, 0xfc, !PT ;  /* 0x0000000402027c12 */ /* 0x000fe4000f8efcff */
[----:B------:R-:W-:Y:S02]  /*02f0*/  LOP3.LUT R3, R3, UR5, RZ, 0xfc, !PT ;  /* 0x0000000503037c12 */ /* 0x000fe4000f8efcff */
[----:B0-----:R-:W-:-:S04]  /*0300*/  IADD3 R2, P1, PT, R2, UR8, RZ ;  /* 0x0000000802027c10 */ /* 0x001fc8000ff3e0ff */
[----:B------:R-:W-:-:S04]  /*0310*/  IADD3 R2, P2, PT, R2, 0x2000, RZ ;  /* 0x0000200002027810 */ /* 0x000fc80007f5e0ff */
[----:B------:R-:W-:-:S09]  /*0320*/  IADD3.X R3, PT, PT, RZ, UR9, R3, P2, P1 ;  /* 0x00000009ff037c10 */ /* 0x000fd200097e2403 */
.L_x_65:
[----:B------:R-:W2:Y:S04]  /*0330*/  LDG.E R20, desc[UR14][R2.64+-0x2000] ;  /* 0xffe0000e02147981 */ /* 0x000ea8000c1e1900 */
[----:B------:R-:W3:Y:S04]  /*0340*/  LDG.E R22, desc[UR14][R2.64+-0x1c00] ;  /* 0xffe4000e02167981 */ /* 0x000ee8000c1e1900 */
[----:B------:R-:W4:Y:S04]  /*0350*/  LDG.E R24, desc[UR14][R2.64+-0x1800] ;  /* 0xffe8000e02187981 */ /* 0x000f28000c1e1900 */
[----:B------:R-:W5:Y:S04]  /*0360*/  LDG.E R26, desc[UR14][R2.64+-0x1400] ;  /* 0xffec000e021a7981 */ /* 0x000f68000c1e1900 */
        /* <DEDUP_REMOVED lines=11> */
[----:B------:R0:W5:Y:S01]  /*0420*/  LDG.E R10, desc[UR14][R2.64+0x1c00] ;  /* 0x001c000e020a7981 */ /* 0x000162000c1e1900 */
[----:B------:R-:W-:-:S02]  /*0430*/  IADD3 R9, PT, PT, R9, 0x10, RZ ;  /* 0x0000001009097810 */ /* 0x000fc40007ffe0ff */
[----:B------:R-:W-:Y:S02]  /*0440*/  IADD3 R6, PT, PT, R6, 0x1000, RZ ;  /* 0x0000100006067810 */ /* 0x000fe40007ffe0ff */
[----:B------:R-:W-:Y:S02]  /*0450*/  ISETP.NE.AND P1, PT, R9, RZ, PT ;  /* 0x000000ff0900720c */ /* 0x000fe40003f25270 */
[----:B0-----:R-:W-:-:S05]  /*0460*/  IADD3 R2, P2, PT, R2, 0x4000, RZ ;  /* 0x0000400002027810 */ /* 0x001fca0007f5e0ff */
[----:B------:R-:W-:Y:S02]  /*0470*/  IMAD.X R3, RZ, RZ, R3, P2 ;  /* 0x000000ffff037224 */ /* 0x000fe400010e0603 */
[----:B--2---:R-:W-:-:S04]  /*0480*/  FFMA R7, R20, R20, R7 ;  /* 0x0000001414077223 */ /* 0x004fc80000000007 */
[----:B---3--:R-:W-:-:S04]  /*0490*/  FFMA R7, R22, R22, R7 ;  /* 0x0000001616077223 */ /* 0x008fc80000000007 */
[----:B----4-:R-:W-:-:S04]  /*04a0*/  FFMA R7, R24, R24, R7 ;  /* 0x0000001818077223 */ /* 0x010fc80000000007 */
[----:B-----5:R-:W-:-:S04]  /*04b0*/  FFMA R7, R26, R26, R7 ;  /* 0x0000001a1a077223 */ /* 0x020fc80000000007 */
[----:B------:R-:W-:-:S04]  /*04c0*/  FFMA R28, R28, R28, R7 ;  /* 0x0000001c1c1c7223 */ /* 0x000fc80000000007 */
        /* <DEDUP_REMOVED lines=10> */
[----:B------:R-:W-:Y:S01]  /*0570*/  FFMA R7, R10, R10, R11 ;  /* 0x0000000a0a077223 */ /* 0x000fe2000000000b */
[----:B------:R-:W-:Y:S06]  /*0580*/  @P1 BRA `(.L_x_65) ;  /* 0xfffffffc00681947 */ /* 0x000fec000383ffff */
.L_x_64:
[----:B------:R-:W-:Y:S05]  /*0590*/  BSYNC.RECONVERGENT B2 ;  /* 0x0000000000027941 */ /* 0x000fea0003800200 */
.L_x_63:
[----:B------:R-:W-:Y:S05]  /*05a0*/  @!P0 BRA `(.L_x_62) ;  /* 0x0000000000f48947 */ /* 0x000fea0003800000 */
[----:B------:R-:W-:Y:S01]  /*05b0*/  ISETP.GE.U32.AND P0, PT, R21, 0x8, PT ;  /* 0x000000081500780c */ /* 0x000fe20003f06070 */
[----:B------:R-:W-:Y:S01]  /*05c0*/  BSSY.RECONVERGENT B2, `(.L_x_66) ;  /* 0x000001a000027945 */ /* 0x000fe20003800200 */
[----:B------:R-:W-:-:S04]  /*05d0*/  LOP3.LUT R9, R0, 0x7, RZ, 0xc0, !PT ;  /* 0x0000000700097812 */ /* 0x000fc800078ec0ff */
[----:B------:R-:W-:-:S07]  /*05e0*/  ISETP.NE.AND P1, PT, R9, RZ, PT ;  /* 0x000000ff0900720c */ /* 0x000fce0003f25270 */
[----:B------:R-:W-:Y:S06]  /*05f0*/  @!P0 BRA `(.L_x_67) ;  /* 0x0000000000588947 */ /* 0x000fec0003800000 */
[----:B------:R-:W0:Y:S01]  /*0600*/  LDCU.64 UR4, c[0x0][0x380] ;  /* 0x00007000ff0477ac */ /* 0x000e220008000a00 */
[----:B------:R-:W-:-:S04]  /*0610*/  IADD3 R3, P0, PT, R6, UR6, RZ ;  /* 0x0000000606037c10 */ /* 0x000fc8000ff1e0ff */
[----:B------:R-:W-:Y:S02]  /*0620*/  LEA.HI.X.SX32 R8, R6, RZ, 0x1, P0 ;  /* 0x000000ff06087211 */ /* 0x000fe400000f0eff */
[----:B0-----:R-:W-:-:S04]  /*0630*/  LEA R2, P0, R3, UR4, 0x2 ;  /* 0x0000000403027c11 */ /* 0x001fc8000f8010ff */
[----:B------:R-:W-:-:S05]  /*0640*/  LEA.HI.X R3, R3, UR5, R8, 0x2, P0 ;  /* 0x0000000503037c11 */ /* 0x000fca00080f1408 */
[----:B------:R-:W2:Y:S04]  /*0650*/  LDG.E R8, desc[UR14][R2.64] ;  /* 0x0000000e02087981 */ /* 0x000ea8000c1e1900 */
[----:B------:R-:W3:Y:S04]  /*0660*/  LDG.E R10, desc[UR14][R2.64+0x400] ;  /* 0x0004000e020a7981 */ /* 0x000ee8000c1e1900 */
[----:B------:R-:W4:Y:S04]  /*0670*/  LDG.E R12, desc[UR14][R2.64+0x800] ;  /* 0x0008000e020c7981 */ /* 0x000f28000c1e1900 */
[----:B------:R-:W5:Y:S04]  /*0680*/  LDG.E R14, desc[UR14][R2.64+0xc00] ;  /* 0x000c000e020e7981 */ /* 0x000f68000c1e1900 */
[----:B------:R-:W5:Y:S04]  /*0690*/  LDG.E R16, desc[UR14][R2.64+0x1000] ;  /* 0x0010000e02107981 */ /* 0x000f68000c1e1900 */
[----:B------:R-:W5:Y:S04]  /*06a0*/  LDG.E R18, desc[UR14][R2.64+0x1400] ;  /* 0x0014000e02127981 */ /* 0x000f68000c1e1900 */
[----:B------:R-:W5:Y:S04]  /*06b0*/  LDG.E R20, desc[UR14][R2.64+0x1800] ;  /* 0x0018000e02147981 */ /* 0x000f68000c1e1900 */
[----:B------:R-:W5:Y:S01]  /*06c0*/  LDG.E R22, desc[UR14][R2.64+0x1c00] ;  /* 0x001c000e02167981 */ /* 0x000f62000c1e1900 */
[----:B------:R-:W-:-:S02]  /*06d0*/  VIADD R6, R6, 0x800 ;  /* 0x0000080006067836 */ /* 0x000fc40000000000 */
[----:B--2---:R-:W-:-:S04]  /*06e0*/  FFMA R7, R8, R8, R7 ;  /* 0x0000000808077223 */ /* 0x004fc80000000007 */
[----:B---3--:R-:W-:-:S04]  /*06f0*/  FFMA R7, R10, R10, R7 ;  /* 0x0000000a0a077223 */ /* 0x008fc80000000007 */
[----:B----4-:R-:W-:-:S04]  /*0700*/  FFMA R7, R12, R12, R7 ;  /* 0x0000000c0c077223 */ /* 0x010fc80000000007 */
[----:B-----5:R-:W-:-:S04]  /*0710*/  FFMA R7, R14, R14, R7 ;  /* 0x0000000e0e077223 */ /* 0x020fc80000000007 */
[----:B------:R-:W-:-:S04]  /*0720*/  FFMA R7, R16, R16, R7 ;  /* 0x0000001010077223 */ /* 0x000fc80000000007 */
[----:B------:R-:W-:-:S04]  /*0730*/  FFMA R7, R18, R18, R7 ;  /* 0x0000001212077223 */ /* 0x000fc80000000007 */
[----:B------:R-:W-:-:S04]  /*0740*/  FFMA R7, R20, R20, R7 ;  /* 0x0000001414077223 */ /* 0x000fc80000000007 */
[----:B------:R-:W-:-:S07]  /*0750*/  FFMA R7, R22, R22, R7 ;  /* 0x0000001616077223 */ /* 0x000fce0000000007 */
.L_x_67:
[----:B------:R-:W-:Y:S05]  /*0760*/  BSYNC.RECONVERGENT B2 ;  /* 0x0000000000027941 */ /* 0x000fea0003800200 */
.L_x_66:
        /* <DEDUP_REMOVED lines=14> */
[----:B------:R-:W5:Y:S01]  /*0850*/  LDG.E R14, desc[UR14][R2.64+0xc00] ;  /* 0x000c000e020e7981 */ /* 0x000f62000c1e1900 */
[----:B------:R-:W-:Y:S01]  /*0860*/  IADD3 R6, PT, PT, R6, 0x400, RZ ;  /* 0x0000040006067810 */ /* 0x000fe20007ffe0ff */
[----:B--2---:R-:W-:-:S04]  /*0870*/  FFMA R7, R8, R8, R7 ;  /* 0x0000000808077223 */ /* 0x004fc80000000007 */
[----:B---3--:R-:W-:-:S04]  /*0880*/  FFMA R7, R10, R10, R7 ;  /* 0x0000000a0a077223 */ /* 0x008fc80000000007 */
[----:B----4-:R-:W-:-:S04]  /*0890*/  FFMA R7, R12, R12, R7 ;  /* 0x0000000c0c077223 */ /* 0x010fc80000000007 */
[----:B-----5:R-:W-:-:S07]  /*08a0*/  FFMA R7, R14, R14, R7 ;  /* 0x0000000e0e077223 */ /* 0x020fce0000000007 */
.L_x_69:
[----:B------:R-:W-:Y:S05]  /*08b0*/  BSYNC.RECONVERGENT B2 ;  /* 0x0000000000027941 */ /* 0x000fea0003800200 */
.L_x_68:
[----:B------:R-:W-:Y:S05]  /*08c0*/  @!P1 BRA `(.L_x_62) ;  /* 0x00000000002c9947 */ /* 0x000fea0003800000 */
[----:B------:R-:W0:Y:S01]  /*08d0*/  LDC.64 R2, c[0x0][0x380] ;  /* 0x0000e000ff027b82 */ /* 0x000e220000000a00 */
[----:B------:R-:W-:Y:S01]  /*08e0*/  IMAD.U32 R9, RZ, RZ, UR16 ;  /* 0x00000010ff097e24 */ /* 0x000fe2000f8e00ff */
[----:B------:R-:W-:-:S03]  /*08f0*/  IADD3 R0, PT, PT, -R0, RZ, RZ ;  /* 0x000000ff00007210 */ /* 0x000fc60007ffe1ff */
[----:B0-----:R-:W-:-:S07]  /*0900*/  IMAD.WIDE.U32 R2, R9, 0x4000, R2 ;  /* 0x0000400009027825 */ /* 0x001fce00078e0002 */
.L_x_70:
[----:B------:R-:W-:-:S06]  /*0910*/  IMAD.WIDE R8, R6, 0x4, R2 ;  /* 0x0000000406087825 */ /* 0x000fcc00078e0202 */
[----:B------:R-:W2:Y:S01]  /*0920*/  LDG.E R8, desc[UR14][R8.64] ;  /* 0x0000000e08087981 */ /* 0x000ea2000c1e1900 */
[----:B------:R-:W-:Y:S01]  /*0930*/  VIADD R0, R0, 0x1 ;  /* 0x0000000100007836 */ /* 0x000fe20000000000 */
[----:B------:R-:W-:-:S04]  /*0940*/  IADD3 R6, PT, PT, R6, 0x100, RZ ;  /* 0x0000010006067810 */ /* 0x000fc80007ffe0ff */
[----:B------:R-:W-:Y:S01]  /*0950*/  ISETP.NE.AND P0, PT, R0, RZ, PT ;  /* 0x000000ff0000720c */ /* 0x000fe20003f05270 */
[----:B--2---:R-:W-:-:S12]  /*0960*/  FFMA R7, R8, R8, R7 ;  /* 0x0000000808077223 */ /* 0x004fd80000000007 */
[----:B------:R-:W-:Y:S05]  /*0970*/  @P0 BRA `(.L_x_70) ;  /* 0xfffffffc00e40947 */ /* 0x000fea000383ffff */
.L_x_62:
[----:B------:R-:W-:Y:S05]  /*0980*/  BSYNC.RECONVERGENT B1 ;  /* 0x0000000000017941 */ /* 0x000fea0003800200 */
.L_x_61:
[----:B------:R-:W-:-:S13]  /*0990*/  ISETP.GE.AND P0, PT, R5, 0x100, PT ;  /* 0x000001000500780c */ /* 0x000fda0003f06270 */
[----:B------:R-:W-:Y:S05]  /*09a0*/  @!P0 BRA `(.L_x_71) ;  /* 0x0000000000ac8947 */ /* 0x000fea0003800000 */
[----:B------:R-:W0:Y:S01]  /*09b0*/  S2R R8, SR_LANEID ;  /* 0x0000000000087919 */ /* 0x000e220000000000 */
[----:B------:R-:W1:Y:S02]  /*09c0*/  SHFL.DOWN PT, R0, R7, 0x1, 0x1f ;  /* 0x08201f0007007f89 */ /* 0x000e6400000e0000 */
[----:B-1----:R-:W-:Y:S01]  /*09d0*/  FADD R0, R0, R7 ;  /* 0x0000000700007221 */ /* 0x002fe20000000000 */
[C---:B0-----:R-:W-:Y:S02]  /*09e0*/  ISETP.GT.AND P0, PT, R8.reuse, 0x1e, PT ;  /* 0x0000001e0800780c */ /* 0x041fe40003f04270 */
[C---:B------:R-:W-:Y:S02]  /*09f0*/  ISETP.NE.AND P1, PT, R8.reuse, RZ, PT ;  /* 0x000000ff0800720c */ /* 0x040fe40003f25270 */
[----:B------:R-:W-:Y:S02]  /*0a00*/  FSEL R0, R7, R0, P0 ;  /* 0x0000000007007208 */ /* 0x000fe40000000000 */
[----:B------:R-:W-:-:S03]  /*0a10*/  ISETP.GT.AND P0, PT, R8, 0x1d, PT ;  /* 0x0000001d0800780c */ /* 0x000fc60003f04270 */
[----:B------:R-:W0:Y:S06]  /*0a20*/  SHFL.DOWN PT, R3, R0, 0x2, 0x1f ;  /* 0x08401f0000037f89 */ /* 0x000e2c00000e0000 */
[----:B------:R-:W1:Y:S01]  /*0a30*/  @!P1 S2R R6, SR_CgaCtaId ;  /* 0x0000000000069919 */ /* 0x000e620000008800 */
[----:B------:R-:W-:Y:S02]  /*0a40*/  @!P1 MOV R5, 0x400 ;  /* 0x0000040000059802 */ /* 0x000fe40000000f00 */
[----:B------:R-:W-:-:S04]  /*0a50*/  @!P1 SHF.R.U32.HI R2, RZ, 0x3, R4 ;  /* 0x00000003ff029819 */ /* 0x000fc80000011604 */
[----:B------:R-:W-:Y:S01]  /*0a60*/  @!P1 LOP3.LUT R2, R2, 0x7c, RZ, 0xc0, !PT ;  /* 0x0000007c02029812 */ /* 0x000fe200078ec0ff */
[----:B0-----:R-:W-:Y:S01]  /*0a70*/  @!P0 FADD R0, R0, R3 ;  /* 0x0000000300008221 */ /* 0x001fe20000000000 */
[----:B------:R-:W-:-:S04]  /*0a80*/  ISETP.GT.AND P0, PT, R8, 0x1b, PT ;  /* 0x0000001b0800780c */ /* 0x000fc80003f04270 */
[----:B------:R-:W0:Y:S01]  /*0a90*/  SHFL.DOWN PT, R3, R0, 0x4, 0x1f ;  /* 0x08801f0000037f89 */ /* 0x000e2200000e0000 */
[----:B-1----:R-:W-:-:S05]  /*0aa0*/  @!P1 LEA R5, R6, R5, 0x18 ;  /* 0x0000000506059211 */ /* 0x002fca00078ec0ff */
[----:B------:R-:W-:-:S03]  /*0ab0*/  @!P1 IMAD.IADD R2, R2, 0x1, R5 ;  /* 0x0000000102029824 */ /* 0x000fc600078e0205 */
        /* <DEDUP_REMOVED lines=15> */
[----:B------:R-:W0:Y:S04]  /*0bb0*/  LDS R0, [UR4+0xc] ;  /* 0x00000c04ff007984 */ /* 0x000e280008000800 */
[----:B------:R-:W1:Y:S04]  /*0bc0*/  LDS.128 R4, [UR4+0x10] ;  /* 0x00001004ff047984 */ /* 0x000e680008000c00 */
[----:B--2---:R-:W2:Y:S01]  /*0bd0*/  LDS.64 R2, [UR4+0x20] ;  /* 0x00002004ff027984 */ /* 0x004ea20008000a00 */
        /* <DEDUP_REMOVED lines=8> */
.L_x_71:
[----:B------:R-:W0:Y:S01]  /*0c60*/  S2R R9, SR_LANEID ;  /* 0x0000000000097919 */ /* 0x000e220000000000 */
[----:B------:R-:W-:-:S04]  /*0c70*/  LOP3.LUT R0, R4, 0x3e0, RZ, 0xc0, !PT ;  /* 0x000003e004007812 */ /* 0x000fc800078ec0ff */
[----:B------:R-:W-:Y:S02]  /*0c80*/  IADD3 R2, PT, PT, R0, 0x20, RZ ;  /* 0x0000002000027810 */ /* 0x000fe40007ffe0ff */
[----:B------:R-:W-:Y:S02]  /*0c90*/  LOP3.LUT R0, RZ, R0, RZ, 0x33, !PT ;  /* 0x00000000ff007212 */ /* 0x000fe400078e33ff */
[----:B------:R-:W-:-:S03]  /*0ca0*/  ISETP.GT.AND P0, PT, R2, R5, PT ;  /* 0x000000050200720c */ /* 0x000fc60003f04270 */
[----:B------:R-:W-:-:S05]  /*0cb0*/  IMAD.IADD R0, R5, 0x1, R0 ;  /* 0x0000000105007824 */ /* 0x000fca00078e0200 */
[----:B------:R-:W-:-:S05]  /*0cc0*/  SEL R0, R0, 0x1f, P0 ;  /* 0x0000001f00007807 */ /* 0x000fca0000000000 */
[----:B------:R-:W1:Y:S01]  /*0cd0*/  SHFL.DOWN PT, R2, R7, 0x1, R0 ;  /* 0x0820000007027989 */ /* 0x000e6200000e0000 */
[C---:B0-----:R-:W-:Y:S02]  /*0ce0*/  ISETP.GE.AND P0, PT, R9.reuse, R0, PT ;  /* 0x000000000900720c */ /* 0x041fe40003f06270 */
[C---:B------:R-:W-:Y:S02]  /*0cf0*/  IADD3 R3, PT, PT, R9.reuse, 0x2, RZ ;  /* 0x0000000209037810 */ /* 0x040fe40007ffe0ff */
[----:B------:R-:W-:-:S09]  /*0d00*/  ISETP.NE.AND P1, PT, R9, RZ, PT ;  /* 0x000000ff0900720c */ /* 0x000fd20003f25270 */
[----:B-1----:R-:W-:Y:S01]  /*0d10*/  @!P0 FADD R7, R2, R7 ;  /* 0x0000000702078221 */ /* 0x002fe20000000000 */
[-C--:B------:R-:W-:Y:S01]  /*0d20*/  ISETP.GT.AND P0, PT, R3, R0.reuse, PT ;  /* 0x000000000300720c */ /* 0x080fe20003f04270 */
[----:B------:R-:W-:Y:S02]  /*0d30*/  VIADD R3, R9, 0x4 ;  /* 0x0000000409037836 */ /* 0x000fe40000000000 */
        /* <DEDUP_REMOVED lines=19> */
[----:B------:R-:W-:-:S03]  /*0e70*/  ISETP.NE.AND P0, PT, R4, RZ, PT ;  /* 0x000000ff0400720c */ /* 0x000fc60003f05270 */
[----:B------:R-:W-:-:S05]  /*0e80*/  IMAD.MOV.U32 R9, RZ, RZ, R7 ;  /* 0x000000ffff097224 */ /* 0x000fca00078e0007 */
        /* <DEDUP_REMOVED lines=10> */
[----:B------:R-:W1:Y:S04]  /*0f30*/  LDS R0, [UR4+0xc] ;  /* 0x00000c04ff007984 */ /* 0x000e680008000800 */
[----:B------:R-:W0:Y:S04]  /*0f40*/  LDS.128 R12, [UR4+0x10] ;  /* 0x00001004ff0c7984 */ /* 0x000e280008000c00 */
[----:B------:R-:W2:Y:S01]  /*0f50*/  LDS.64 R2, [UR4+0x20] ;  /* 0x00002004ff027984 */ /* 0x000ea20008000a00 */
[----:B-1----:R-:W-:Y:S01]  /*0f60*/  @P2 FADD R9, R9, R0 ;  /* 0x0000000009092221 */ /* 0x002fe20000000000 */
[----:B------:R-:W-:-:S03]  /*0f70*/  ISETP.GT.AND P2, PT, R5, 0xa0, PT ;  /* 0x000000a00500780c */ /* 0x000fc60003f44270 */
[----:B0-----:R-:W-:Y:S01]  /*0f80*/  @P4 FADD R9, R9, R12 ;  /* 0x0000000c09094221 */ /* 0x001fe20000000000 */
        /* <DEDUP_REMOVED lines=8> */
.L_x_58:
[----:B------:R-:W0:Y:S01]  /*1010*/  S2R R2, SR_TID.X ;  /* 0x0000000000027919 */ /* 0x000e220000002100 */
[----:B------:R-:W1:Y:S01]  /*1020*/  LDC.64 R4, c[0x0][0x380] ;  /* 0x0000e000ff047b82 */ /* 0x000e620000000a00 */
[----:B0-----:R-:W-:-:S05]  /*1030*/  IADD3 R7, PT, PT, R2, UR6, RZ ;  /* 0x0000000602077c10 */ /* 0x001fca000fffe0ff */
[----:B-1----:R-:W-:-:S05]  /*1040*/  IMAD.WIDE.U32 R4, R7, 0x4, R4 ;  /* 0x0000000407047825 */ /* 0x002fca00078e0004 */
        /* <DEDUP_REMOVED lines=16> */
[----:B------:R-:W-:-:S04]  /*1150*/  ISETP.GE.U32.AND P0, PT, R17, UR5, PT ;  /* 0x0000000511007c0c */ /* 0x000fc8000bf06070 */
[----:B------:R-:W-:Y:S01]  /*1160*/  ISETP.GE.U32.AND.EX P0, PT, R23, UR4, PT, P0 ;  /* 0x0000000417007c0c */ /* 0x000fe2000bf06100 */
[----:B--2---:R-:W-:Y:S01]  /*1170*/  FMUL R17, R16, R16 ;  /* 0x0000001010117220 */ /* 0x004fe20000400000 */
[----:B---3--:R-:W-:Y:S01]  /*1180*/  FMUL R19, R19, R19 ;  /* 0x0000001313137220 */ /* 0x008fe20000400000 */
[----:B----4-:R-:W-:Y:S01]  /*1190*/  FMUL R21, R21, R21 ;  /* 0x0000001515157220 */ /* 0x010fe20000400000 */
[----:B-----5:R-:W-:Y:S01]  /*11a0*/  FMUL R22, R22, R22 ;  /* 0x0000001616167220 */ /* 0x020fe20000400000 */
[----:B------:R-:W-:Y:S01]  /*11b0*/  FMUL R13, R13, R13 ;  /* 0x0000000d0d0d7220 */ /* 0x000fe20000400000 */
[----:B------:R-:W-:Y:S01]  /*11c0*/  FMUL R12, R12, R12 ;  /* 0x0000000c0c0c7220 */ /* 0x000fe20000400000 */
[----:B0-----:R-:W-:Y:S01]  /*11d0*/  FMUL R5, R10, R10 ;  /* 0x0000000a0a057220 */ /* 0x001fe20000400000 */
[----:B------:R-:W-:Y:S01]  /*11e0*/  FMUL R4, R9, R9 ;  /* 0x0000000909047220 */ /* 0x000fe20000400000 */
[----:B------:R-:W-:Y:S01]  /*11f0*/  FFMA R14, R14, R14, R17 ;  /* 0x0000000e0e0e7223 */ /* 0x000fe20000000011 */
[----:B------:R-:W-:Y:S01]  /*1200*/  FFMA R19, R18, R18, R19 ;  /* 0x0000001212137223 */ /* 0x000fe20000000013 */
[----:B------:R-:W-:Y:S01]  /*1210*/  FFMA R21, R20, R20, R21 ;  /* 0x0000001414157223 */ /* 0x000fe20000000015 */
[----:B------:R-:W-:Y:S01]  /*1220*/  FFMA R22, R15, R15, R22 ;  /* 0x0000000f0f167223 */ /* 0x000fe20000000016 */
[----:B------:R-:W-:Y:S01]  /*1230*/  FFMA R13, R8, R8, R13 ;  /* 0x00000008080d7223 */ /* 0x000fe2000000000d */
[----:B------:R-:W-:Y:S01]  /*1240*/  FFMA R12, R7, R7, R12 ;  /* 0x00000007070c7223 */ /* 0x000fe2000000000c */
[----:B------:R-:W-:Y:S01]  /*1250*/  FFMA R5, R6, R6, R5 ;  /* 0x0000000606057223 */ /* 0x000fe20000000005 */
[----:B------:R-:W-:Y:S01]  /*1260*/  FFMA R4, R11, R11, R4 ;  /* 0x0000000b0b047223 */ /* 0x000fe20000000004 */
[----:B------:R-:W-:Y:S01]  /*1270*/  FADD R14, R14, R19 ;  /* 0x000000130e0e7221 */ /* 0x000fe20000000000 */
[----:B------:R-:W-:Y:S01]  /*1280*/  FADD R21, R21, R22 ;  /* 0x0000001615157221 */ /* 0x000fe20000000000 */
[----:B------:R-:W-:Y:S01]  /*1290*/  FADD R12, R13, R12 ;  /* 0x0000000c0d0c7221 */ /* 0x000fe20000000000 */
[----:B------:R-:W-:-:S02]  /*12a0*/  FADD R5, R5, R4 ;  /* 0x0000000405057221 */ /* 0x000fc40000000000 */
[----:B------:R-:W-:Y:S02]  /*12b0*/  FADD R14, R14, R21 ;  /* 0x000000150e0e7221 */ /* 0x000fe40000000000 */
[----:B------:R-:W-:-:S04]  /*12c0*/  FADD R5, R12, R5 ;  /* 0x000000050c057221 */ /* 0x000fc80000000000 */
[----:B------:R-:W-:Y:S01]  /*12d0*/  FADD R7, R14, R5 ;  /* 0x000000050e077221 */ /* 0x000fe20000000000 */
[----:B------:R-:W-:Y:S06]  /*12e0*/  @!P0 BRA `(.L_x_73) ;  /* 0x0000000c00788947 */ /* 0x000fec0003800000 */
[----:B------:R-:W-:Y:S01]  /*12f0*/  UIADD3 UR8, UP0, UPT, UR5, UR6, URZ ;  /* 0x0000000605087290 */ /* 0x000fe2000ff1e0ff */
[----:B------:R-:W-:Y:S01]  /*1300*/  IADD3 R24, P2, PT, R0, -0x1000, RZ ;  /* 0xfffff00000187810 */ /* 0x000fe20007f5e0ff */
[----:B------:R-:W0:Y:S01]  /*1310*/  LDCU.64 UR12, c[0x0][0x380] ;  /* 0x00007000ff0c77ac */ /* 0x000e220008000a00 */
[----:B------:R-:W-:Y:S02]  /*1320*/  LOP3.LUT R5, RZ, R2, RZ, 0x33, !PT ;  /* 0x00000002ff057212 */ /* 0x000fe400078e33ff */
[----:B------:R-:W-:Y:S01]  /*1330*/  IADD3.X R10, PT, PT, R3, -0x1, RZ, P2, !PT ;  /* 0xffffffff030a7810 */ /* 0x000fe200017fe4ff */
[----:B------:R-:W-:Y:S01]  /*1340*/  UIADD3.X UR9, UPT, UPT, URZ, UR4, URZ, UP0, !UPT ;  /* 0x00000004ff097290 */ /* 0x000fe200087fe4ff */
[----:B------:R-:W-:Y:S01]  /*1350*/  ISETP.LT.U32.AND P0, PT, R24, UR8, PT ;  /* 0x0000000818007c0c */ /* 0x000fe2000bf01070 */
[----:B------:R-:W-:Y:S01]  /*1360*/  UMOV UR10, UR8 ;  /* 0x00000008000a7c82 */ /* 0x000fe20008000000 */
[----:B------:R-:W-:Y:S01]  /*1370*/  IADD3 R9, P1, PT, R2, UR8, RZ ;  /* 0x0000000802097c10 */ /* 0x000fe2000ff3e0ff */
[----:B------:R-:W-:Y:S01]  /*1380*/  UMOV UR4, URZ ;  /* 0x000000ff00047c82 */ /* 0x000fe20008000000 */
[----:B------:R-:W-:Y:S01]  /*1390*/  IADD3 R5, PT, PT, R0, -UR5, R5 ;  /* 0x8000000500057c10 */ /* 0x000fe2000fffe005 */
[----:B------:R-:W-:Y:S01]  /*13a0*/  IMAD.U32 R11, RZ, RZ, UR9 ;  /* 0x00000009ff0b7e24 */ /* 0x000fe2000f8e00ff */
[----:B------:R-:W-:Y:S01]  /*13b0*/  IADD3.X R2, PT, PT, RZ, UR9, RZ, P1, !PT ;  /* 0x00000009ff027c10 */ /* 0x000fe20008ffe4ff */
[----:B------:R-:W-:-:S02]  /*13c0*/  UMOV UR7, UR9 ;  /* 0x0000000900077c82 */ /* 0x000fc40008000000 */
[----:B------:R-:W-:Y:S01]  /*13d0*/  VIADD R6, R5, -UR6 ;  /* 0x8000000605067c36 */ /* 0x000fe20008000000 */
[----:B------:R-:W-:Y:S02]  /*13e0*/  ISETP.GT.U32.AND.EX P0, PT, R11, R10, PT, P0 ;  /* 0x0000000a0b00720c */ /* 0x000fe40003f04100 */
[----:B0-----:R-:W-:-:S04]  /*13f0*/  LEA R8, P2, R9, UR12, 0x2 ;  /* 0x0000000c09087c11 */ /* 0x001fc8000f8410ff */
[----:B------:R-:W-:Y:S02]  /*1400*/  IADD3 R8, P1, PT, R8, 0x2000, RZ ;  /* 0x0000200008087810 */ /* 0x000fe40007f3e0ff */
[----:B------:R-:W-:-:S04]  /*1410*/  LEA.HI.X R9, R9, UR13, R2, 0x2, P2 ;  /* 0x0000000d09097c11 */ /* 0x000fc800090f1402 */
[----:B------:R-:W-:Y:S01]  /*1420*/  IADD3.X R9, PT, PT, RZ, R9, RZ, P1, !PT ;  /* 0x00000009ff097210 */ /* 0x000fe20000ffe4ff */
[----:B------:R-:W-:Y:S06]  /*1430*/  @P0 BRA `(.L_x_74) ;  /* 0x0000000400180947 */ /* 0x000fec0003800000 */
[----:B------:R-:W0:Y:S01]  /*1440*/  LDC.64 R2, c[0x0][0x3b8] ;  /* 0x0000ee00ff027b82 */ /* 0x000e220000000a00 */
[----:B------:R-:W1:Y:S01]  /*1450*/  LDCU.64 UR12, c[0x0][0x380] ;  /* 0x00007000ff0c77ac */ /* 0x000e620008000a00 */
[----:B------:R-:W-:Y:S01]  /*1460*/  NOP ;  /* 0x0000000000007918 */ /* 0x000fe20000000000 */
.L_x_75:
[----:B------:R-:W2:Y:S02]  /*1470*/  S2R R0, SR_TID.X ;  /* 0x0000000000007919 */ /* 0x000ea40000002100 */
[----:B--2---:R-:W-:-:S04]  /*1480*/  IADD3 R0, P0, PT, R0, UR8, RZ ;  /* 0x0000000800007c10 */ /* 0x004fc8000ff1e0ff */
[----:B------:R-:W-:Y:S02]  /*1490*/  IADD3.X R5, PT, PT, RZ, UR9, RZ, P0, !PT ;  /* 0x00000009ff057c10 */ /* 0x000fe400087fe4ff */
[----:B-1----:R-:W-:-:S04]  /*14a0*/  LEA R4, P0, R0, UR12, 0x2 ;  /* 0x0000000c00047c11 */ /* 0x002fc8000f8010ff */
        /* <DEDUP_REMOVED lines=17> */
[----:B------:R-:W-:-:S02]  /*15c0*/  USHF.R.S32.HI UR11, URZ, 0x1f, UR5 ;  /* 0x0000001fff0b7899 */ /* 0x000fc40008011405 */
[----:B------:R-:W-:Y:S01]  /*15d0*/  MOV R27, UR5 ;  /* 0x00000005001b7c02 */ /* 0x000fe20008000f00 */
[----:B------:R-:W-:-:S03]  /*15e0*/  UIADD3 UR6, UP0, UPT, UR5, UR10, URZ ;  /* 0x0000000a05067290 */ /* 0x000fc6000ff1e0ff */
[----:B------:R-:W-:Y:S01]  /*15f0*/  LEA R8, P2, R27, R8, 0x2 ;  /* 0x000000081b087211 */ /* 0x000fe200078410ff */
[----:B------:R-:W-:Y:S01]  /*1600*/  UIADD3.X UR7, UPT, UPT, UR11, UR7, URZ, UP0, !UPT ;  /* 0x000000070b077290 */ /* 0x000fe200087fe4ff */
[----:B--2---:R-:W-:Y:S01]  /*1610*/  FMUL R26, R26, R26 ;  /* 0x0000001a1a1a7220 */ /* 0x004fe20000400000 */
[----:B---3--:R-:W-:Y:S01]  /*1620*/  FFMA R7, R0, R0, R7 ;  /* 0x0000000000077223 */ /* 0x008fe20000000007 */
[----:B0-----:R-:W-:Y:S02]  /*1630*/  IMAD.MOV.U32 R0, RZ, RZ, R2 ;  /* 0x000000ffff007224 */ /* 0x001fe400078e0002 */
[----:B----4-:R-:W-:-:S03]  /*1640*/  FFMA R26, R25, R25, R26 ;  /* 0x00000019191a7223 */ /* 0x010fc6000000001a */
[----:B------:R-:W-:Y:S01]  /*1650*/  IADD3 R25, P1, PT, R0, -UR8, RZ ;  /* 0x8000000800197c10 */ /* 0x000fe2000ff3e0ff */
[----:B-----5:R-:W-:Y:S01]  /*1660*/  FMUL R16, R16, R16 ;  /* 0x0000001010107220 */ /* 0x020fe20000400000 */
[----:B------:R-:W-:Y:S02]  /*1670*/  FADD R7, R7, R26 ;  /* 0x0000001a07077221 */ /* 0x000fe40000000000 */
[----:B------:R-:W-:Y:S01]  /*1680*/  ISETP.GE.U32.AND P0, PT, R25, UR5, PT ;  /* 0x0000000519007c0c */ /* 0x000fe2000bf06070 */
[----:B------:R-:W-:Y:S01]  /*1690*/  FMUL R23, R23, R23 ;  /* 0x0000001717177220 */ /* 0x000fe20000400000 */
[----:B------:R-:W-:Y:S01]  /*16a0*/  FMUL R21, R21, R21 ;  /* 0x0000001515157220 */ /* 0x000fe20000400000 */
[----:B-1----:R-:W-:Y:S01]  /*16b0*/  FMUL R4, R19, R19 ;  /* 0x0000001313047220 */ /* 0x002fe20000400000 */
[----:B------:R-:W-:Y:S01]  /*16c0*/  FMUL R26, R13, R13 ;  /* 0x0000000d0d1a7220 */ /* 0x000fe20000400000 */
[----:B------:R-:W-:Y:S01]  /*16d0*/  FMUL R5, R18, R18 ;  /* 0x0000001212057220 */ /* 0x000fe20000400000 */
[----:B------:R-:W-:Y:S01]  /*16e0*/  FFMA R16, R11, R11, R16 ;  /* 0x0000000b0b107223 */ /* 0x000fe20000000010 */
[----:B------:R-:W-:Y:S01]  /*16f0*/  IADD3.X R11, PT, PT, R3, ~UR9, RZ, P1, !PT ;  /* 0x80000009030b7c10 */ /* 0x000fe20008ffe4ff */
[----:B------:R-:W-:-:S03]  /*1700*/  FFMA R22, R22, R22, R23 ;  /* 0x0000001616167223 */ /* 0x000fc60000000017 */
[----:B------:R-:W-:Y:S01]  /*1710*/  ISETP.GE.U32.AND.EX P0, PT, R11, UR11, PT, P0 ;  /* 0x0000000b0b007c0c */ /* 0x000fe2000bf06100 */
[----:B------:R-:W-:Y:S01]  /*1720*/  FFMA R21, R14, R14, R21 ;  /* 0x0000000e0e157223 */ /* 0x000fe20000000015 */
[----:B------:R-:W-:Y:S01]  /*1730*/  FFMA R4, R15, R15, R4 ;  /* 0x0000000f0f047223 */ /* 0x000fe20000000004 */
[----:B------:R-:W-:Y:S01]  /*1740*/  FFMA R17, R17, R17, R26 ;  /* 0x0000001111117223 */ /* 0x000fe2000000001a */
[----:B------:R-:W-:Y:S01]  /*1750*/  FFMA R5, R12, R12, R5 ;  /* 0x0000000c0c057223 */ /* 0x000fe20000000005 */
[----:B------:R-:W-:Y:S02]  /*1760*/  FADD R22, R22, R21 ;  /* 0x0000001516167221 */ /* 0x000fe40000000000 */
[----:B------:R-:W-:Y:S01]  /*1770*/  FADD R4, R4, R17 ;  /* 0x0000001104047221 */ /* 0x000fe20000000000 */
[----:B------:R-:W-:Y:S01]  /*1780*/  FADD R5, R16, R5 ;  /* 0x0000000510057221 */ /* 0x000fe20000000000 */
[----:B------:R-:W-:-:S03]  /*1790*/  FADD R7, R7, R22 ;  /* 0x0000001607077221 */ /* 0x000fc60000000000 */
[----:B------:R-:W-:Y:S01]  /*17a0*/  FADD R4, R4, R5 ;  /* 0x0000000504047221 */ /* 0x000fe20000000000 */
[----:B------:R-:W-:Y:S01]  /*17b0*/  IMAD.U32 R12, RZ, RZ, UR11 ;  /* 0x0000000bff0c7e24 */ /* 0x000fe2000f8e00ff */
[----:B------:R-:W-:Y:S02]  /*17c0*/  MOV R5, UR5 ;  /* 0x0000000500057c02 */ /* 0x000fe40008000f00 */
[----:B------:R-:W-:Y:S02]  /*17d0*/  FADD R7, R7, R4 ;  /* 0x0000000407077221 */ /* 0x000fe40000000000 */
[----:B------:R-:W-:Y:S02]  /*17e0*/  LEA.HI.X R9, R5, R9, R12, 0x2, P2 ;  /* 0x0000000905097211 */ /* 0x000fe400010f140c */
[----:B------:R-:W-:Y:S01]  /*17f0*/  FFMA R7, R20, R20, R7 ;  /* 0x0000001414077223 */ /* 0x000fe20000000007 */
[----:B------:R-:W-:Y:S06]  /*1800*/  @!P0 BRA `(.L_x_73) ;  /* 0x0000000800308947 */ /* 0x000fec0003800000 */
[----:B------:R-:W-:Y:S02]  /*1810*/  UIADD3 UR8, UP0, UPT, UR5, UR8, URZ ;  /* 0x0000000805087290 */ /* 0x000fe4000ff1e0ff */
[----:B------:R-:W-:Y:S01]  /*1820*/  IADD3 R6, PT, PT, R6, -UR5, RZ ;  /* 0x8000000506067c10 */ /* 0x000fe2000fffe0ff */
[----:B------:R-:W-:Y:S02]  /*1830*/  UIADD3 UR4, UPT, UPT, UR4, 0x1, URZ ;  /* 0x0000000104047890 */ /* 0x000fe4000fffe0ff */
[----:B------:R-:W-:Y:S01]  /*1840*/  UIADD3.X UR9, UPT, UPT, UR11, UR9, URZ, UP0, !UPT ;  /* 0x000000090b097290 */ /* 0x000fe200087fe4ff */
[----:B------:R-:W-:Y:S01]  /*1850*/  ISETP.LT.U32.AND P0, PT, R24, UR8, PT ;  /* 0x0000000818007c0c */ /* 0x000fe2000bf01070 */
[----:B------:R-:W-:-:S04]  /*1860*/  UMOV UR10, UR6 ;  /* 0x00000006000a7c82 */ /* 0x000fc80008000000 */
[----:B------:R-:W-:-:S04]  /*1870*/  MOV R5, UR9 ;  /* 0x0000000900057c02 */ /* 0x000fc80008000f00 */
[----:B------:R-:W-:-:S13]  /*1880*/  ISETP.GT.U32.AND.EX P0, PT, R5, R10, PT, P0 ;  /* 0x0000000a0500720c */ /* 0x000fda0003f04100 */
[----:B------:R-:W-:Y:S05]  /*1890*/  @!P0 BRA `(.L_x_75) ;  /* 0xfffffff800f48947 */ /* 0x000fea000383ffff */
.L_x_74:
[----:B------:R-:W0:Y:S01]  /*18a0*/  S2R R5, SR_TID.X ;  /* 0x0000000000057919 */ /* 0x000e220000002100 */
[C---:B------:R-:W-:Y:S01]  /*18b0*/  VIADD R2, R0.reuse, -UR8 ;  /* 0x8000000800027c36 */ /* 0x040fe20008000000 */
[----:B------:R-:W-:Y:S01]  /*18c0*/  ISETP.LE.U32.AND P1, PT, R0, UR8, PT ;  /* 0x0000000800007c0c */ /* 0x000fe2000bf23070 */
[----:B------:R-:W-:Y:S01]  /*18d0*/  BSSY.RECONVERGENT B1, `(.L_x_73) ;  /* 0x000007f000017945 */ /* 0x000fe20003800200 */
[----:B------:R-:W-:Y:S02]  /*18e0*/  MOV R4, UR9 ;  /* 0x0000000900047c02 */ /* 0x000fe40008000f00 */
[----:B0-----:R-:W-:-:S04]  /*18f0*/  ISETP.GE.AND P0, PT, R5, R2, PT ;  /* 0x000000020500720c */ /* 0x001fc80003f06270 */
[----:B------:R-:W-:-:S13]  /*1900*/  ISETP.GE.U32.OR.EX P0, PT, R4, R3, P0, P1 ;  /* 0x000000030400720c */ /* 0x000fda0000706510 */
[----:B------:R-:W-:Y:S05]  /*1910*/  @P0 BRA `(.L_x_76) ;  /* 0x0000000400e80947 */ /* 0x000fea0003800000 */
[----:B------:R-:W0:Y:S01]  /*1920*/  LDC R2, c[0x0][0x3c0] ;  /* 0x0000f000ff027b82 */ /* 0x000e220000000800 */
[----:B------:R-:W-:Y:S01]  /*1930*/  USHF.L.U32 UR6, UR16, 0xc, URZ ;  /* 0x0000000c10067899 */ /* 0x000fe200080006ff */
[----:B------:R-:W-:Y:S01]  /*1940*/  LOP3.LUT R3, RZ, R5, RZ, 0x33, !PT ;  /* 0x00000005ff037212 */ /* 0x000fe200078e33ff */
[----:B------:R-:W-:Y:S02]  /*1950*/  BSSY.RECONVERGENT B2, `(.L_x_77) ;  /* 0x0000035000027945 */ /* 0x000fe40003800200 */
[----:B------:R-:W-:-:S06]  /*1960*/  UIADD3 UR6, UPT, UPT, UR5, UR6, URZ ;  /* 0x0000000605067290 */ /* 0x000fcc000fffe0ff */
[----:B------:R-:W-:Y:S01]  /*1970*/  IADD3 R0, PT, PT, R0, -UR6, R3 ;  /* 0x8000000600007c10 */ /* 0x000fe2000fffe003 */
[----:B0-----:R-:W-:-:S04]  /*1980*/  IMAD R3, R2, UR4, RZ ;  /* 0x0000000402037c24 */ /* 0x001fc8000f8e02ff */
[----:B------:R-:W-:-:S05]  /*1990*/  IMAD R0, R3, -0x1000, R0 ;  /* 0xfffff00003007824 */ /* 0x000fca00078e0200 */
[C---:B------:R-:W-:Y:S02]  /*19a0*/  ISETP.GE.U32.AND P0, PT, R0.reuse, 0xf00, PT ;  /* 0x00000f000000780c */ /* 0x040fe40003f06070 */
[----:B------:R-:W-:Y:S02]  /*19b0*/  LEA.HI R17, R0, 0x1, RZ, 0x18 ;  /* 0x0000000100117811 */ /* 0x000fe400078fc0ff */
[----:B------:R-:W-:Y:S02]  /*19c0*/  MOV R0, R5 ;  /* 0x0000000500007202 */ /* 0x000fe40000000f00 */
[----:B------:R-:W-:-:S04]  /*19d0*/  LOP3.LUT R19, R17, 0xf, RZ, 0xc0, !PT ;  /* 0x0000000f11137812 */ /* 0x000fc800078ec0ff */
[----:B------:R-:W-:-:S03]  /*19e0*/  ISETP.NE.AND P1, PT, R19, RZ, PT ;  /* 0x000000ff1300720c */ /* 0x000fc60003f25270 */
[----:B------:R-:W-:Y:S10]  /*19f0*/  @!P0 BRA `(.L_x_78) ;  /* 0x0000000000a88947 */ /* 0x000ff40003800000 */
[----:B------:R-:W-:-:S04]  /*1a00*/  LEA.HI R0, R6, 0x1, RZ, 0x18 ;  /* 0x0000000106007811 */ /* 0x000fc800078fc0ff */
[----:B------:R-:W-:Y:S01]  /*1a10*/  LOP3.LUT R2, R0, 0x1fffff0, RZ, 0xc0, !PT ;  /* 0x01fffff000027812 */ /* 0x000fe200078ec0ff */
[----:B------:R-:W-:-:S03]  /*1a20*/  IMAD.MOV.U32 R0, RZ, RZ, R5 ;  /* 0x000000ffff007224 */ /* 0x000fc600078e0005 */
[----:B------:R-:W-:-:S07]  /*1a30*/  IADD3 R2, PT, PT, -R2, RZ, RZ ;  /* 0x000000ff02027210 */ /* 0x000fce0007ffe1ff */
.L_x_79:
        /* <DEDUP_REMOVED lines=38> */
.L_x_78:
[----:B------:R-:W-:Y:S05]  /*1ca0*/  BSYNC.RECONVERGENT B2 ;  /* 0x0000000000027941 */ /* 0x000fea0003800200 */
.L_x_77:
[----:B------:R-:W-:Y:S05]  /*1cb0*/  @!P1 BRA `(.L_x_76) ;  /* 0x0000000400009947 */ /* 0x000fea0003800000 */
[----:B------:R-:W-:Y:S01]  /*1cc0*/  ISETP.GE.U32.AND P0, PT, R19, 0x8, PT ;  /* 0x000000081300780c */ /* 0x000fe20003f06070 */
[----:B------:R-:W-:Y:S01]  /*1cd0*/  BSSY.RECONVERGENT B2, `(.L_x_80) ;  /* 0x0000019000027945 */ /* 0x000fe20003800200 */
[----:B------:R-:W-:-:S04]  /*1ce0*/  LOP3.LUT R8, R17, 0x7, RZ, 0xc0, !PT ;  /* 0x0000000711087812 */ /* 0x000fc800078ec0ff */
[----:B------:R-:W-:-:S07]  /*1cf0*/  ISETP.NE.AND P1, PT, R8, RZ, PT ;  /* 0x000000ff0800720c */ /* 0x000fce0003f25270 */
[----:B------:R-:W-:Y:S06]  /*1d00*/  @!P0 BRA `(.L_x_81) ;  /* 0x0000000000548947 */ /* 0x000fec0003800000 */
[----:B------:R-:W-:-:S04]  /*1d10*/  IADD3 R3, P0, PT, R0, UR8, RZ ;  /* 0x0000000800037c10 */ /* 0x000fc8000ff1e0ff */
[----:B------:R-:W-:Y:S02]  /*1d20*/  IADD3.X R4, PT, PT, RZ, UR9, RZ, P0, !PT ;  /* 0x00000009ff047c10 */ /* 0x000fe400087fe4ff */
[----:B------:R-:W-:-:S04]  /*1d30*/  LEA R2, P0, R3, UR12, 0x2 ;  /* 0x0000000c03027c11 */ /* 0x000fc8000f8010ff */
        /* <DEDUP_REMOVED lines=18> */
.L_x_81:
[----:B------:R-:W-:Y:S05]  /*1e60*/  BSYNC.RECONVERGENT B2 ;  /* 0x0000000000027941 */ /* 0x000fea0003800200 */
.L_x_80:
[----:B------:R-:W-:Y:S05]  /*1e70*/  @!P1 BRA `(.L_x_76) ;  /* 0x0000000000909947 */ /* 0x000fea0003800000 */
[----:B------:R-:W-:Y:S01]  /*1e80*/  ISETP.GE.U32.AND P0, PT, R8, 0x4, PT ;  /* 0x000000040800780c */ /* 0x000fe20003f06070 */
[----:B------:R-:W-:Y:S01]  /*1e90*/  BSSY.RECONVERGENT B2, `(.L_x_82) ;  /* 0x0000010000027945 */ /* 0x000fe20003800200 */
[----:B------:R-:W-:-:S11]  /*1ea0*/  LOP3.LUT P1, RZ, R17, 0x3, RZ, 0xc0, !PT ;  /* 0x0000000311ff7812 */ /* 0x000fd6000782c0ff */
[----:B------:R-:W-:Y:S05]  /*1eb0*/  @!P0 BRA `(.L_x_83) ;  /* 0x0000000000348947 */ /* 0x000fea0003800000 */
[----:B------:R-:W-:-:S04]  /*1ec0*/  IADD3 R3, P0, PT, R0, UR8, RZ ;  /* 0x0000000800037c10 */ /* 0x000fc8000ff1e0ff */
[----:B------:R-:W-:Y:S02]  /*1ed0*/  IADD3.X R4, PT, PT, RZ, UR9, RZ, P0, !PT ;  /* 0x00000009ff047c10 */ /* 0x000fe400087fe4ff */
[----:B------:R-:W-:-:S04]  /*1ee0*/  LEA R2, P0, R3, UR12, 0x2 ;  /* 0x0000000c03027c11 */ /* 0x000fc8000f8010ff */
        /* <DEDUP_REMOVED lines=10> */
.L_x_83:
[----:B------:R-:W-:Y:S05]  /*1f90*/  BSYNC.RECONVERGENT B2 ;  /* 0x0000000000027941 */ /* 0x000fea0003800200 */
.L_x_82:
[----:B------:R-:W-:Y:S05]  /*1fa0*/  @!P1 BRA `(.L_x_76) ;  /* 0x0000000000449947 */ /* 0x000fea0003800000 */
[----:B------:R-:W-:Y:S02]  /*1fb0*/  LOP3.LUT R6, R6, 0xffff, RZ, 0xc0, !PT ;  /* 0x0000ffff06067812 */ /* 0x000fe400078ec0ff */
[----:B------:R-:W-:Y:S02]  /*1fc0*/  IADD3 R5, P0, PT, R0, UR10, RZ ;  /* 0x0000000a00057c10 */ /* 0x000fe4000ff1e0ff */
[----:B------:R-:W-:Y:S02]  /*1fd0*/  LEA.HI R0, R6, 0x1, RZ, 0x18 ;  /* 0x0000000106007811 */ /* 0x000fe400078fc0ff */
[----:B------:R-:W-:Y:S01]  /*1fe0*/  LEA R4, P1, R5, UR12, 0x2 ;  /* 0x0000000c05047c11 */ /* 0x000fe2000f8210ff */
[----:B------:R-:W-:Y:S01]  /*1ff0*/  IMAD.X R2, RZ, RZ, UR7, P0 ;  /* 0x00000007ff027e24 */ /* 0x000fe200080e06ff */
[----:B------:R-:W-:-:S04]  /*2000*/  LOP3.LUT R0, R0, 0x3, RZ, 0xc0, !PT ;  /* 0x0000000300007812 */ /* 0x000fc800078ec0ff */
[----:B------:R-:W-:Y:S02]  /*2010*/  LEA.HI.X R5, R5, UR13, R2, 0x2, P1 ;  /* 0x0000000d05057c11 */ /* 0x000fe400088f1402 */
[----:B------:R-:W-:-:S07]  /*2020*/  IADD3 R0, PT, PT, -R0, RZ, RZ ;  /* 0x000000ff00007210 */ /* 0x000fce0007ffe1ff */
.L_x_84:
[----:B------:R-:W-:Y:S01]  /*2030*/  MOV R2, R4 ;  /* 0x0000000400027202 */ /* 0x000fe20000000f00 */
[----:B------:R-:W-:-:S05]  /*2040*/  IMAD.MOV.U32 R3, RZ, RZ, R5 ;  /* 0x000000ffff037224 */ /* 0x000fca00078e0005 */
[----:B------:R-:W2:Y:S01]  /*2050*/  LDG.E R2, desc[UR14][R2.64] ;  /* 0x0000000e02027981 */ /* 0x000ea2000c1e1900 */
[----:B------:R-:W-:Y:S02]  /*2060*/  IADD3 R0, PT, PT, R0, 0x1, RZ ;  /* 0x0000000100007810 */ /* 0x000fe40007ffe0ff */
[----:B------:R-:W-:Y:S02]  /*2070*/  IADD3 R4, P1, PT, R4, 0x400, RZ ;  /* 0x0000040004047810 */ /* 0x000fe40007f3e0ff */
[----:B------:R-:W-:Y:S02]  /*2080*/  ISETP.NE.AND P0, PT, R0, RZ, PT ;  /* 0x000000ff0000720c */ /* 0x000fe40003f05270 */
[----:B------:R-:W-:Y:S01]  /*2090*/  IADD3.X R5, PT, PT, RZ, R5, RZ, P1, !PT ;  /* 0x00000005ff057210 */ /* 0x000fe20000ffe4ff */
[----:B--2---:R-:W-:-:S10]  /*20a0*/  FFMA R7, R2, R2, R7 ;  /* 0x0000000202077223 */ /* 0x004fd40000000007 */
[----:B------:R-:W-:Y:S05]  /*20b0*/  @P0 BRA `(.L_x_84) ;  /* 0xfffffffc00dc0947 */ /* 0x000fea000383ffff */
.L_x_76:
[----:B------:R-:W-:Y:S05]  /*20c0*/  BSYNC.RECONVERGENT B1 ;  /* 0x0000000000017941 */ /* 0x000fea0003800200 */
.L_x_73:
[----:B------:R-:W0:Y:S01]  /*20d0*/  S2R R6, SR_LANEID ;  /* 0x0000000000067919 */ /* 0x000e220000000000 */
[----:B------:R-:W1:Y:S01]  /*20e0*/  SHFL.DOWN PT, R0, R7, 0x1, 0x1f ;  /* 0x08201f0007007f89 */ /* 0x000e6200000e0000 */
[----:B------:R-:W2:Y:S01]  /*20f0*/  S2R R5, SR_TID.X ;  /* 0x0000000000057919 */ /* 0x000ea20000002100 */
[C---:B0-----:R-:W-:Y:S02]  /*2100*/  ISETP.GT.AND P0, PT, R6.reuse, 0x1e, PT ;  /* 0x0000001e0600780c */ /* 0x041fe40003f04270 */
[----:B------:R-:W-:-:S11]  /*2110*/  ISETP.NE.AND P1, PT, R6, RZ, PT ;  /* 0x000000ff0600720c */ /* 0x000fd60003f25270 */
[----:B-1----:R-:W-:Y:S01]  /*2120*/  @!P0 FADD R7, R0, R7 ;  /* 0x0000000700078221 */ /* 0x002fe20000000000 */
[----:B------:R-:W-:Y:S01]  /*2130*/  ISETP.GT.AND P0, PT, R6, 0x1d, PT ;  /* 0x0000001d0600780c */ /* 0x000fe20003f04270 */
[----:B------:R-:W0:Y:S01]  /*2140*/  @!P1 S2R R4, SR_CgaCtaId ;  /* 0x0000000000049919 */ /* 0x000e220000008800 */
[----:B------:R-:W-:Y:S02]  /*2150*/  @!P1 MOV R3, 0x400 ;  /* 0x0000040000039802 */ /* 0x000fe40000000f00 */
[----:B--2---:R-:W-:Y:S01]  /*2160*/  @!P1 SHF.R.U32.HI R2, RZ, 0x3, R5 ;  /* 0x00000003ff029819 */ /* 0x004fe20000011605 */
[----:B------:R-:W1:Y:S03]  /*2170*/  SHFL.DOWN PT, R0, R7, 0x2, 0x1f ;  /* 0x08401f0007007f89 */ /* 0x000e6600000e0000 */
[----:B------:R-:W-:-:S05]  /*2180*/  @!P1 LOP3.LUT R2, R2, 0x7c, RZ, 0xc0, !PT ;  /* 0x0000007c02029812 */ /* 0x000fca00078ec0ff */
[----:B-1----:R-:W-:Y:S01]  /*2190*/  @!P0 FADD R7, R7, R0 ;  /* 0x0000000007078221 */ /* 0x002fe20000000000 */
[----:B------:R-:W-:Y:S02]  /*21a0*/  ISETP.GT.AND P0, PT, R6, 0x1b, PT ;  /* 0x0000001b0600780c */ /* 0x000fe40003f04270 */
[----:B0-----:R-:W-:Y:S02]  /*21b0*/  @!P1 LEA R3, R4, R3, 0x18 ;  /* 0x0000000304039211 */ /* 0x001fe400078ec0ff */
[----:B------:R-:W0:Y:S03]  /*21c0*/  SHFL.DOWN PT, R0, R7, 0x4, 0x1f ;  /* 0x08801f0007007f89 */ /* 0x000e2600000e0000 */
[----:B------:R-:W-:-:S06]  /*21d0*/  @!P1 IMAD.IADD R3, R2, 0x1, R3 ;  /* 0x0000000102039824 */ /* 0x000fcc00078e0203 */
        /* <DEDUP_REMOVED lines=24> */
[----:B------:R-:W-:-:S07]  /*2360*/  FADD R9, R2, R3 ;  /* 0x0000000302097221 */ /* 0x000fce0000000000 */
.L_x_72:
[----:B------:R-:W-:Y:S05]  /*2370*/  BSYNC.RECONVERGENT B0 ;  /* 0x0000000000007941 */ /* 0x000fea0003800200 */
.L_x_57:
[----:B------:R-:W-:Y:S05]  /*2380*/  @P0 EXIT ;  /* 0x000000000000094d */ /* 0x000fea0003800000 */
[----:B------:R-:W3:Y:S02]  /*2390*/  LDCU.64 UR4, c[0x0][0x388] ;  /* 0x00007100ff0477ac */ /* 0x000ee40008000a00 */
[----:B---3--:R-:W-:-:S06]  /*23a0*/  UIMAD.WIDE.U32 UR4, UR16, 0x4, UR4 ;  /* 0x00000004100478a5 */ /* 0x008fcc000f8e0004 */
[----:B--2---:R-:W-:Y:S02]  /*23b0*/  MOV R2, UR4 ;  /* 0x0000000400027c02 */ /* 0x004fe40008000f00 */
[----:B0-----:R-:W-:-:S05]  /*23c0*/  MOV R3, UR5 ;  /* 0x0000000500037c02 */ /* 0x001fca0008000f00 */
[----:B------:R-:W-:Y:S01]  /*23d0*/  STG.E desc[UR14][R2.64], R9 ;  /* 0x0000000902007986 */ /* 0x000fe2000c10190e */
[----:B------:R-:W-:Y:S05]  /*23e0*/  EXIT ;  /* 0x000000000000794d */ /* 0x000fea0003800000 */
.L_x_85:
        /* <DEDUP_REMOVED lines=9> */
.L_x_237:


//--------------------- .text._ZN3cub18CUB_300001_SM_10006detail6reduce28DeviceReduceSingleTileKernelINS2_10policy_hubIfyN4cuda3std3__44plusIfEEE10Policy1000EN6thrust24THRUST_300001_SM_1000_NS6detail15normal_iteratorINSD_10device_ptrIfEEEEPfyS9_ff6squareIfEEEvT0_T1_T2_T3_T4_T6_ --------------------------
	.section	.text._ZN3cub18CUB_300001_SM_10006detail6reduce28DeviceReduceSingleTileKernelINS2_10policy_hubIfyN4cuda3std3__44plusIfEEE10Policy1000EN6thrust24THRUST_300001_SM_1000_NS6detail15normal_iteratorINSD_10device_ptrIfEEEEPfyS9_ff6squareIfEEEvT0_T1_T2_T3_T4_T6_,"ax",@progbits
	.align	128
        .global         _ZN3cub18CUB_300001_SM_10006detail6reduce28DeviceReduceSingleTileKernelINS2_10policy_hubIfyN4cuda3std3__44plusIfEEE10Policy1000EN6thrust24THRUST_300001_SM_1000_NS6detail15normal_iteratorINSD_10device_ptrIfEEEEPfyS9_ff6squareIfEEEvT0_T1_T2_T3_T4_T6_
        .type           _ZN3cub18CUB_300001_SM_10006detail6reduce28DeviceReduceSingleTileKernelINS2_10policy_hubIfyN4cuda3std3__44plusIfEEE10Policy1000EN6thrust24THRUST_300001_SM_1000_NS6detail15normal_iteratorINSD_10device_ptrIfEEEEPfyS9_ff6squareIfEEEvT0_T1_T2_T3_T4_T6_,@function
        .size           _ZN3cub18CUB_300001_SM_10006detail6reduce28DeviceReduceSingleTileKernelINS2_10policy_hubIfyN4cuda3std3__44plusIfEEE10Policy1000EN6thrust24THRUST_300001_SM_1000_NS6detail15normal_iteratorINSD_10device_ptrIfEEEEPfyS9_ff6squareIfEEEvT0_T1_T2_T3_T4_T6_,(.L_x_238 - _ZN3cub18CUB_300001_SM_10006detail6reduce28DeviceReduceSingleTileKernelINS2_10policy_hubIfyN4cuda3std3__44plusIfEEE10Policy1000EN6thrust24THRUST_300001_SM_1000_NS6detail15normal_iteratorINSD_10device_ptrIfEEEEPfyS9_ff6squareIfEEEvT0_T1_T2_T3_T4_T6_)
        .other          _ZN3cub18CUB_300001_SM_10006detail6reduce28DeviceReduceSingleTileKernelINS2_10policy_hubIfyN4cuda3std3__44plusIfEEE10Policy1000EN6thrust24THRUST_300001_SM_1000_NS6detail15normal_iteratorINSD_10device_ptrIfEEEEPfyS9_ff6squareIfEEEvT0_T1_T2_T3_T4_T6_,@"STO_CUDA_ENTRY STV_DEFAULT"
_ZN3cub18CUB_300001_SM_10006detail6reduce28DeviceReduceSingleTileKernelINS2_10policy_hubIfyN4cuda3std3__44plusIfEEE10Policy1000EN6thrust24THRUST_300001_SM_1000_NS6detail15normal_iteratorINSD_10device_ptrIfEEEEPfyS9_ff6squareIfEEEvT0_T1_T2_T3_T4_T6_:
.text._ZN3cub18CUB_300001_SM_10006detail6reduce28DeviceReduceSingleTileKernelINS2_10policy_hubIfyN4cuda3std3__44plusIfEEE10Policy1000EN6thrust24THRUST_300001_SM_1000_NS6detail15normal_iteratorINSD_10device_ptrIfEEEEPfyS9_ff6squareIfEEEvT0_T1_T2_T3_T4_T6_:
[----:B------:R-:W-:Y:S01]  /*0000*/  LDC R1, c[0x0][0x37c] ;  /* 0x0000df00ff017b82 */ /* 0x000fe20000000800 */
[----:B------:R-:W0:Y:S01]  /*0010*/  LDCU.64 UR4, c[0x0][0x390] ;  /* 0x00007200ff0477ac */ /* 0x000e220008000a00 */
[----:B------:R-:W1:Y:S01]  /*0020*/  LDCU.64 UR6, c[0x0][0x358] ;  /* 0x00006b00ff0677ac */ /* 0x000e620008000a00 */
[----:B0-----:R-:W-:Y:S02]  /*0030*/  MOV R0, UR4 ;  /* 0x0000000400007c02 */ /* 0x001fe40008000f00 */
[----:B------:R-:W-:Y:S02]  /*0040*/  MOV R4, UR5 ;  /* 0x0000000500047c02 */ /* 0x000fe40008000f00 */
[----:B------:R-:W-:-:S04]  /*0050*/  ISETP.NE.U32.AND P0, PT, R0, RZ, PT ;  /* 0x000000ff0000720c */ /* 0x000fc80003f05070 */
[----:B------:R-:W-:-:S13]  /*0060*/  ISETP.NE.AND.EX P0, PT, R4, RZ, PT, P0 ;  /* 0x000000ff0400720c */ /* 0x000fda0003f05300 */
        /* <DEDUP_REMOVED lines=8> */
.L_x_86:
[----:B------:R-:W-:Y:S01]  /*00f0*/  ISETP.GT.U32.AND P0, PT, R0, 0xfff, PT ;  /* 0x00000fff0000780c */ /* 0x000fe20003f04070 */
[----:B------:R-:W-:Y:S03]  /*0100*/  BSSY.RECONVERGENT B0, `(.L_x_87) ;  /* 0x0000204000007945 */ /* 0x000fe60003800200 */
[----:B------:R-:W-:-:S13]  /*0110*/  ISETP.GT.U32.AND.EX P0, PT, R4, RZ, PT, P0 ;  /* 0x000000ff0400720c */ /* 0x000fda0003f04100 */
[----:B------:R-:W-:Y:S05]  /*0120*/  @P0 BRA `(.L_x_88) ;  /* 0x0000000c00b00947 */ /* 0x000fea0003800000 */
[----:B------:R-:W0:Y:S01]  /*0130*/  S2R R5, SR_TID.X ;  /* 0x0000000000057919 */ /* 0x000e220000002100 */
[----:B------:R-:W-:Y:S01]  /*0140*/  BSSY.RECONVERGENT B1, `(.L_x_89) ;  /* 0x000000a000017945 */ /* 0x000fe20003800200 */
[----:B------:R-:W-:Y:S01]  /*0150*/  IMAD.MOV.U32 R6, RZ, RZ, RZ ;  /* 0x000000ffff067224 */ /* 0x000fe200078e00ff */
[----:B0-----:R-:W-:Y:S02]  /*0160*/  ISETP.GE.U32.AND P0, PT, R5, R0, PT ;  /* 0x000000000500720c */ /* 0x001fe40003f06070 */
[----:B------:R-:W-:-:S11]  /*0170*/  MOV R7, R5 ;  /* 0x0000000500077202 */ /* 0x000fd60000000f00 */
[----:B------:R-:W-:Y:S05]  /*0180*/  @P0 BRA `(.L_x_90) ;  /* 0x0000000000140947 */ /* 0x000fea0003800000 */
[----:B------:R-:W0:Y:S02]  /*0190*/  LDC.64 R2, c[0x0][0x380] ;  /* 0x0000e000ff027b82 */ /* 0x000e240000000a00 */
[----:B0-----:R-:W-:-:S06]  /*01a0*/  IMAD.WIDE.U32 R2, R5, 0x4, R2 ;  /* 0x0000000405027825 */ /* 0x001fcc00078e0002 */
[----:B------:R-:W2:Y:S01]  /*01b0*/  LDG.E R2, desc[UR6][R2.64] ;  /* 0x0000000602027981 */ /* 0x000ea2000c1e1900 */
[----:B------:R-:W-:Y:S01]  /*01c0*/  IADD3 R7, PT, PT, R5, 0x100, RZ ;  /* 0x0000010005077810 */ /* 0x000fe20007ffe0ff */
[----:B--2---:R-:W-:-:S07]  /*01d0*/  FMUL R6, R2, R2 ;  /* 0x0000000202067220 */ /* 0x004fce0000400000 */
.L_x_90:
[----:B------:R-:W-:Y:S05]  /*01e0*/  BSYNC.RECONVERGENT B1 ;  /* 0x0000000000017941 */ /* 0x000fea0003800200 */
.L_x_89:
[----:B------:R-:W-:Y:S01]  /*01f0*/  ISETP.GE.U32.AND P0, PT, R7, R0, PT ;  /* 0x000000000700720c */ /* 0x000fe20003f06070 */
[----:B------:R-:W-:-:S12]  /*0200*/  BSSY.RECONVERGENT B1, `(.L_x_91) ;  /* 0x000006d000017945 */ /* 0x000fd80003800200 */
[----:B------:R-:W-:Y:S05]  /*0210*/  @P0 BRA `(.L_x_92) ;  /* 0x0000000400ac0947 */ /* 0x000fea0003800000 */
[----:B------:R-:W-:Y:S01]  /*0220*/  LOP3.LUT R3, RZ, R7, RZ, 0x33, !PT ;  /* 0x00000007ff037212 */ /* 0x000fe200078e33ff */
[----:B------:R-:W-:Y:S04]  /*0230*/  BSSY.RECONVERGENT B2, `(.L_x_93) ;  /* 0x0000033000027945 */ /* 0x000fe80003800200 */
[----:B------:R-:W-:-:S05]  /*0240*/  IMAD.IADD R3, R3, 0x1, R0 ;  /* 0x0000000103037824 */ /* 0x000fca00078e0200 */
[C---:B------:R-:W-:Y:S02]  /*0250*/  ISETP.GE.U32.AND P0, PT, R3.reuse, 0xf00, PT ;  /* 0x00000f000300780c */ /* 0x040fe40003f06070 */
[----:B------:R-:W-:-:S04]  /*0260*/  LEA.HI R8, R3, 0x1, RZ, 0x18 ;  /* 0x0000000103087811 */ /* 0x000fc800078fc0ff */
[----:B------:R-:W-:-:S04]  /*0270*/  LOP3.LUT R22, R8, 0xf, RZ, 0xc0, !PT ;  /* 0x0000000f08167812 */ /* 0x000fc800078ec0ff */
[----:B------:R-:W-:-:S03]  /*0280*/  ISETP.NE.AND P1, PT, R22, RZ, PT ;  /* 0x000000ff1600720c */ /* 0x000fc60003f25270 */
[----:B------:R-:W-:Y:S10]  /*0290*/  @!P0 BRA `(.L_x_94) ;  /* 0x0000000000b08947 */ /* 0x000ff40003800000 */
[----:B------:R-:W0:Y:S01]  /*02a0*/  LDC.64 R2, c[0x0][0x380] ;  /* 0x0000e000ff027b82 */ /* 0x000e220000000a00 */
[----:B------:R-:W-:-:S04]  /*02b0*/  LOP3.LUT R9, R8, 0x1fffff0, RZ, 0xc0, !PT ;  /* 0x01fffff008097812 */ /* 0x000fc800078ec0ff */
[----:B------:R-:W-:Y:S01]  /*02c0*/  IADD3 R9, PT, PT, -R9, RZ, RZ ;  /* 0x000000ff09097210 */ /* 0x000fe20007ffe1ff */
[----:B0-----:R-:W-:-:S03]  /*02d0*/  IMAD.WIDE.U32 R2, R7, 0x4, R2 ;  /* 0x0000000407027825 */ /* 0x001fc600078e0002 */
[----:B------:R-:W-:-:S04]  /*02e0*/  IADD3 R2, P0, PT, R2, 0x2000, RZ ;  /* 0x0000200002027810 */ /* 0x000fc80007f1e0ff */
[----:B------:R-:W-:-:S09]  /*02f0*/  IADD3.X R3, PT, PT, RZ, R3, RZ, P0, !PT ;  /* 0x00000003ff037210 */ /* 0x000fd200007fe4ff */
.L_x_95:
        /* <DEDUP_REMOVED lines=16> */
[----:B------:R-:W-:Y:S01]  /*0400*/  VIADD R9, R9, 0x10 ;  /* 0x0000001009097836 */ /* 0x000fe20000000000 */
[----:B------:R-:W-:-:S04]  /*0410*/  IADD3 R7, PT, PT, R7, 0x1000, RZ ;  /* 0x0000100007077810 */ /* 0x000fc80007ffe0ff */
[----:B------:R-:W-:Y:S02]  /*0420*/  ISETP.NE.AND P0, PT, R9, RZ, PT ;  /* 0x000000ff0900720c */ /* 0x000fe40003f05270 */
[----:B0-----:R-:W-:-:S04]  /*0430*/  IADD3 R2, P2, PT, R2, 0x4000, RZ ;  /* 0x0000400002027810 */ /* 0x001fc80007f5e0ff */
[----:B------:R-:W-:Y:S01]  /*0440*/  IADD3.X R3, PT, PT, RZ, R3, RZ, P2, !PT ;  /* 0x00000003ff037210 */ /* 0x000fe200017fe4ff */
        /* <DEDUP_REMOVED lines=17> */
.L_x_94:
[----:B------:R-:W-:Y:S05]  /*0560*/  BSYNC.RECONVERGENT B2 ;  /* 0x0000000000027941 */ /* 0x000fea0003800200 */
.L_x_93:
[----:B------:R-:W-:Y:S05]  /*0570*/  @!P1 BRA `(.L_x_92) ;  /* 0x0000000000d49947 */ /* 0x000fea0003800000 */
[----:B------:R-:W-:Y:S01]  /*0580*/  ISETP.GE.U32.AND P0, PT, R22, 0x8, PT ;  /* 0x000000081600780c */ /* 0x000fe20003f06070 */
[----:B------:R-:W-:Y:S01]  /*0590*/  BSSY.RECONVERGENT B2, `(.L_x_96) ;  /* 0x0000017000027945 */ /* 0x000fe20003800200 */
[----:B------:R-:W-:-:S04]  /*05a0*/  LOP3.LUT R12, R8, 0x7, RZ, 0xc0, !PT ;  /* 0x00000007080c7812 */ /* 0x000fc800078ec0ff */
[----:B------:R-:W-:-:S07]  /*05b0*/  ISETP.NE.AND P1, PT, R12, RZ, PT ;  /* 0x000000ff0c00720c */ /* 0x000fce0003f25270 */
[----:B------:R-:W-:Y:S06]  /*05c0*/  @!P0 BRA `(.L_x_97) ;  /* 0x00000000004c8947 */ /* 0x000fec0003800000 */
[----:B------:R-:W0:Y:S02]  /*05d0*/  LDC.64 R2, c[0x0][0x380] ;  /* 0x0000e000ff027b82 */ /* 0x000e240000000a00 */
[----:B0-----:R-:W-:-:S05]  /*05e0*/  IMAD.WIDE R2, R7, 0x4, R2 ;  /* 0x0000000407027825 */ /* 0x001fca00078e0202 */
        /* <DEDUP_REMOVED lines=17> */
.L_x_97:
[----:B------:R-:W-:Y:S05]  /*0700*/  BSYNC.RECONVERGENT B2 ;  /* 0x0000000000027941 */ /* 0x000fea0003800200 */
.L_x_96:
        /* <DEDUP_REMOVED lines=17> */
.L_x_99:
[----:B------:R-:W-:Y:S05]  /*0820*/  BSYNC.RECONVERGENT B2 ;  /* 0x0000000000027941 */ /* 0x000fea0003800200 */
.L_x_98:
[----:B------:R-:W-:Y:S05]  /*0830*/  @!P1 BRA `(.L_x_92) ;  /* 0x0000000000249947 */ /* 0x000fea0003800000 */
[----:B------:R-:W0:Y:S01]  /*0840*/  LDC.64 R8, c[0x0][0x380] ;  /* 0x0000e000ff087b82 */ /* 0x000e220000000a00 */
[----:B------:R-:W-:-:S07]  /*0850*/  IADD3 R10, PT, PT, -R10, RZ, RZ ;  /* 0x000000ff0a0a7210 */ /* 0x000fce0007ffe1ff */
.L_x_100:
[----:B0-----:R-:W-:-:S06]  /*0860*/  IMAD.WIDE R2, R7, 0x4, R8 ;  /* 0x0000000407027825 */ /* 0x001fcc00078e0208 */
[----:B------:R-:W2:Y:S01]  /*0870*/  LDG.E R3, desc[UR6][R2.64] ;  /* 0x0000000602037981 */ /* 0x000ea2000c1e1900 */
[----:B------:R-:W-:Y:S01]  /*0880*/  VIADD R10, R10, 0x1 ;  /* 0x000000010a0a7836 */ /* 0x000fe20000000000 */
[----:B------:R-:W-:-:S04]  /*0890*/  IADD3 R7, PT, PT, R7, 0x100, RZ ;  /* 0x0000010007077810 */ /* 0x000fc80007ffe0ff */
[----:B------:R-:W-:Y:S01]  /*08a0*/  ISETP.NE.AND P0, PT, R10, RZ, PT ;  /* 0x000000ff0a00720c */ /* 0x000fe20003f05270 */
[----:B--2---:R-:W-:-:S12]  /*08b0*/  FFMA R6, R3, R3, R6 ;  /* 0x0000000303067223 */ /* 0x004fd80000000006 */
[----:B------:R-:W-:Y:S05]  /*08c0*/  @P0 BRA `(.L_x_100) ;  /* 0xfffffffc00e40947 */ /* 0x000fea000383ffff */
.L_x_92:
[----:B------:R-:W-:Y:S05]  /*08d0*/  BSYNC.RECONVERGENT B1 ;  /* 0x0000000000017941 */ /* 0x000fea0003800200 */
.L_x_91:
[----:B------:R-:W-:Y:S02]  /*08e0*/  ISETP.GE.U32.AND P0, PT, R0, 0x100, PT ;  /* 0x000001000000780c */ /* 0x000fe40003f06070 */
[----:B------:R-:W-:Y:S02]  /*08f0*/  MOV R9, R6 ;  /* 0x0000000600097202 */ /* 0x000fe40000000f00 */
[----:B------:R-:W-:-:S13]  /*0900*/  ISETP.GE.U32.AND.EX P0, PT, R4, RZ, PT, P0 ;  /* 0x000000ff0400720c */ /* 0x000fda0003f06100 */
[----:B------:R-:W-:Y:S05]  /*0910*/  @!P0 BRA `(.L_x_101) ;  /* 0x0000000000ac8947 */ /* 0x000fea0003800000 */
[----:B------:R-:W0:Y:S01]  /*0920*/  S2R R6, SR_LANEID ;  /* 0x0000000000067919 */ /* 0x000e220000000000 */
[----:B------:R-:W-:Y:S01]  /*0930*/  ISETP.NE.AND P5, PT, R5, RZ, PT ;  /* 0x000000ff0500720c */ /* 0x000fe20003fa5270 */
        /* <DEDUP_REMOVED lines=20> */
[----:B------:R-:W-:-:S04]  /*0a80*/  ISETP.GT.AND P0, PT, R6, 0xf, PT ;  /* 0x0000000f0600780c */ /* 0x000fc80003f04270 */
[----:B------:R-:W0:Y:S02]  /*0a90*/  SHFL.DOWN PT, R3, R0, 0x10, 0x1f ;  /* 0x0a001f0000037f89 */ /* 0x000e2400000e0000 */
[----:B0-----:R-:W-:-:S05]  /*0aa0*/  FADD R3, R0, R3 ;  /* 0x0000000300037221 */ /* 0x001fca0000000000 */
[----:B------:R1:W-:Y:S01]  /*0ab0*/  @!P1 STS [R2+0x8], R3 ;  /* 0x0000080302009388 */ /* 0x0003e20000000800 */
[----:B------:R-:W-:Y:S01]  /*0ac0*/  FSEL R8, R0, R3, P0 ;  /* 0x0000000300087208 */ /* 0x000fe20000000000 */
[----:B------:R-:W-:Y:S06]  /*0ad0*/  BAR.SYNC.DEFER_BLOCKING 0x0 ;  /* 0x0000000000007b1d */ /* 0x000fec0000010000 */
[----:B------:R-:W-:Y:S05]  /*0ae0*/  @P5 BRA `(.L_x_102) ;  /* 0x0000001400945947 */ /* 0x000fea0003800000 */
[----:B------:R-:W0:Y:S01]  /*0af0*/  S2UR UR5, SR_CgaCtaId ;  /* 0x00000000000579c3 */ /* 0x000e220000008800 */
[----:B------:R-:W-:Y:S02]  /*0b00*/  UMOV UR4, 0x400 ;  /* 0x0000040000047882 */ /* 0x000fe40000000000 */
[----:B0-----:R-:W-:-:S09]  /*0b10*/  ULEA UR4, UR5, UR4, 0x18 ;  /* 0x0000000405047291 */ /* 0x001fd2000f8ec0ff */
[----:B-1----:R-:W0:Y:S04]  /*0b20*/  LDS R3, [UR4+0xc] ;  /* 0x00000c04ff037984 */ /* 0x002e280008000800 */
        /* <DEDUP_REMOVED lines=10> */
.L_x_101:
[----:B------:R-:W0:Y:S01]  /*0bd0*/  S2R R8, SR_LANEID ;  /* 0x0000000000087919 */ /* 0x000e220000000000 */
[C---:B------:R-:W-:Y:S02]  /*0be0*/  LOP3.LUT R2, R5.reuse, 0x3e0, RZ, 0xc0, !PT ;  /* 0x000003e005027812 */ /* 0x040fe400078ec0ff */
[----:B------:R-:W-:Y:S02]  /*0bf0*/  ISETP.NE.AND P5, PT, R5, RZ, PT ;  /* 0x000000ff0500720c */ /* 0x000fe40003fa5270 */
[----:B------:R-:W-:Y:S02]  /*0c00*/  IADD3 R3, PT, PT, R2, 0x20, RZ ;  /* 0x0000002002037810 */ /* 0x000fe40007ffe0ff */
[----:B------:R-:W-:Y:S02]  /*0c10*/  LOP3.LUT R7, RZ, R2, RZ, 0x33, !PT ;  /* 0x00000002ff077212 */ /* 0x000fe400078e33ff */
[-C--:B------:R-:W-:Y:S02]  /*0c20*/  ISETP.GT.U32.AND P0, PT, R3, R0.reuse, PT ;  /* 0x000000000300720c */ /* 0x080fe40003f04070 */
[----:B------:R-:W-:-:S04]  /*0c30*/  IADD3 R7, PT, PT, R7, R0, RZ ;  /* 0x0000000007077210 */ /* 0x000fc80007ffe0ff */
[----:B------:R-:W-:-:S05]  /*0c40*/  SEL R7, R7, 0x1f, P0 ;  /* 0x0000001f07077807 */ /* 0x000fca0000000000 */
[----:B------:R-:W1:Y:S01]  /*0c50*/  SHFL.DOWN PT, R2, R9, 0x1, R7 ;  /* 0x0820000009027989 */ /* 0x000e6200000e0007 */
[C---:B0-----:R-:W-:Y:S01]  /*0c60*/  ISETP.GE.AND P0, PT, R8.reuse, R7, PT ;  /* 0x000000070800720c */ /* 0x041fe20003f06270 */
[C---:B------:R-:W-:Y:S01]  /*0c70*/  VIADD R6, R8.reuse, 0x2 ;  /* 0x0000000208067836 */ /* 0x040fe20000000000 */
[----:B------:R-:W-:-:S11]  /*0c80*/  ISETP.NE.AND P1, PT, R8, RZ, PT ;  /* 0x000000ff0800720c */ /* 0x000fd60003f25270 */
[----:B-1----:R-:W-:Y:S01]  /*0c90*/  @!P0 FADD R9, R2, R9 ;  /* 0x0000000902098221 */ /* 0x002fe20000000000 */
[----:B------:R-:W-:Y:S01]  /*0ca0*/  ISETP.GT.AND P0, PT, R6, R7, PT ;  /* 0x000000070600720c */ /* 0x000fe20003f04270 */
[----:B------:R-:W0:Y:S01]  /*0cb0*/  @!P1 S2R R11, SR_CgaCtaId ;  /* 0x00000000000b9919 */ /* 0x000e220000008800 */
[----:B------:R-:W-:Y:S02]  /*0cc0*/  IADD3 R6, PT, PT, R8, 0x4, RZ ;  /* 0x0000000408067810 */ /* 0x000fe40007ffe0ff */
[----:B------:R-:W-:Y:S01]  /*0cd0*/  @!P1 SHF.R.U32.HI R3, RZ, 0x3, R5 ;  /* 0x00000003ff039819 */ /* 0x000fe20000011605 */
[----:B------:R-:W1:Y:S03]  /*0ce0*/  SHFL.DOWN PT, R2, R9, 0x2, R7 ;  /* 0x0840000009027989 */ /* 0x000e6600000e0007 */
[----:B------:R-:W-:-:S05]  /*0cf0*/  @!P1 LOP3.LUT R3, R3, 0x7c, RZ, 0xc0, !PT ;  /* 0x0000007c03039812 */ /* 0x000fca00078ec0ff */
[----:B-1----:R-:W-:Y:S01]  /*0d00*/  @!P0 FADD R9, R9, R2 ;  /* 0x0000000209098221 */ /* 0x002fe20000000000 */
[-C--:B------:R-:W-:Y:S02]  /*0d10*/  ISETP.GT.AND P0, PT, R6, R7.reuse, PT ;  /* 0x000000070600720c */ /* 0x080fe40003f04270 */
[----:B------:R-:W-:Y:S02]  /*0d20*/  IADD3 R6, PT, PT, R8, 0x8, RZ ;  /* 0x0000000808067810 */ /* 0x000fe40007ffe0ff */
[----:B------:R-:W1:Y:S09]  /*0d30*/  SHFL.DOWN PT, R2, R9, 0x4, R7 ;  /* 0x0880000009027989 */ /* 0x000e7200000e0007 */
[----:B-1----:R-:W-:Y:S01]  /*0d40*/  @!P0 FADD R9, R9, R2 ;  /* 0x0000000209098221 */ /* 0x002fe20000000000 */
[----:B------:R-:W-:Y:S01]  /*0d50*/  ISETP.GT.AND P0, PT, R6, R7, PT ;  /* 0x000000070600720c */ /* 0x000fe20003f04270 */
[----:B------:R-:W-:-:S03]  /*0d60*/  VIADD R6, R8, 0x10 ;  /* 0x0000001008067836 */ /* 0x000fc60000000000 */
[----:B------:R-:W1:Y:S09]  /*0d70*/  SHFL.DOWN PT, R2, R9, 0x8, R7 ;  /* 0x0900000009027989 */ /* 0x000e7200000e0007 */
[----:B-1----:R-:W-:Y:S01]  /*0d80*/  @!P0 FADD R9, R9, R2 ;  /* 0x0000000209098221 */ /* 0x002fe20000000000 */
[----:B------:R-:W-:-:S02]  /*0d90*/  ISETP.GT.AND P0, PT, R6, R7, PT ;  /* 0x000000070600720c */ /* 0x000fc40003f04270 */
[----:B------:R-:W-:Y:S02]  /*0da0*/  @!P1 MOV R6, 0x400 ;  /* 0x0000040000069802 */ /* 0x000fe40000000f00 */
[----:B------:R-:W1:Y:S02]  /*0db0*/  SHFL.DOWN PT, R2, R9, 0x10, R7 ;  /* 0x0a00000009027989 */ /* 0x000e6400000e0007 */
[----:B0-----:R-:W-:-:S04]  /*0dc0*/  @!P1 LEA R6, R11, R6, 0x18 ;  /* 0x000000060b069211 */ /* 0x001fc800078ec0ff */
[----:B------:R-:W-:-:S03]  /*0dd0*/  @!P1 IADD3 R3, PT, PT, R3, R6, RZ ;  /* 0x0000000603039210 */ /* 0x000fc60007ffe0ff */
[----:B-1----:R-:W-:-:S05]  /*0de0*/  @!P0 FADD R9, R9, R2 ;  /* 0x0000000209098221 */ /* 0x002fca0000000000 */
[----:B------:R-:W-:-:S05]  /*0df0*/  MOV R8, R9 ;  /* 0x0000000900087202 */ /* 0x000fca0000000f00 */
[----:B------:R0:W-:Y:S01]  /*0e00*/  @!P1 STS [R3+0x8], R8 ;  /* 0x0000080803009388 */ /* 0x0001e20000000800 */
[----:B------:R-:W-:Y:S06]  /*0e10*/  BAR.SYNC.DEFER_BLOCKING 0x0 ;  /* 0x0000000000007b1d */ /* 0x000fec0000010000 */
[----:B------:R-:W-:Y:S05]  /*0e20*/  @P5 BRA `(.L_x_102) ;  /* 0x0000001000c45947 */ /* 0x000fea0003800000 */
[----:B------:R-:W1:Y:S01]  /*0e30*/  S2UR UR5, SR_CgaCtaId ;  /* 0x00000000000579c3 */ /* 0x000e620000008800 */
[----:B------:R-:W-:Y:S01]  /*0e40*/  UMOV UR4, 0x400 ;  /* 0x0000040000047882 */ /* 0x000fe20000000000 */
[C---:B------:R-:W-:Y:S02]  /*0e50*/  ISETP.GT.U32.AND P3, PT, R0.reuse, 0x20, PT ;  /* 0x000000200000780c */ /* 0x040fe40003f64070 */
[----:B------:R-:W-:Y:S02]  /*0e60*/  ISETP.GT.U32.AND P1, PT, R0, 0x40, PT ;  /* 0x000000400000780c */ /* 0x000fe40003f24070 */
[----:B------:R-:W-:Y:S02]  /*0e70*/  ISETP.GT.U32.AND.EX P3, PT, R4, RZ, PT, P3 ;  /* 0x000000ff0400720c */ /* 0x000fe40003f64130 */
[----:B------:R-:W-:Y:S02]  /*0e80*/  ISETP.GT.U32.AND P0, PT, R0, 0x60, PT ;  /* 0x000000600000780c */ /* 0x000fe40003f04070 */
[----:B------:R-:W-:-:S02]  /*0e90*/  ISETP.GT.U32.AND.EX P1, PT, R4, RZ, PT, P1 ;  /* 0x000000ff0400720c */ /* 0x000fc40003f24110 */
[----:B------:R-:W-:Y:S02]  /*0ea0*/  ISETP.GT.U32.AND P2, PT, R0, 0x80, PT ;  /* 0x000000800000780c */ /* 0x000fe40003f44070 */
[----:B------:R-:W-:Y:S02]  /*0eb0*/  ISETP.GT.U32.AND.EX P0, PT, R4, RZ, PT, P0 ;  /* 0x000000ff0400720c */ /* 0x000fe40003f04100 */
[----:B------:R-:W-:Y:S02]  /*0ec0*/  ISETP.GT.U32.AND P4, PT, R0, 0xa0, PT ;  /* 0x000000a00000780c */ /* 0x000fe40003f84070 */
[C---:B------:R-:W-:Y:S02]  /*0ed0*/  ISETP.GT.U32.AND.EX P2, PT, R4.reuse, RZ, PT, P2 ;  /* 0x000000ff0400720c */ /* 0x040fe40003f44120 */
[----:B------:R-:W-:Y:S01]  /*0ee0*/  ISETP.GT.U32.AND.EX P4, PT, R4, RZ, PT, P4 ;  /* 0x000000ff0400720c */ /* 0x000fe20003f84140 */
[----:B-1----:R-:W-:-:S09]  /*0ef0*/  ULEA UR4, UR5, UR4, 0x18 ;  /* 0x0000000405047291 */ /* 0x002fd2000f8ec0ff */
[----:B0-----:R-:W0:Y:S04]  /*0f00*/  LDS R3, [UR4+0xc] ;  /* 0x00000c04ff037984 */ /* 0x001e280008000800 */
[----:B------:R-:W1:Y:S04]  /*0f10*/  LDS.128 R12, [UR4+0x10] ;  /* 0x00001004ff0c7984 */ /* 0x000e680008000c00 */
[----:B------:R-:W2:Y:S01]  /*0f20*/  LDS.64 R6, [UR4+0x20] ;  /* 0x00002004ff067984 */ /* 0x000ea20008000a00 */
[----:B0-----:R-:W-:Y:S01]  /*0f30*/  @P3 FADD R8, R8, R3 ;  /* 0x0000000308083221 */ /* 0x001fe20000000000 */
[----:B------:R-:W-:-:S03]  /*0f40*/  ISETP.GT.U32.AND P3, PT, R0, 0xc0, PT ;  /* 0x000000c00000780c */ /* 0x000fc60003f64070 */
[----:B-1----:R-:W-:Y:S01]  /*0f50*/  @P1 FADD R8, R8, R12 ;  /* 0x0000000c08081221 */ /* 0x002fe20000000000 */
[----:B------:R-:W-:Y:S02]  /*0f60*/  ISETP.GT.U32.AND P1, PT, R0, 0xe0, PT ;  /* 0x000000e00000780c */ /* 0x000fe40003f24070 */
[----:B------:R-:W-:Y:S01]  /*0f70*/  ISETP.GT.U32.AND.EX P3, PT, R4, RZ, PT, P3 ;  /* 0x000000ff0400720c */ /* 0x000fe20003f64130 */
[----:B------:R-:W-:Y:S01]  /*0f80*/  @P0 FADD R8, R8, R13 ;  /* 0x0000000d08080221 */ /* 0x000fe20000000000 */
[----:B------:R-:W-:-:S03]  /*0f90*/  ISETP.GT.U32.AND.EX P1, PT, R4, RZ, PT, P1 ;  /* 0x000000ff0400720c */ /* 0x000fc60003f24110 */
[----:B------:R-:W-:-:S04]  /*0fa0*/  @P2 FADD R8, R8, R14 ;  /* 0x0000000e08082221 */ /* 0x000fc80000000000 */
[----:B------:R-:W-:-:S04]  /*0fb0*/  @P4 FADD R8, R8, R15 ;  /* 0x0000000f08084221 */ /* 0x000fc80000000000 */
[----:B--2---:R-:W-:-:S04]  /*0fc0*/  @P3 FADD R8, R8, R6 ;  /* 0x0000000608083221 */ /* 0x004fc80000000000 */
[----:B------:R-:W-:Y:S01]  /*0fd0*/  @P1 FADD R8, R8, R7 ;  /* 0x0000000708081221 */ /* 0x000fe20000000000 */
[----:B------:R-:W-:Y:S06]  /*0fe0*/  BRA `(.L_x_102) ;  /* 0x0000001000547947 */ /* 0x000fec0003800000 */
.L_x_88:
[----:B------:R-:W0:Y:S01]  /*0ff0*/  S2R R5, SR_TID.X ;  /* 0x0000000000057919 */ /* 0x000e220000002100 */
[----:B------:R-:W0:Y:S02]  /*1000*/  LDC.64 R2, c[0x0][0x380] ;  /* 0x0000e000ff027b82 */ /* 0x000e240000000a00 */
[----:B0-----:R-:W-:-:S05]  /*1010*/  IMAD.WIDE.U32 R2, R5, 0x4, R2 ;  /* 0x0000000405027825 */ /* 0x001fca00078e0002 */
        /* <DEDUP_REMOVED lines=15> */
[----:B------:R-:W5:Y:S01]  /*1110*/  LDG.E R7, desc[UR6][R2.64+0x3800] ;  /* 0x0038000602077981 */ /* 0x000f62000c1e1900 */
[----:B--2---:R-:W-:Y:S01]  /*1120*/  FMUL R14, R14, R14 ;  /* 0x0000000e0e0e7220 */ /* 0x004fe20000400000 */
[----:B---3--:R-:W-:-:S03]  /*1130*/  FMUL R16, R16, R16 ;  /* 0x0000001010107220 */ /* 0x008fc60000400000 */
[----:B----4-:R-:W-:Y:S01]  /*1140*/  FFMA R13, R13, R13, R14 ;  /* 0x0000000d0d0d7223 */ /* 0x010fe2000000000e */
[----:B-----5:R-:W-:Y:S01]  /*1150*/  FMUL R14, R21, R21 ;  /* 0x00000015150e7220 */ /* 0x020fe20000400000 */
[----:B------:R-:W-:-:S03]  /*1160*/  FFMA R16, R15, R15, R16 ;  /* 0x0000000f0f107223 */ /* 0x000fc60000000010 */
[----:B------:R-:W-:Y:S01]  /*1170*/  FFMA R14, R11, R11, R14 ;  /* 0x0000000b0b0e7223 */ /* 0x000fe2000000000e */
[----:B------:R-:W-:Y:S01]  /*1180*/  IADD3 R11, P1, PT, R0, -0x1000, RZ ;  /* 0xfffff000000b7810 */ /* 0x000fe20007f3e0ff */
[----:B------:R-:W-:Y:S01]  /*1190*/  FADD R16, R13, R16 ;  /* 0x000000100d107221 */ /* 0x000fe20000000000 */
[----:B------:R-:W-:Y:S02]  /*11a0*/  FMUL R13, R12, R12 ;  /* 0x0000000c0c0d7220 */ /* 0x000fe40000400000 */
[----:B------:R-:W-:Y:S02]  /*11b0*/  ISETP.GE.U32.AND P0, PT, R11, 0x1000, PT ;  /* 0x000010000b00780c */ /* 0x000fe40003f06070 */
[----:B------:R-:W-:Y:S01]  /*11c0*/  IADD3.X R12, PT, PT, R4, -0x1, RZ, P1, !PT ;  /* 0xffffffff040c7810 */ /* 0x000fe20000ffe4ff */
[----:B------:R-:W-:-:S03]  /*11d0*/  FMUL R15, R10, R10 ;  /* 0x0000000a0a0f7220 */ /* 0x000fc60000400000 */
[----:B------:R-:W-:Y:S01]  /*11e0*/  ISETP.GE.U32.AND.EX P0, PT, R12, RZ, PT, P0 ;  /* 0x000000ff0c00720c */ /* 0x000fe20003f06100 */
[----:B------:R-:W-:Y:S01]  /*11f0*/  FMUL R18, R18, R18 ;  /* 0x0000001212127220 */ /* 0x000fe20000400000 */
[----:B------:R-:W-:Y:S01]  /*1200*/  FMUL R20, R20, R20 ;  /* 0x0000001414147220 */ /* 0x000fe20000400000 */
[----:B------:R-:W-:Y:S02]  /*1210*/  FMUL R10, R9, R9 ;  /* 0x00000009090a7220 */ /* 0x000fe40000400000 */
[----:B------:R-:W-:Y:S01]  /*1220*/  FFMA R18, R17, R17, R18 ;  /* 0x0000001111127223 */ /* 0x000fe20000000012 */
[----:B------:R-:W-:Y:S01]  /*1230*/  FFMA R19, R19, R19, R20 ;  /* 0x0000001313137223 */ /* 0x000fe20000000014 */
[----:B------:R-:W-:Y:S01]  /*1240*/  FFMA R13, R8, R8, R13 ;  /* 0x00000008080d7223 */ /* 0x000fe2000000000d */
[----:B------:R-:W-:Y:S01]  /*1250*/  FFMA R15, R6, R6, R15 ;  /* 0x00000006060f7223 */ /* 0x000fe2000000000f */
[----:B------:R-:W-:Y:S01]  /*1260*/  FFMA R10, R7, R7, R10 ;  /* 0x00000007070a7223 */ /* 0x000fe2000000000a */
[----:B------:R-:W-:Y:S01]  /*1270*/  FADD R19, R18, R19 ;  /* 0x0000001312137221 */ /* 0x000fe20000000000 */
[----:B------:R-:W-:-:S02]  /*1280*/  FADD R13, R14, R13 ;  /* 0x0000000d0e0d7221 */ /* 0x000fc40000000000 */
[----:B------:R-:W-:Y:S01]  /*1290*/  FADD R10, R15, R10 ;  /* 0x0000000a0f0a7221 */ /* 0x000fe20000000000 */
[----:B------:R-:W-:Y:S01]  /*12a0*/  FADD R16, R16, R19 ;  /* 0x0000001310107221 */ /* 0x000fe20000000000 */
[----:B------:R-:W-:Y:S02]  /*12b0*/  HFMA2 R15, -RZ, RZ, 0, 0 ;  /* 0x00000000ff0f7431 */ /* 0x000fe400000001ff */
[----:B------:R-:W-:Y:S01]  /*12c0*/  FADD R7, R13, R10 ;  /* 0x0000000a0d077221 */ /* 0x000fe20000000000 */
[----:B------:R-:W-:-:S03]  /*12d0*/  IMAD.MOV.U32 R13, RZ, RZ, 0x1000 ;  /* 0x00001000ff0d7424 */ /* 0x000fc600078e00ff */
[----:B------:R-:W-:Y:S01]  /*12e0*/  FADD R10, R16, R7 ;  /* 0x00000007100a7221 */ /* 0x000fe20000000000 */
[----:B------:R-:W-:Y:S06]  /*12f0*/  @!P0 BRA `(.L_x_103) ;  /* 0x0000000000e08947 */ /* 0x000fec0003800000 */
[----:B------:R-:W0:Y:S01]  /*1300*/  LDC.64 R6, c[0x0][0x390] ;  /* 0x0000e400ff067b82 */ /* 0x000e220000000a00 */
[----:B------:R-:W-:Y:S02]  /*1310*/  MOV R13, 0x1000 ;  /* 0x00001000000d7802 */ /* 0x000fe40000000f00 */
[----:B------:R-:W-:-:S07]  /*1320*/  MOV R15, RZ ;  /* 0x000000ff000f7202 */ /* 0x000fce0000000f00 */
.L_x_105:
[----:B------:R-:W-:-:S04]  /*1330*/  LEA R8, P0, R13, R2, 0x2 ;  /* 0x000000020d087211 */ /* 0x000fc800078010ff */
[----:B------:R-:W-:-:S05]  /*1340*/  LEA.HI.X R9, R13, R3, R15, 0x2, P0 ;  /* 0x000000030d097211 */ /* 0x000fca00000f140f */
        /* <DEDUP_REMOVED lines=15> */
[----:B------:R2:W5:Y:S02]  /*1440*/  LDG.E R18, desc[UR6][R8.64+0x3c00] ;  /* 0x003c000608127981 */ /* 0x000564000c1e1900 */
[----:B--2---:R-:W-:Y:S01]  /*1450*/  FMUL R9, R0, R0 ;  /* 0x0000000000097220 */ /* 0x004fe20000400000 */
[----:B0-----:R-:W-:-:S02]  /*1460*/  IMAD.MOV.U32 R0, RZ, RZ, R6 ;  /* 0x000000ffff007224 */ /* 0x001fc400078e0006 */
[----:B---3--:R-:W-:Y:S01]  /*1470*/  FMUL R19, R19, R19 ;  /* 0x0000001313137220 */ /* 0x008fe20000400000 */
[----:B----4-:R-:W-:Y:S01]  /*1480*/  FMUL R28, R28, R28 ;  /* 0x0000001c1c1c7220 */ /* 0x010fe20000400000 */
[----:B-----5:R-:W-:Y:S01]  /*1490*/  FFMA R9, R14, R14, R9 ;  /* 0x0000000e0e097223 */ /* 0x020fe20000000009 */
[----:B------:R-:W-:Y:S01]  /*14a0*/  IADD3 R14, P1, PT, -R13, R0, RZ ;  /* 0x000000000d0e7210 */ /* 0x000fe20007f3e1ff */
[----:B------:R-:W-:Y:S01]  /*14b0*/  FFMA R8, R4, R4, R19 ;  /* 0x0000000404087223 */ /* 0x000fe20000000013 */
[----:B------:R-:W-:Y:S02]  /*14c0*/  MOV R4, R7 ;  /* 0x0000000700047202 */ /* 0x000fe40000000f00 */
[----:B------:R-:W-:Y:S01]  /*14d0*/  ISETP.GE.U32.AND P0, PT, R14, 0x1000, PT ;  /* 0x000010000e00780c */ /* 0x000fe20003f06070 */
[----:B------:R-:W-:Y:S01]  /*14e0*/  FFMA R28, R23, R23, R28 ;  /* 0x00000017171c7223 */ /* 0x000fe2000000001c */
[----:B------:R-:W-:Y:S01]  /*14f0*/  IADD3.X R14, PT, PT, ~R15, R4, RZ, P1, !PT ;  /* 0x000000040f0e7210 */ /* 0x000fe20000ffe5ff */
[----:B------:R-:W-:Y:S01]  /*1500*/  FMUL R27, R27, R27 ;  /* 0x0000001b1b1b7220 */ /* 0x000fe20000400000 */
[----:B------:R-:W-:Y:S01]  /*1510*/  FMUL R29, R26, R26 ;  /* 0x0000001a1a1d7220 */ /* 0x000fe20000400000 */
[----:B------:R-:W-:Y:S01]  /*1520*/  FMUL R23, R21, R21 ;  /* 0x0000001515177220 */ /* 0x000fe20000400000 */
[----:B------:R-:W-:Y:S01]  /*1530*/  FMUL R17, R17, R17 ;  /* 0x0000001111117220 */ /* 0x000fe20000400000 */
[----:B------:R-:W-:Y:S01]  /*1540*/  ISETP.GE.U32.AND.EX P0, PT, R14, RZ, PT, P0 ;  /* 0x000000ff0e00720c */ /* 0x000fe20003f06100 */
        /* <DEDUP_REMOVED lines=11> */
[----:B------:R-:W-:-:S04]  /*1600*/  FADD R9, R10, R9 ;  /* 0x000000090a097221 */ /* 0x000fc80000000000 */
[----:B------:R-:W-:Y:S01]  /*1610*/  FFMA R10, R18, R18, R9 ;  /* 0x00000012120a7223 */ /* 0x000fe20000000009 */
[----:B------:R-:W-:Y:S06]  /*1620*/  @!P0 BRA `(.L_x_104) ;  /* 0x00000008001c8947 */ /* 0x000fec0003800000 */
[----:B------:R-:W-:-:S04]  /*1630*/  IADD3 R13, P0, PT, R13, 0x1000, RZ ;  /* 0x000010000d0d7810 */ /* 0x000fc80007f1e0ff */
[----:B------:R-:W-:Y:S02]  /*1640*/  IADD3.X R15, PT, PT, RZ, R15, RZ, P0, !PT ;  /* 0x0000000fff0f7210 */ /* 0x000fe400007fe4ff */
[----:B------:R-:W-:-:S04]  /*1650*/  ISETP.GT.U32.AND P0, PT, R13, R11, PT ;  /* 0x0000000b0d00720c */ /* 0x000fc80003f04070 */
[----:B------:R-:W-:-:S13]  /*1660*/  ISETP.GT.U32.AND.EX P0, PT, R15, R12, PT, P0 ;  /* 0x0000000c0f00720c */ /* 0x000fda0003f04100 */
[----:B------:R-:W-:Y:S05]  /*1670*/  @!P0 BRA `(.L_x_105) ;  /* 0xfffffffc002c8947 */ /* 0x000fea000383ffff */
.L_x_103:
[----:B------:R-:W-:Y:S01]  /*1680*/  IMAD.IADD R2, R0, 0x1, -R13 ;  /* 0x0000000100027824 */ /* 0x000fe200078e0a0d */
[----:B------:R-:W-:Y:S01]  /*1690*/  ISETP.GE.U32.AND P1, PT, R13, R0, PT ;  /* 0x000000000d00720c */ /* 0x000fe20003f26070 */
[----:B------:R-:W-:Y:S03]  /*16a0*/  BSSY.RECONVERGENT B1, `(.L_x_104) ;  /* 0x000007f000017945 */ /* 0x000fe60003800200 */
[----:B------:R-:W-:-:S04]  /*16b0*/  ISETP.GE.AND P0, PT, R5, R2, PT ;  /* 0x000000020500720c */ /* 0x000fc80003f06270 */
[----:B------:R-:W-:-:S13]  /*16c0*/  ISETP.GE.U32.OR.EX P0, PT, R15, R4, P0, P1 ;  /* 0x000000040f00720c */ /* 0x000fda0000706510 */
[----:B------:R-:W-:Y:S05]  /*16d0*/  @P0 BRA `(.L_x_106) ;  /* 0x0000000400ec0947 */ /* 0x000fea0003800000 */
[-C--:B------:R-:W-:Y:S01]  /*16e0*/  LOP3.LUT R2, RZ, R5.reuse, RZ, 0x33, !PT ;  /* 0x00000005ff027212 */ /* 0x080fe200078e33ff */
[----:B------:R-:W-:Y:S03]  /*16f0*/  BSSY.RECONVERGENT B2, `(.L_x_107) ;  /* 0x0000038000027945 */ /* 0x000fe60003800200 */
[----:B------:R-:W-:Y:S02]  /*1700*/  IADD3 R2, PT, PT, -R13, R0, R2 ;  /* 0x000000000d027210 */ /* 0x000fe40007ffe102 */
[----:B------:R-:W-:Y:S02]  /*1710*/  MOV R0, R5 ;  /* 0x0000000500007202 */ /* 0x000fe40000000f00 */
[C---:B------:R-:W-:Y:S02]  /*1720*/  ISETP.GE.U32.AND P1, PT, R2.reuse, 0xf00, PT ;  /* 0x00000f000200780c */ /* 0x040fe40003f26070 */
[----:B------:R-:W-:-:S04]  /*1730*/  LEA.HI R4, R2, 0x1, RZ, 0x18 ;  /* 0x0000000102047811 */ /* 0x000fc800078fc0ff */
[----:B------:R-:W-:-:S04]  /*1740*/  LOP3.LUT R22, R4, 0xf, RZ, 0xc0, !PT ;  /* 0x0000000f04167812 */ /* 0x000fc800078ec0ff */
[----:B------:R-:W-:-:S03]  /*1750*/  ISETP.NE.AND P0, PT, R22, RZ, PT ;  /* 0x000000ff1600720c */ /* 0x000fc60003f05270 */
[----:B------:R-:W-:Y:S10]  /*1760*/  @!P1 BRA `(.L_x_108) ;  /* 0x0000000000c09947 */ /* 0x000ff40003800000 */
[----:B------:R-:W0:Y:S01]  /*1770*/  LDCU.64 UR4, c[0x0][0x380] ;  /* 0x00007000ff0477ac */ /* 0x000e220008000a00 */
[----:B------:R-:W-:Y:S02]  /*1780*/  IADD3 R3, P1, PT, R5, R13, RZ ;  /* 0x0000000d05037210 */ /* 0x000fe40007f3e0ff */
[----:B------:R-:W-:Y:S02]  /*1790*/  LOP3.LUT R7, R4, 0x1fffff0, RZ, 0xc0, !PT ;  /* 0x01fffff004077812 */ /* 0x000fe400078ec0ff */
[----:B------:R-:W-:-:S03]  /*17a0*/  IADD3.X R0, PT, PT, RZ, R15, RZ, P1, !PT ;  /* 0x0000000fff007210 */ /* 0x000fc60000ffe4ff */
[----:B------:R-:W-:Y:S01]  /*17b0*/  IMAD.MOV R7, RZ, RZ, -R7 ;  /* 0x000000ffff077224 */ /* 0x000fe200078e0a07 */
[----:B0-----:R-:W-:-:S04]  /*17c0*/  LEA R2, P2, R3, UR4, 0x2 ;  /* 0x0000000403027c11 */ /* 0x001fc8000f8410ff */
[----:B------:R-:W-:Y:S02]  /*17d0*/  IADD3 R2, P1, PT, R2, 0x2000, RZ ;  /* 0x0000200002027810 */ /* 0x000fe40007f3e0ff */
[----:B------:R-:W-:Y:S02]  /*17e0*/  LEA.HI.X R3, R3, UR5, R0, 0x2, P2 ;  /* 0x0000000503037c11 */ /* 0x000fe400090f1400 */
[----:B------:R-:W-:Y:S02]  /*17f0*/  MOV R0, R5 ;  /* 0x0000000500007202 */ /* 0x000fe40000000f00 */
[----:B------:R-:W-:-:S07]  /*1800*/  IADD3.X R3, PT, PT, RZ, R3, RZ, P1, !PT ;  /* 0x00000003ff037210 */ /* 0x000fce0000ffe4ff */
.L_x_109:
        /* <DEDUP_REMOVED lines=16> */
[----:B------:R-:W-:Y:S01]  /*1910*/  IADD3 R7, PT, PT, R7, 0x10, RZ ;  /* 0x0000001007077810 */ /* 0x000fe20007ffe0ff */
[----:B------:R-:W-:-:S03]  /*1920*/  VIADD R0, R0, 0x1000 ;  /* 0x0000100000007836 */ /* 0x000fc60000000000 */
        /* <DEDUP_REMOVED lines=20> */
.L_x_108:
[----:B------:R-:W-:Y:S05]  /*1a70*/  BSYNC.RECONVERGENT B2 ;  /* 0x0000000000027941 */ /* 0x000fea0003800200 */
.L_x_107:
[----:B------:R-:W-:Y:S05]  /*1a80*/  @!P0 BRA `(.L_x_106) ;  /* 0x0000000400008947 */ /* 0x000fea0003800000 */
[----:B------:R-:W-:Y:S01]  /*1a90*/  ISETP.GE.U32.AND P0, PT, R22, 0x8, PT ;  /* 0x000000081600780c */ /* 0x000fe20003f06070 */
[----:B------:R-:W-:Y:S01]  /*1aa0*/  BSSY.RECONVERGENT B2, `(.L_x_110) ;  /* 0x000001a000027945 */ /* 0x000fe20003800200 */
[----:B------:R-:W-:-:S04]  /*1ab0*/  LOP3.LUT R9, R4, 0x7, RZ, 0xc0, !PT ;  /* 0x0000000704097812 */ /* 0x000fc800078ec0ff */
[----:B------:R-:W-:-:S07]  /*1ac0*/  ISETP.NE.AND P1, PT, R9, RZ, PT ;  /* 0x000000ff0900720c */ /* 0x000fce0003f25270 */
[----:B------:R-:W-:Y:S06]  /*1ad0*/  @!P0 BRA `(.L_x_111) ;  /* 0x0000000000588947 */ /* 0x000fec0003800000 */
[----:B------:R-:W0:Y:S01]  /*1ae0*/  LDCU.64 UR4, c[0x0][0x380] ;  /* 0x00007000ff0477ac */ /* 0x000e220008000a00 */
[----:B------:R-:W-:-:S04]  /*1af0*/  IADD3 R3, P0, PT, R0, R13, RZ ;  /* 0x0000000d00037210 */ /* 0x000fc80007f1e0ff */
[----:B------:R-:W-:Y:S02]  /*1b00*/  IADD3.X R6, PT, PT, RZ, R15, RZ, P0, !PT ;  /* 0x0000000fff067210 */ /* 0x000fe400007fe4ff */
        /* <DEDUP_REMOVED lines=10> */
[----:B------:R-:W-:Y:S01]  /*1bb0*/  IADD3 R0, PT, PT, R0, 0x800, RZ ;  /* 0x0000080000007810 */ /* 0x000fe20007ffe0ff */
        /* <DEDUP_REMOVED lines=8> */
.L_x_111:
[----:B------:R-:W-:Y:S05]  /*1c40*/  BSYNC.RECONVERGENT B2 ;  /* 0x0000000000027941 */ /* 0x000fea0003800200 */
.L_x_110:
        /* <DEDUP_REMOVED lines=14> */
[----:B------:R-:W5:Y:S01]  /*1d30*/  LDG.E R12, desc[UR6][R2.64+0xc00] ;  /* 0x000c0006020c7981 */ /* 0x000f62000c1e1900 */
[----:B------:R-:W-:-:S02]  /*1d40*/  VIADD R0, R0, 0x400 ;  /* 0x0000040000007836 */ /* 0x000fc40000000000 */
[----:B--2---:R-:W-:-:S04]  /*1d50*/  FFMA R7, R7, R7, R10 ;  /* 0x0000000707077223 */ /* 0x004fc8000000000a */
[----:B---3--:R-:W-:-:S04]  /*1d60*/  FFMA R7, R4, R4, R7 ;  /* 0x0000000404077223 */ /* 0x008fc80000000007 */
[----:B----4-:R-:W-:-:S04]  /*1d70*/  FFMA R7, R8, R8, R7 ;  /* 0x0000000808077223 */ /* 0x010fc80000000007 */
[----:B-----5:R-:W-:-:S07]  /*1d80*/  FFMA R10, R12, R12, R7 ;  /* 0x0000000c0c0a7223 */ /* 0x020fce0000000007 */
.L_x_113:
[----:B------:R-:W-:Y:S05]  /*1d90*/  BSYNC.RECONVERGENT B2 ;  /* 0x0000000000027941 */ /* 0x000fea0003800200 */
.L_x_112:
[----:B------:R-:W-:Y:S05]  /*1da0*/  @!P1 BRA `(.L_x_106) ;  /* 0x0000000000389947 */ /* 0x000fea0003800000 */
[----:B------:R-:W0:Y:S01]  /*1db0*/  LDCU.64 UR4, c[0x0][0x380] ;  /* 0x00007000ff0477ac */ /* 0x000e220008000a00 */
[----:B------:R-:W-:Y:S02]  /*1dc0*/  IADD3 R7, P0, PT, R0, R13, RZ ;  /* 0x0000000d00077210 */ /* 0x000fe40007f1e0ff */
[----:B------:R-:W-:Y:S02]  /*1dd0*/  IADD3 R0, PT, PT, -R6, RZ, RZ ;  /* 0x000000ff06007210 */ /* 0x000fe40007ffe1ff */
[----:B------:R-:W-:Y:S02]  /*1de0*/  IADD3.X R4, PT, PT, RZ, R15, RZ, P0, !PT ;  /* 0x0000000fff047210 */ /* 0x000fe400007fe4ff */
[----:B0-----:R-:W-:-:S04]  /*1df0*/  LEA R2, P1, R7, UR4, 0x2 ;  /* 0x0000000407027c11 */ /* 0x001fc8000f8210ff */
[----:B------:R-:W-:-:S09]  /*1e00*/  LEA.HI.X R7, R7, UR5, R4, 0x2, P1 ;  /* 0x0000000507077c11 */ /* 0x000fd200088f1404 */
.L_x_114:
[----:B------:R-:W-:-:S06]  /*1e10*/  MOV R3, R7 ;  /* 0x0000000700037202 */ /* 0x000fcc0000000f00 */
[----:B------:R0:W2:Y:S01]  /*1e20*/  LDG.E R3, desc[UR6][R2.64] ;  /* 0x0000000602037981 */ /* 0x0000a2000c1e1900 */
[----:B------:R-:W-:-:S05]  /*1e30*/  VIADD R0, R0, 0x1 ;  /* 0x0000000100007836 */ /* 0x000fca0000000000 */
[----:B------:R-:W-:Y:S02]  /*1e40*/  ISETP.NE.AND P0, PT, R0, RZ, PT ;  /* 0x000000ff0000720c */ /* 0x000fe40003f05270 */
[----:B0-----:R-:W-:-:S04]  /*1e50*/  IADD3 R2, P1, PT, R2, 0x400, RZ ;  /* 0x0000040002027810 */ /* 0x001fc80007f3e0ff */
[----:B------:R-:W-:Y:S01]  /*1e60*/  IADD3.X R7, PT, PT, RZ, R7, RZ, P1, !PT ;  /* 0x00000007ff077210 */ /* 0x000fe20000ffe4ff */
[----:B--2---:R-:W-:-:S06]  /*1e70*/  FFMA R10, R3, R3, R10 ;  /* 0x00000003030a7223 */ /* 0x004fcc000000000a */
[----:B------:R-:W-:Y:S05]  /*1e80*/  @P0 BRA `(.L_x_114) ;  /* 0xfffffffc00e00947 */ /* 0x000fea000383ffff */
.L_x_106:
[----:B------:R-:W-:Y:S05]  /*1e90*/  BSYNC.RECONVERGENT B1 ;  /* 0x0000000000017941 */ /* 0x000fea0003800200 */
.L_x_104:
[----:B------:R-:W0:Y:S01]  /*1ea0*/  S2R R6, SR_LANEID ;  /* 0x0000000000067919 */ /* 0x000e220000000000 */
[----:B------:R-:W-:Y:S02]  /*1eb0*/  MOV R3, R10 ;  /* 0x0000000a00037202 */ /* 0x000fe40000000f00 */
[----:B------:R-:W-:-:S03]  /*1ec0*/  ISETP.NE.AND P5, PT, R5, RZ, PT ;  /* 0x000000ff0500720c */ /* 0x000fc60003fa5270 */
        /* <DEDUP_REMOVED lines=29> */
[----:B------:R-:W0:Y:S04]  /*20a0*/  LDS R3, [UR4+0xc] ;  /* 0x00000c04ff037984 */ /* 0x000e280008000800 */
[----:B--2---:R-:W1:Y:S04]  /*20b0*/  LDS.128 R4, [UR4+0x10] ;  /* 0x00001004ff047984 */ /* 0x004e680008000c00 */
        /* <DEDUP_REMOVED lines=8> */
.L_x_102:
[----:B------:R-:W-:Y:S05]  /*2140*/  BSYNC.RECONVERGENT B0 ;  /* 0x0000000000007941 */ /* 0x000fea0003800200 */
.L_x_87:
[----:B------:R-:W-:Y:S05]  /*2150*/  @P5 EXIT ;  /* 0x000000000000594d */ /* 0x000fea0003800000 */
[----:B01----:R-:W0:Y:S01]  /*2160*/  LDC.64 R2, c[0x0][0x388] ;  /* 0x0000e200ff027b82 */ /* 0x003e220000000a00 */
[----:B------:R-:W1:Y:S02]  /*2170*/  LDCU UR4, c[0x0][0x39c] ;  /* 0x00007380ff0477ac */ /* 0x000e640008000800 */
[----:B-1----:R-:W-:-:S05]  /*2180*/  FADD R5, R8, UR4 ;  /* 0x0000000408057e21 */ /* 0x002fca0008000000 */
[----:B0-----:R-:W-:Y:S01]  /*2190*/  STG.E desc[UR6][R2.64], R5 ;  /* 0x0000000502007986 */ /* 0x001fe2000c101906 */
[----:B------:R-:W-:Y:S05]  /*21a0*/  EXIT ;  /* 0x000000000000794d */ /* 0x000fea0003800000 */
.L_x_115:
        /* <DEDUP_REMOVED lines=13> */
.L_x_238:


//--------------------- .text._ZN3cub18CUB_300001_SM_10006detail6reduce28DeviceReduceSingleTileKernelINS2_10policy_hubIfjN4cuda3std3__44plusIfEEE10Policy1000EPfSC_iS9_ffNS7_10__identityEEEvT0_T1_T2_T3_T4_T6_ --------------------------
	.section	.text._ZN3cub18CUB_300001_SM_10006detail6reduce28DeviceReduceSingleTileKernelINS2_10policy_hubIfjN4cuda3std3__44plusIfEEE10Policy1000EPfSC_iS9_ffNS7_10__identityEEEvT0_T1_T2_T3_T4_T6_,"ax",@progbits
	.align	128
        .global         _ZN3cub18CUB_300001_SM_10006detail6reduce28DeviceReduceSingleTileKernelINS2_10policy_hubIfjN4cuda3std3__44plusIfEEE10Policy1000EPfSC_iS9_ffNS7_10__identityEEEvT0_T1_T2_T3_T4_T6_
        .type           _ZN3cub18CUB_300001_SM_10006detail6reduce28DeviceReduceSingleTileKernelINS2_10policy_hubIfjN4cuda3std3__44plusIfEEE10Policy1000EPfSC_iS9_ffNS7_10__identityEEEvT0_T1_T2_T3_T4_T6_,@function
        .size           _ZN3cub18CUB_300001_SM_10006detail6reduce28DeviceReduceSingleTileKernelINS2_10policy_hubIfjN4cuda3std3__44plusIfEEE10Policy1000EPfSC_iS9_ffNS7_10__identityEEEvT0_T1_T2_T3_T4_T6_,(.L_x_239 - _ZN3cub18CUB_300001_SM_10006detail6reduce28DeviceReduceSingleTileKernelINS2_10policy_hubIfjN4cuda3std3__44plusIfEEE10Policy1000EPfSC_iS9_ffNS7_10__identityEEEvT0_T1_T2_T3_T4_T6_)
        .other          _ZN3cub18CUB_300001_SM_10006detail6reduce28DeviceReduceSingleTileKernelINS2_10policy_hubIfjN4cuda3std3__44plusIfEEE10Policy1000EPfSC_iS9_ffNS7_10__identityEEEvT0_T1_T2_T3_T4_T6_,@"STO_CUDA_ENTRY STV_DEFAULT"
_ZN3cub18CUB_300001_SM_10006detail6reduce28DeviceReduceSingleTileKernelINS2_10policy_hubIfjN4cuda3std3__44plusIfEEE10Policy1000EPfSC_iS9_ffNS7_10__identityEEEvT0_T1_T2_T3_T4_T6_:
.text._ZN3cub18CUB_300001_SM_10006detail6reduce28DeviceReduceSingleTileKernelINS2_10policy_hubIfjN4cuda3std3__44plusIfEEE10Policy1000EPfSC_iS9_ffNS7_10__identityEEEvT0_T1_T2_T3_T4_T6_:
        /* <DEDUP_REMOVED lines=13> */
.L_x_116:
        /* <DEDUP_REMOVED lines=16> */
.L_x_121:
[----:B------:R-:W-:Y:S05]  /*01d0*/  BSYNC.RECONVERGENT B1 ;  /* 0x0000000000017941 */ /* 0x000fea0003800200 */
.L_x_120:
        /* <DEDUP_REMOVED lines=16> */
.L_x_126:
        /* <DEDUP_REMOVED lines=9> */
.L_x_125:
[----:B------:R-:W-:Y:S05]  /*0370*/  BSYNC.RECONVERGENT B2 ;  /* 0x0000000000027941 */ /* 0x000fea0003800200 */
.L_x_124:
        /* <DEDUP_REMOVED lines=8> */
.L_x_129:
        /* <DEDUP_REMOVED lines=43> */
.L_x_128:
[----:B------:R-:W-:Y:S05]  /*06b0*/  BSYNC.RECONVERGENT B2 ;  /* 0x0000000000027941 */ /* 0x000fea0003800200 */
.L_x_127:
        /* <DEDUP_REMOVED lines=26> */
.L_x_131:
[----:B------:R-:W-:Y:S05]  /*0860*/  BSYNC.RECONVERGENT B2 ;  /* 0x0000000000027941 */ /* 0x000fea0003800200 */
.L_x_130:
        /* <DEDUP_REMOVED lines=12> */
.L_x_123:
[----:B------:R-:W-:Y:S05]  /*0930*/  BSYNC.RECONVERGENT B1 ;  /* 0x0000000000017941 */ /* 0x000fea0003800200 */
.L_x_122:
        /* <DEDUP_REMOVED lines=10> */
[----:B------:R-:W1:Y:S06]  /*09e0*/  SHFL.DOWN PT, R3, R0, 0x2, 0x1f ;  /* 0x08401f0000037f89 */ /* 0x000e6c00000e0000 */
[----:B------:R-:W2:Y:S01]  /*09f0*/  @!P1 S2R R6, SR_CgaCtaId ;  /* 0x0000000000069919 */ /* 0x000ea20000008800 */
[----:B0-----:R-:W-:Y:S02]  /*0a00*/  @!P1 MOV R5, 0x400 ;  /* 0x0000040000059802 */ /* 0x001fe40000000f00 */
[----:B------:R-:W-:-:S04]  /*0a10*/  @!P1 SHF.R.U32.HI R4, RZ, 0x3, R2 ;  /* 0x00000003ff049819 */ /* 0x000fc80000011602 */
[----:B------:R-:W-:Y:S01]  /*0a20*/  @!P1 LOP3.LUT R4, R4, 0x7c, RZ, 0xc0, !PT ;  /* 0x0000007c04049812 */ /* 0x000fe200078ec0ff */
[----:B-1----:R-:W-:Y:S01]  /*0a30*/  @!P0 FADD R0, R0, R3 ;  /* 0x0000000300008221 */ /* 0x002fe20000000000 */
[----:B------:R-:W-:-:S04]  /*0a40*/  ISETP.GT.AND P0, PT, R8, 0x1b, PT ;  /* 0x0000001b0800780c */ /* 0x000fc80003f04270 */
[----:B------:R-:W0:Y:S01]  /*0a50*/  SHFL.DOWN PT, R3, R0, 0x4, 0x1f ;  /* 0x08801f0000037f89 */ /* 0x000e2200000e0000 */
[----:B--2---:R-:W-:-:S04]  /*0a60*/  @!P1 LEA R5, R6, R5, 0x18 ;  /* 0x0000000506059211 */ /* 0x004fc800078ec0ff */
        /* <DEDUP_REMOVED lines=16> */
[----:B0-----:R-:W0:Y:S04]  /*0b70*/  LDS.128 R4, [UR4+0x10] ;  /* 0x00001004ff047984 */ /* 0x001e280008000c00 */
[----:B------:R-:W1:Y:S04]  /*0b80*/  LDS.128 R12, [UR4+0x20] ;  /* 0x00002004ff0c7984 */ /* 0x000e680008000c00 */
[----:B------:R-:W2:Y:S04]  /*0b90*/  LDS.128 R8, [UR4+0x30] ;  /* 0x00003004ff087984 */ /* 0x000ea80008000c00 */
[----:B------:R-:W3:Y:S01]  /*0ba0*/  LDS.128 R16, [UR4+0x40] ;  /* 0x00004004ff107984 */ /* 0x000ee20008000c00 */
[----:B0-----:R-:W-:-:S04]  /*0bb0*/  FADD R5, R0, R5 ;  /* 0x0000000500057221 */ /* 0x001fc80000000000 */
[----:B------:R-:W-:-:S04]  /*0bc0*/  FADD R6, R5, R6 ;  /* 0x0000000605067221 */ /* 0x000fc80000000000 */
[----:B------:R-:W-:-:S04]  /*0bd0*/  FADD R7, R6, R7 ;  /* 0x0000000706077221 */ /* 0x000fc80000000000 */
[----:B-1----:R-:W-:-:S04]  /*0be0*/  FADD R12, R7, R12 ;  /* 0x0000000c070c7221 */ /* 0x002fc80000000000 */
[----:B------:R-:W-:-:S04]  /*0bf0*/  FADD R13, R12, R13 ;  /* 0x0000000d0c0d7221 */ /* 0x000fc80000000000 */
[----:B------:R-:W-:-:S04]  /*0c00*/  FADD R14, R13, R14 ;  /* 0x0000000e0d0e7221 */ /* 0x000fc80000000000 */
[----:B------:R-:W-:-:S04]  /*0c10*/  FADD R15, R14, R15 ;  /* 0x0000000f0e0f7221 */ /* 0x000fc80000000000 */
[----:B--2---:R-:W-:-:S04]  /*0c20*/  FADD R8, R15, R8 ;  /* 0x000000080f087221 */ /* 0x004fc80000000000 */
[----:B------:R-:W-:-:S04]  /*0c30*/  FADD R9, R8, R9 ;  /* 0x0000000908097221 */ /* 0x000fc80000000000 */
[----:B------:R-:W-:-:S04]  /*0c40*/  FADD R10, R9, R10 ;  /* 0x0000000a090a7221 */ /* 0x000fc80000000000 */
[----:B------:R-:W-:-:S04]  /*0c50*/  FADD R11, R10, R11 ;  /* 0x0000000b0a0b7221 */ /* 0x000fc80000000000 */
[----:B---3--:R-:W-:-:S04]  /*0c60*/  FADD R16, R11, R16 ;  /* 0x000000100b107221 */ /* 0x008fc80000000000 */
[----:B------:R-:W-:-:S04]  /*0c70*/  FADD R17, R16, R17 ;  /* 0x0000001110117221 */ /* 0x000fc80000000000 */
[----:B------:R-:W-:-:S04]  /*0c80*/  FADD R18, R17, R18 ;  /* 0x0000001211127221 */ /* 0x000fc80000000000 */
[----:B------:R-:W-:Y:S01]  /*0c90*/  FADD R0, R18, R19 ;  /* 0x0000001312007221 */ /* 0x000fe20000000000 */
[----:B------:R-:W-:Y:S06]  /*0ca0*/  BRA `(.L_x_133) ;  /* 0x0000003400707947 */ /* 0x000fec0003800000 */
.L_x_132:
        /* <DEDUP_REMOVED lines=23> */
[-C--:B------:R-:W-:Y:S02]  /*0e20*/  ISETP.GT.AND P0, PT, R5, R4.reuse, PT ;  /* 0x000000040500720c */ /* 0x080fe40003f04270 */
[----:B------:R-:W-:Y:S02]  /*0e30*/  IADD3 R5, PT, PT, R9, 0x10, RZ ;  /* 0x0000001009057810 */ /* 0x000fe40007ffe0ff */
        /* <DEDUP_REMOVED lines=20> */
[----:B------:R-:W0:Y:S04]  /*0f80*/  LDS.128 R16, [UR4+0x10] ;  /* 0x00001004ff107984 */ /* 0x000e280008000c00 */
[----:B----4-:R-:W1:Y:S04]  /*0f90*/  LDS.128 R4, [UR4+0x20] ;  /* 0x00002004ff047984 */ /* 0x010e680008000c00 */
[----:B------:R-:W2:Y:S04]  /*0fa0*/  LDS.128 R8, [UR4+0x30] ;  /* 0x00003004ff087984 */ /* 0x000ea80008000c00 */
[----:B------:R-:W3:Y:S01]  /*0fb0*/  LDS.128 R12, [UR4+0x40] ;  /* 0x00004004ff0c7984 */ /* 0x000ee20008000c00 */
[----:B0-----:R-:W-:Y:S01]  /*0fc0*/  @P2 FADD R0, R0, R17 ;  /* 0x0000001100002221 */ /* 0x001fe20000000000 */
[----:B------:R-:W-:-:S03]  /*0fd0*/  ISETP.GT.AND P2, PT, R3, 0x80, PT ;  /* 0x000000800300780c */ /* 0x000fc60003f44270 */
[----:B------:R-:W-:Y:S01]  /*0fe0*/  @P3 FADD R0, R0, R18 ;  /* 0x0000001200003221 */ /* 0x000fe20000000000 */
[----:B------:R-:W-:-:S03]  /*0ff0*/  ISETP.GT.AND P3, PT, R3, 0xa0, PT ;  /* 0x000000a00300780c */ /* 0x000fc60003f64270 */
[----:B------:R-:W-:Y:S01]  /*1000*/  @P1 FADD R0, R0, R19 ;  /* 0x0000001300001221 */ /* 0x000fe20000000000 */
[----:B------:R-:W-:-:S05]  /*1010*/  ISETP.GT.AND P1, PT, R3, 0xe0, PT ;  /* 0x000000e00300780c */ /* 0x000fca0003f24270 */
[----:B-1----:R-:W-:Y:S01]  /*1020*/  @P2 FADD R0, R0, R4 ;  /* 0x0000000400002221 */ /* 0x002fe20000000000 */
[----:B------:R-:W-:-:S03]  /*1030*/  ISETP.GT.AND P2, PT, R3, 0x100, PT ;  /* 0x000001000300780c */ /* 0x000fc60003f44270 */
[----:B------:R-:W-:Y:S01]  /*1040*/  @P3 FADD R0, R0, R5 ;  /* 0x0000000500003221 */ /* 0x000fe20000000000 */
[----:B------:R-:W-:-:S03]  /*1050*/  ISETP.GT.AND P3, PT, R3, 0x120, PT ;  /* 0x000001200300780c */ /* 0x000fc60003f64270 */
[----:B------:R-:W-:Y:S01]  /*1060*/  @P4 FADD R0, R0, R6 ;  /* 0x0000000600004221 */ /* 0x000fe20000000000 */
[----:B------:R-:W-:-:S03]  /*1070*/  ISETP.GT.AND P4, PT, R3, 0x140, PT ;  /* 0x000001400300780c */ /* 0x000fc60003f84270 */
[----:B------:R-:W-:Y:S01]  /*1080*/  @P1 FADD R0, R0, R7 ;  /* 0x0000000700001221 */ /* 0x000fe20000000000 */
[----:B------:R-:W-:-:S03]  /*1090*/  ISETP.GT.AND P1, PT, R3, 0x160, PT ;  /* 0x000001600300780c */ /* 0x000fc60003f24270 */
[----:B--2---:R-:W-:Y:S01]  /*10a0*/  @P2 FADD R0, R0, R8 ;  /* 0x0000000800002221 */ /* 0x004fe20000000000 */
[----:B------:R-:W-:-:S03]  /*10b0*/  ISETP.GT.AND P2, PT, R3, 0x180, PT ;  /* 0x000001800300780c */ /* 0x000fc60003f44270 */
[----:B------:R-:W-:Y:S01]  /*10c0*/  @P3 FADD R0, R0, R9 ;  /* 0x0000000900003221 */ /* 0x000fe20000000000 */
[----:B------:R-:W-:-:S03]  /*10d0*/  ISETP.GT.AND P3, PT, R3, 0x1a0, PT ;  /* 0x000001a00300780c */ /* 0x000fc60003f64270 */
[----:B------:R-:W-:Y:S01]  /*10e0*/  @P4 FADD R0, R0, R10 ;  /* 0x0000000a00004221 */ /* 0x000fe20000000000 */
[----:B------:R-:W-:-:S03]  /*10f0*/  ISETP.GT.AND P4, PT, R3, 0x1c0, PT ;  /* 0x000001c00300780c */ /* 0x000fc60003f84270 */
[----:B------:R-:W-:Y:S01]  /*1100*/  @P1 FADD R0, R0, R11 ;  /* 0x0000000b00001221 */ /* 0x000fe20000000000 */
[----:B------:R-:W-:-:S03]  /*1110*/  ISETP.GT.AND P1, PT, R3, 0x1e0, PT ;  /* 0x000001e00300780c */ /* 0x000fc60003f24270 */
[----:B---3--:R-:W-:-:S04]  /*1120*/  @P2 FADD R0, R0, R12 ;  /* 0x0000000c00002221 */ /* 0x008fc80000000000 */
[----:B------:R-:W-:-:S04]  /*1130*/  @P3 FADD R0, R0, R13 ;  /* 0x0000000d00003221 */ /* 0x000fc80000000000 */
[----:B------:R-:W-:-:S04]  /*1140*/  @P4 FADD R0, R0, R14 ;  /* 0x0000000e00004221 */ /* 0x000fc80000000000 */
[----:B------:R-:W-:Y:S01]  /*1150*/  @P1 FADD R0, R0, R15 ;  /* 0x0000000f00001221 */ /* 0x000fe20000000000 */
[----:B------:R-:W-:Y:S06]  /*1160*/  BRA `(.L_x_133) ;  /* 0x0000003000407947 */ /* 0x000fec0003800000 */
.L_x_119:
[----:B------:R-:W0:Y:S01]  /*1170*/  S2R R2, SR_TID.X ;  /* 0x0000000000027919 */ /* 0x000e220000002100 */
[----:B------:R-:W1:Y:S01]  /*1180*/  LDC.64 R4, c[0x0][0x380] ;  /* 0x0000e000ff047b82 */ /* 0x000e620000000a00 */
[----:B0-----:R-:W-:-:S05]  /*1190*/  SHF.L.U32 R7, R2, 0x1, RZ ;  /* 0x0000000102077819 */ /* 0x001fca00000006ff */
[----:B-1----:R-:W-:-:S05]  /*11a0*/  IMAD.WIDE.U32 R4, R7, 0x4, R4 ;  /* 0x0000000407047825 */ /* 0x002fca00078e0004 */
[----:B------:R-:W2:Y:S04]  /*11b0*/  LDG.E.64.CONSTANT R14, desc[UR6][R4.64] ;  /* 0x00000006040e7981 */ /* 0x000ea8000c1e9b00 */
[----:B------:R-:W3:Y:S04]  /*11c0*/  LDG.E.64.CONSTANT R16, desc[UR6][R4.64+0x1000] ;  /* 0x0010000604107981 */ /* 0x000ee8000c1e9b00 */
[----:B------:R-:W4:Y:S04]  /*11d0*/  LDG.E.64.CONSTANT R18, desc[UR6][R4.64+0x2000] ;  /* 0x0020000604127981 */ /* 0x000f28000c1e9b00 */
[----:B------:R-:W5:Y:S04]  /*11e0*/  LDG.E.64.CONSTANT R20, desc[UR6][R4.64+0x3000] ;  /* 0x0030000604147981 */ /* 0x000f68000c1e9b00 */
[----:B------:R-:W5:Y:S04]  /*11f0*/  LDG.E.64.CONSTANT R12, desc[UR6][R4.64+0x4000] ;  /* 0x00400006040c7981 */ /* 0x000f68000c1e9b00 */
[----:B------:R-:W5:Y:S04]  /*1200*/  LDG.E.64.CONSTANT R10, desc[UR6][R4.64+0x5000] ;  /* 0x00500006040a7981 */ /* 0x000f68000c1e9b00 */
[----:B------:R-:W5:Y:S04]  /*1210*/  LDG.E.64.CONSTANT R6, desc[UR6][R4.64+0x6000] ;  /* 0x0060000604067981 */ /* 0x000f68000c1e9b00 */
[----:B------:R-:W5:Y:S01]  /*1220*/  LDG.E.64.CONSTANT R8, desc[UR6][R4.64+0x7000] ;  /* 0x0070000604087981 */ /* 0x000f62000c1e9b00 */
[----:B------:R-:W-:Y:S01]  /*1230*/  ISETP.GE.U32.AND P0, PT, R3, 0x4000, PT ;  /* 0x000040000300780c */ /* 0x000fe20003f06070 */
[----:B--2---:R-:W-:Y:S01]  /*1240*/  FADD R14, R14, R15 ;  /* 0x0000000f0e0e7221 */ /* 0x004fe20000000000 */
[----:B---3--:R-:W-:Y:S01]  /*1250*/  FADD R17, R16, R17 ;  /* 0x0000001110117221 */ /* 0x008fe20000000000 */
[----:B----4-:R-:W-:-:S03]  /*1260*/  FADD R18, R18, R19 ;  /* 0x0000001312127221 */ /* 0x010fc60000000000 */
[----:B------:R-:W-:Y:S01]  /*1270*/  FADD R14, R14, R17 ;  /* 0x000000110e0e7221 */ /* 0x000fe20000000000 */
[----:B-----5:R-:W-:Y:S01]  /*1280*/  FADD R21, R20, R21 ;  /* 0x0000001514157221 */ /* 0x020fe20000000000 */
[----:B------:R-:W-:Y:S02]  /*1290*/  HFMA2 R20, -RZ, RZ, 0, 0.0078125 ;  /* 0x00002000ff147431 */ /* 0x000fe400000001ff */
[----:B------:R-:W-:Y:S01]  /*12a0*/  FADD R12, R12, R13 ;  /* 0x0000000d0c0c7221 */ /* 0x000fe20000000000 */
[----:B------:R-:W-:Y:S01]  /*12b0*/  FADD R21, R18, R21 ;  /* 0x0000001512157221 */ /* 0x000fe20000000000 */
[----:B------:R-:W-:-:S03]  /*12c0*/  FADD R11, R10, R11 ;  /* 0x0000000b0a0b7221 */ /* 0x000fc60000000000 */
[----:B------:R-:W-:Y:S01]  /*12d0*/  FADD R14, R14, R21 ;  /* 0x000000150e0e7221 */ /* 0x000fe20000000000 */
[----:B------:R-:W-:Y:S01]  /*12e0*/  FADD R6, R6, R7 ;  /* 0x0000000706067221 */ /* 0x000fe20000000000 */
[----:B------:R-:W-:Y:S01]  /*12f0*/  FADD R11, R12, R11 ;  /* 0x0000000b0c0b7221 */ /* 0x000fe20000000000 */
[----:B------:R-:W-:-:S04]  /*1300*/  FADD R9, R8, R9 ;  /* 0x0000000908097221 */ /* 0x000fc80000000000 */
[----:B------:R-:W-:-:S04]  /*1310*/  FADD R6, R6, R9 ;  /* 0x0000000906067221 */ /* 0x000fc80000000000 */
[----:B------:R-:W-:-:S04]  /*1320*/  FADD R11, R11, R6 ;  /* 0x000000060b0b7221 */ /* 0x000fc80000000000 */
[----:B------:R-:W-:Y:S01]  /*1330*/  FADD R0, R14, R11 ;  /* 0x0000000b0e007221 */ /* 0x000fe20000000000 */
[----:B------:R-:W-:Y:S06]  /*1340*/  @!P0 BRA `(.L_x_134) ;  /* 0x00000000008c8947 */ /* 0x000fec0003800000 */
[----:B------:R-:W0:Y:S01]  /*1350*/  LDC R24, c[0x0][0x390] ;  /* 0x0000e400ff187b82 */ /* 0x000e220000000800 */
[----:B------:R-:W-:Y:S02]  /*1360*/  IADD3 R21, PT, PT, R3, -0x2000, RZ ;  /* 0xffffe00003157810 */ /* 0x000fe40007ffe0ff */
[----:B------:R-:W-:-:S07]  /*1370*/  MOV R20, 0x2000 ;  /* 0x0000200000147802 */ /* 0x000fce0000000f00 */
.L_x_136:
[----:B------:R-:W-:-:S05]  /*1380*/  IMAD.WIDE R26, R20, 0x4, R4 ;  /* 0x00000004141a7825 */ /* 0x000fca00078e0204 */
[----:B------:R-:W2:Y:S04]  /*1390*/  LDG.E.64.CONSTANT R14, desc[UR6][R26.64+0x6000] ;  /* 0x006000061a0e7981 */ /* 0x000ea8000c1e9b00 */
[----:B------:R-:W2:Y:S04]  /*13a0*/  LDG.E.64.CONSTANT R6, desc[UR6][R26.64+0x7000] ;  /* 0x007000061a067981 */ /* 0x000ea8000c1e9b00 */
[----:B------:R-:W3:Y:S04]  /*13b0*/  LDG.E.64.CONSTANT R22, desc[UR6][R26.64] ;  /* 0x000000061a167981 */ /* 0x000ee8000c1e9b00 */
[----:B------:R-:W4:Y:S04]  /*13c0*/  LDG.E.64.CONSTANT R18, desc[UR6][R26.64+0x1000] ;  /* 0x001000061a127981 */ /* 0x000f28000c1e9b00 */
[----:B------:R-:W5:Y:S04]  /*13d0*/  LDG.E.64.CONSTANT R16, desc[UR6][R26.64+0x2000] ;  /* 0x002000061a107981 */ /* 0x000f68000c1e9b00 */
[----:B------:R-:W5:Y:S04]  /*13e0*/  LDG.E.64.CONSTANT R12, desc[UR6][R26.64+0x3000] ;  /* 0x003000061a0c7981 */ /* 0x000f68000c1e9b00 */
[----:B------:R-:W5:Y:S04]  /*13f0*/  LDG.E.64.CONSTANT R10, desc[UR6][R26.64+0x4000] ;  /* 0x004000061a0a7981 */ /* 0x000f68000c1e9b00 */
[----:B------:R-:W5:Y:S01]  /*1400*/  LDG.E.64.CONSTANT R8, desc[UR6][R26.64+0x5000] ;  /* 0x005000061a087981 */ /* 0x000f62000c1e9b00 */
[----:B0-----:R-:W-:Y:S01]  /*1410*/  MOV R3, R24 ;  /* 0x0000001800037202 */ /* 0x001fe20000000f00 */
[----:B--2---:R-:W-:-:S03]  /*1420*/  FADD R15, R15, R6 ;  /* 0x000000060f0f7221 */ /* 0x004fc60000000000 */
[----:B------:R-:W-:Y:S01]  /*1430*/  IADD3 R6, PT, PT, -R20, R3, RZ ;  /* 0x0000000314067210 */ /* 0x000fe20007ffe1ff */
[----:B---3--:R-:W-:-:S03]  /*1440*/  FADD R0, R22, R0 ;  /* 0x0000000016007221 */ /* 0x008fc60000000000 */
[----:B------:R-:W-:Y:S01]  /*1450*/  ISETP.GE.AND P0, PT, R6, 0x2000, PT ;  /* 0x000020000600780c */ /* 0x000fe20003f06270 */
[----:B----4-:R-:W-:Y:S01]  /*1460*/  FADD R23, R23, R18 ;  /* 0x0000001217177221 */ /* 0x010fe20000000000 */
[----:B-----5:R-:W-:Y:S01]  /*1470*/  FADD R18, R19, R16 ;  /* 0x0000001013127221 */ /* 0x020fe20000000000 */
[----:B------:R-:W-:Y:S01]  /*1480*/  FADD R17, R17, R12 ;  /* 0x0000000c11117221 */ /* 0x000fe20000000000 */
[----:B------:R-:W-:Y:S01]  /*1490*/  FADD R12, R13, R10 ;  /* 0x0000000a0d0c7221 */ /* 0x000fe20000000000 */
[----:B------:R-:W-:Y:S01]  /*14a0*/  FADD R11, R11, R8 ;  /* 0x000000080b0b7221 */ /* 0x000fe20000000000 */
[----:B------:R-:W-:Y:S01]  /*14b0*/  FADD R8, R9, R14 ;  /* 0x0000000e09087221 */ /* 0x000fe20000000000 */
[----:B------:R-:W-:Y:S01]  /*14c0*/  FADD R0, R0, R23 ;  /* 0x0000001700007221 */ /* 0x000fe20000000000 */
[----:B------:R-:W-:Y:S01]  /*14d0*/  FADD R17, R18, R17 ;  /* 0x0000001112117221 */ /* 0x000fe20000000000 */
[----:B------:R-:W-:Y:S01]  /*14e0*/  FADD R11, R12, R11 ;  /* 0x0000000b0c0b7221 */ /* 0x000fe20000000000 */
[----:B------:R-:W-:-:S02]  /*14f0*/  FADD R8, R8, R15 ;  /* 0x0000000f08087221 */ /* 0x000fc40000000000 */
[----:B------:R-:W-:Y:S02]  /*1500*/  FADD R0, R0, R17 ;  /* 0x0000001100007221 */ /* 0x000fe40000000000 */
[----:B------:R-:W-:-:S04]  /*1510*/  FADD R11, R11, R8 ;  /* 0x000000080b0b7221 */ /* 0x000fc80000000000 */
[----:B------:R-:W-:-:S04]  /*1520*/  FADD R11, R0, R11 ;  /* 0x0000000b000b7221 */ /* 0x000fc80000000000 */
[----:B------:R-:W-:Y:S01]  /*1530*/  FADD R0, R7, R11 ;  /* 0x0000000b07007221 */ /* 0x000fe20000000000 */
[----:B------:R-:W-:Y:S06]  /*1540*/  @!P0 BRA `(.L_x_135) ;  /* 0x0000000800308947 */ /* 0x000fec0003800000 */
[----:B------:R-:W-:-:S04]  /*1550*/  IADD3 R20, PT, PT, R20, 0x2000, RZ ;  /* 0x0000200014147810 */ /* 0x000fc80007ffe0ff */
[----:B------:R-:W-:-:S13]  /*1560*/  ISETP.GT.AND P0, PT, R20, R21, PT ;  /* 0x000000151400720c */ /* 0x000fda0003f04270 */
[----:B------:R-:W-:Y:S05]  /*1570*/  @!P0 BRA `(.L_x_136) ;  /* 0xfffffffc00808947 */ /* 0x000fea000383ffff */
.L_x_134:
        /* <DEDUP_REMOVED lines=20> */
.L_x_140:
        /* <DEDUP_REMOVED lines=8> */
.L_x_139:
[----:B------:R-:W-:Y:S05]  /*1740*/  BSYNC.RECONVERGENT B2 ;  /* 0x0000000000027941 */ /* 0x000fea0003800200 */
.L_x_138:
[----:B------:R-:W-:Y:S05]  /*1750*/  @!P1 BRA `(.L_x_137) ;  /* 0x0000000400a89947 */ /* 0x000fea0003800000 */
[----:B------:R-:W0:Y:S01]  /*1760*/  LDCU.64 UR4, c[0x0][0x380] ;  /* 0x00007000ff0477ac */ /* 0x000e220008000a00 */
[----:B------:R-:W-:Y:S01]  /*1770*/  IADD3 R5, PT, PT, R11, -R10, RZ ;  /* 0x8000000a0b057210 */ /* 0x000fe20007ffe0ff */
[----:B------:R-:W-:Y:S01]  /*1780*/  BSSY.RECONVERGENT B2, `(.L_x_141) ;  /* 0x000003b000027945 */ /* 0x000fe20003800200 */
[----:B------:R-:W-:Y:S02]  /*1790*/  IADD3 R3, P0, PT, R10, R20, RZ ;  /* 0x000000140a037210 */ /* 0x000fe40007f1e0ff */
[----:B------:R-:W-:Y:S02]  /*17a0*/  ISETP.GT.AND P1, PT, R5, 0x1800, PT ;  /* 0x000018000500780c */ /* 0x000fe40003f24270 */
[----:B------:R-:W-:Y:S02]  /*17b0*/  IADD3.X R6, PT, PT, RZ, RZ, RZ, P0, !PT ;  /* 0x000000ffff067210 */ /* 0x000fe400007fe4ff */
[----:B0-----:R-:W-:-:S04]  /*17c0*/  LEA R4, P0, R3, UR4, 0x2 ;  /* 0x0000000403047c11 */ /* 0x001fc8000f8010ff */
[----:B------:R-:W-:Y:S02]  /*17d0*/  LEA.HI.X R3, R3, UR5, R6, 0x2, P0 ;  /* 0x0000000503037c11 */ /* 0x000fe400080f1406 */
[----:B------:R-:W-:-:S04]  /*17e0*/  IADD3 R4, P0, PT, R4, 0x1000, RZ ;  /* 0x0000100004047810 */ /* 0x000fc80007f1e0ff */
[----:B------:R-:W-:Y:S02]  /*17f0*/  IADD3.X R5, PT, PT, RZ, R3, RZ, P0, !PT ;  /* 0x00000003ff057210 */ /* 0x000fe400007fe4ff */
[----:B------:R-:W-:Y:S02]  /*1800*/  PLOP3.LUT P0, PT, PT, PT, PT, 0x80, 0x8 ;  /* 0x000000000008781c */ /* 0x000fe40003f0f070 */
[----:B------:R-:W-:Y:S01]  /*1810*/  IADD3 R3, PT, PT, R10, R20, RZ ;  /* 0x000000140a037210 */ /* 0x000fe20007ffe0ff */
[----:B------:R-:W-:Y:S10]  /*1820*/  @!P1 BRA `(.L_x_142) ;  /* 0x0000000000c09947 */ /* 0x000ff40003800000 */
[----:B------:R-:W-:Y:S02]  /*1830*/  PLOP3.LUT P0, PT, PT, PT, PT, 0x8, 0x80 ;  /* 0x000000000080781c */ /* 0x000fe40003f0e170 */
[----:B------:R-:W-:-:S11]  /*1840*/  IADD3 R13, PT, PT, R11, -0x1800, RZ ;  /* 0xffffe8000b0d7810 */ /* 0x000fd60007ffe0ff */
.L_x_143:
        /* <DEDUP_REMOVED lines=46> */
.L_x_142:
[----:B------:R-:W-:Y:S05]  /*1b30*/  BSYNC.RECONVERGENT B2 ;  /* 0x0000000000027941 */ /* 0x000fea0003800200 */
.L_x_141:
        /* <DEDUP_REMOVED lines=31> */
.L_x_145:
[----:B------:R-:W-:Y:S05]  /*1d30*/  BSYNC.RECONVERGENT B2 ;  /* 0x0000000000027941 */ /* 0x000fea0003800200 */
.L_x_144:
        /* <DEDUP_REMOVED lines=9> */
[----:B----4-:R-:W-:-:S04]  /*1dd0*/  FADD R0, R0, R3 ;  /* 0x0000000300007221 */ /* 0x010fc80000000000 */
[----:B--2---:R-:W-:-:S04]  /*1de0*/  FADD R0, R0, R9 ;  /* 0x0000000900007221 */ /* 0x004fc80000000000 */
[----:B---3--:R-:W-:-:S07]  /*1df0*/  FADD R0, R0, R11 ;  /* 0x0000000b00007221 */ /* 0x008fce0000000000 */
.L_x_137:
[----:B------:R-:W-:Y:S05]  /*1e00*/  BSYNC.RECONVERGENT B1 ;  /* 0x0000000000017941 */ /* 0x000fea0003800200 */
.L_x_135:
        /* <DEDUP_REMOVED lines=32> */
[----:B---3--:R-:W0:Y:S04]  /*2010*/  LDS.128 R4, [UR4+0x10] ;  /* 0x00001004ff047984 */ /* 0x008e280008000c00 */
        /* <DEDUP_REMOVED lines=19> */
.L_x_118:
        /* <DEDUP_REMOVED lines=12> */
.L_x_148:
[----:B------:R-:W-:Y:S05]  /*2210*/  BSYNC.RECONVERGENT B1 ;  /* 0x0000000000017941 */ /* 0x000fea0003800200 */
.L_x_147:
        /* <DEDUP_REMOVED lines=16> */
.L_x_153:
        /* <DEDUP_REMOVED lines=9> */
.L_x_152:
[----:B------:R-:W-:Y:S05]  /*23b0*/  BSYNC.RECONVERGENT B2 ;  /* 0x0000000000027941 */ /* 0x000fea0003800200 */
.L_x_151:
        /* <DEDUP_REMOVED lines=8> */
.L_x_156:
        /* <DEDUP_REMOVED lines=43> */
.L_x_155:
[----:B------:R-:W-:Y:S05]  /*26f0*/  BSYNC.RECONVERGENT B2 ;  /* 0x0000000000027941 */ /* 0x000fea0003800200 */
.L_x_154:
        /* <DEDUP_REMOVED lines=26> */
.L_x_158:
[----:B------:R-:W-:Y:S05]  /*28a0*/  BSYNC.RECONVERGENT B2 ;  /* 0x0000000000027941 */ /* 0x000fea0003800200 */
.L_x_157:
        /* <DEDUP_REMOVED lines=12> */
.L_x_150:
[----:B------:R-:W-:Y:S05]  /*2970*/  BSYNC.RECONVERGENT B1 ;  /* 0x0000000000017941 */ /* 0x000fea0003800200 */
.L_x_149:
[----:B------:R-:W-:Y:S02]  /*2980*/  ISETP.GE.AND P0, PT, R3, 0x200, PT ;  /* 0x000002000300780c */ /* 0x000fe40003f06270 */
[----:B0----5:R-:W-:-:S11]  /*2990*/  MOV R5, R0 ;  /* 0x0000000000057202 */ /* 0x021fd60000000f00 */
[----:B------:R-:W-:Y:S05]  /*29a0*/  @!P0 BRA `(.L_x_159) ;  /* 0x0000000000d08947 */ /* 0x000fea0003800000 */
[----:B------:R-:W0:Y:S01]  /*29b0*/  S2R R7, SR_LANEID ;  /* 0x0000000000077919 */ /* 0x000e220000000000 */
[----:B------:R-:W1:Y:S02]  /*29c0*/  SHFL.DOWN PT, R0, R5, 0x1, 0x1f ;  /* 0x08201f0005007f89 */ /* 0x000e6400000e0000 */
[----:B-1----:R-:W-:Y:S01]  /*29d0*/  FADD R0, R0, R5 ;  /* 0x0000000500007221 */ /* 0x002fe20000000000 */
[C---:B0-----:R-:W-:Y:S02]  /*29e0*/  ISETP.GT.AND P0, PT, R7.reuse, 0x1e, PT ;  /* 0x0000001e0700780c */ /* 0x041fe40003f04270 */
[----:B------:R-:W-:Y:S02]  /*29f0*/  ISETP.NE.AND P1, PT, R7, RZ, PT ;  /* 0x000000ff0700720c */ /* 0x000fe40003f25270 */
        /* <DEDUP_REMOVED lines=27> */
[----:B--2---:R-:W0:Y:S04]  /*2bb0*/  LDS.128 R4, [UR4+0x10] ;  /* 0x00001004ff047984 */ /* 0x004e280008000c00 */
        /* <DEDUP_REMOVED lines=19> */
.L_x_159:
[----:B------:R-:W0:Y:S01]  /*2cf0*/  S2R R4, SR_LANEID ;  /* 0x0000000000047919 */ /* 0x000e220000000000 */
[----:B------:R-:W-:-:S04]  /*2d00*/  LOP3.LUT R0, R2, 0x3e0, RZ, 0xc0, !PT ;  /* 0x000003e002007812 */ /* 0x000fc800078ec0ff */
[----:B------:R-:W-:Y:S02]  /*2d10*/  IADD3 R6, PT, PT, R0, 0x20, RZ ;  /* 0x0000002000067810 */ /* 0x000fe40007ffe0ff */
[----:B------:R-:W-:Y:S02]  /*2d20*/  LOP3.LUT R0, RZ, R0, RZ, 0x33, !PT ;  /* 0x00000000ff007212 */ /* 0x000fe400078e33ff */
[-C--:B------:R-:W-:Y:S02]  /*2d30*/  ISETP.GT.AND P0, PT, R6, R3.reuse, PT ;  /* 0x000000030600720c */ /* 0x080fe40003f04270 */
[----:B------:R-:W-:-:S04]  /*2d40*/  IADD3 R0, PT, PT, R0, R3, RZ ;  /* 0x0000000300007210 */ /* 0x000fc80007ffe0ff */
[----:B------:R-:W-:-:S05]  /*2d50*/  SEL R6, R0, 0x1f, P0 ;  /* 0x0000001f00067807 */ /* 0x000fca0000000000 */
[----:B------:R-:W1:Y:S01]  /*2d60*/  SHFL.DOWN PT, R0, R5, 0x1, R6 ;  /* 0x0820000005007989 */ /* 0x000e6200000e0006 */
[C---:B0-----:R-:W-:Y:S02]  /*2d70*/  ISETP.GE.AND P0, PT, R4.reuse, R6, PT ;  /* 0x000000060400720c */ /* 0x041fe40003f06270 */
[C---:B------:R-:W-:Y:S02]  /*2d80*/  IADD3 R7, PT, PT, R4.reuse, 0x2, RZ ;  /* 0x0000000204077810 */ /* 0x040fe40007ffe0ff */
[----:B------:R-:W-:-:S09]  /*2d90*/  ISETP.NE.AND P1, PT, R4, RZ, PT ;  /* 0x000000ff0400720c */ /* 0x000fd20003f25270 */
[----:B-1----:R-:W-:Y:S01]  /*2da0*/  @!P0 FADD R5, R0, R5 ;  /* 0x0000000500058221 */ /* 0x002fe20000000000 */
[-C--:B------:R-:W-:Y:S02]  /*2db0*/  ISETP.GT.AND P0, PT, R7, R6.reuse, PT ;  /* 0x000000060700720c */ /* 0x080fe40003f04270 */
[----:B------:R-:W-:Y:S01]  /*2dc0*/  IADD3 R7, PT, PT, R4, 0x4, RZ ;  /* 0x0000000404077810 */ /* 0x000fe20007ffe0ff */
[----:B------:R-:W0:Y:S01]  /*2dd0*/  @!P1 S2R R8, SR_CgaCtaId ;  /* 0x0000000000089919 */ /* 0x000e220000008800 */
        /* <DEDUP_REMOVED lines=31> */
[----:B-1----:R-:W1:Y:S04]  /*2fd0*/  LDS.128 R4, [UR4+0x20] ;  /* 0x00002004ff047984 */ /* 0x002e680008000c00 */
        /* <DEDUP_REMOVED lines=29> */
.L_x_146:
        /* <DEDUP_REMOVED lines=28> */
[----:B------:R-:W-:Y:S02]  /*3370*/  HFMA2 R11, -RZ, RZ, 0, 0.0078125 ;  /* 0x00002000ff0b7431 */ /* 0x000fe400000001ff */
[----:B------:R-:W-:-:S04]  /*3380*/  FADD R15, R14, R15 ;  /* 0x0000000f0e0f7221 */ /* 0x000fc80000000000 */
        /* <DEDUP_REMOVED lines=10> */
.L_x_162:
[----:B------:R-:W-:-:S05]  /*3430*/  IMAD.WIDE R2, R11, 0x4, R4 ;  /* 0x000000040b027825 */ /* 0x000fca00078e0204 */
        /* <DEDUP_REMOVED lines=15> */
[----:B------:R0:W5:Y:S02]  /*3530*/  LDG.E.CONSTANT R18, desc[UR6][R2.64+0x7800] ;  /* 0x0078000602127981 */ /* 0x000164000c1e9900 */
[----:B0-----:R-:W-:-:S04]  /*3540*/  MOV R3, R7 ;  /* 0x0000000700037202 */ /* 0x001fc80000000f00 */
[----:B------:R-:W-:-:S04]  /*3550*/  IADD3 R2, PT, PT, -R11, R3, RZ ;  /* 0x000000030b027210 */ /* 0x000fc80007ffe1ff */
[----:B------:R-:W-:Y:S01]  /*3560*/  ISETP.GE.AND P0, PT, R2, 0x2000, PT ;  /* 0x000020000200780c */ /* 0x000fe20003f06270 */
        /* <DEDUP_REMOVED lines=13> */
[----:B------:R-:W-:-:S04]  /*3640*/  FADD R15, R15, R12 ;  /* 0x0000000c0f0f7221 */ /* 0x000fc80000000000 */
[----:B------:R-:W-:-:S04]  /*3650*/  FADD R15, R0, R15 ;  /* 0x0000000f000f7221 */ /* 0x000fc80000000000 */
[----:B------:R-:W-:Y:S01]  /*3660*/  FADD R0, R18, R15 ;  /* 0x0000000f12007221 */ /* 0x000fe20000000000 */
[----:B------:R-:W-:Y:S06]  /*3670*/  @!P0 BRA `(.L_x_161) ;  /* 0x0000000800308947 */ /* 0x000fec0003800000 */
[----:B------:R-:W-:-:S04]  /*3680*/  IADD3 R11, PT, PT, R11, 0x2000, RZ ;  /* 0x000020000b0b7810 */ /* 0x000fc80007ffe0ff */
[----:B------:R-:W-:-:S13]  /*3690*/  ISETP.GT.AND P0, PT, R11, R6, PT ;  /* 0x000000060b00720c */ /* 0x000fda0003f04270 */
[----:B------:R-:W-:Y:S05]  /*36a0*/  @!P0 BRA `(.L_x_162) ;  /* 0xfffffffc00608947 */ /* 0x000fea000383ffff */
.L_x_160:
        /* <DEDUP_REMOVED lines=20> */
.L_x_166:
        /* <DEDUP_REMOVED lines=8> */
.L_x_165:
[----:B------:R-:W-:Y:S05]  /*3870*/  BSYNC.RECONVERGENT B2 ;  /* 0x0000000000027941 */ /* 0x000fea0003800200 */
.L_x_164:
        /* <DEDUP_REMOVED lines=16> */
.L_x_169:
        /* <DEDUP_REMOVED lines=46> */
.L_x_168:
[----:B------:R-:W-:Y:S05]  /*3c60*/  BSYNC.RECONVERGENT B2 ;  /* 0x0000000000027941 */ /* 0x000fea0003800200 */
.L_x_167:
        /* <DEDUP_REMOVED lines=31> */
.L_x_171:
[----:B------:R-:W-:Y:S05]  /*3e60*/  BSYNC.RECONVERGENT B2 ;  /* 0x0000000000027941 */ /* 0x000fea0003800200 */
.L_x_170:
        /* <DEDUP_REMOVED lines=12> */
.L_x_163:
[----:B------:R-:W-:Y:S05]  /*3f30*/  BSYNC.RECONVERGENT B1 ;  /* 0x0000000000017941 */ /* 0x000fea0003800200 */
.L_x_161:
        /* <DEDUP_REMOVED lines=50> */
[----:B------:R-:W-:-:S07]  /*4260*/  FADD R0, R18, R19 ;  /* 0x0000001312007221 */ /* 0x000fce0000000000 */
.L_x_133:
[----:B------:R-:W-:Y:S05]  /*4270*/  BSYNC.RECONVERGENT B0 ;  /* 0x0000000000007941 */ /* 0x000fea0003800200 */
.L_x_117:
[----:B------:R-:W-:Y:S05]  /*4280*/  @P0 EXIT ;  /* 0x000000000000094d */ /* 0x000fea0003800000 */
[----:B0-23--:R-:W0:Y:S01]  /*4290*/  LDC.64 R2, c[0x0][0x388] ;  /* 0x0000e200ff027b82 */ /* 0x00de220000000a00 */
[----:B------:R-:W4:Y:S02]  /*42a0*/  LDCU UR4, c[0x0][0x398] ;  /* 0x00007300ff0477ac */ /* 0x000f240008000800 */
[----:B----4-:R-:W-:-:S05]  /*42b0*/  FADD R5, R0, UR4 ;  /* 0x0000000400057e21 */ /* 0x010fca0008000000 */
[----:B0-----:R-:W-:Y:S01]  /*42c0*/  STG.E desc[UR6][R2.64], R5 ;  /* 0x0000000502007986 */ /* 0x001fe2000c101906 */
[----:B------:R-:W-:Y:S05]  /*42d0*/  EXIT ;  /* 0x000000000000794d */ /* 0x000fea0003800000 */
.L_x_172:
        /* <DEDUP_REMOVED lines=10> */
.L_x_239:


//--------------------- .text._ZN3cub18CUB_300001_SM_10006detail6reduce18DeviceReduceKernelINS2_10policy_hubIfjN4cuda3std3__44plusIfEEE10Policy1000EN6thrust24THRUST_300001_SM_1000_NS6detail15normal_iteratorINSD_10device_ptrIfEEEEjS9_f6squareIfEEEvT0_PT3_T1_NS0_13GridEvenShareISO_EET2_T4_ --------------------------
	.section	.text._ZN3cub18CUB_300001_SM_10006detail6reduce18DeviceReduceKernelINS2_10policy_hubIfjN4cuda3std3__44plusIfEEE10Policy1000EN6thrust24THRUST_300001_SM_1000_NS6detail15normal_iteratorINSD_10device_ptrIfEEEEjS9_f6squareIfEEEvT0_PT3_T1_NS0_13GridEvenShareISO_EET2_T4_,"ax",@progbits
	.align	128
        .global         _ZN3cub18CUB_300001_SM_10006detail6reduce18DeviceReduceKernelINS2_10policy_hubIfjN4cuda3std3__44plusIfEEE10Policy1000EN6thrust24THRUST_300001_SM_1000_NS6detail15normal_iteratorINSD_10device_ptrIfEEEEjS9_f6squareIfEEEvT0_PT3_T1_NS0_13GridEvenShareISO_EET2_T4_
        .type           _ZN3cub18CUB_300001_SM_10006detail6reduce18DeviceReduceKernelINS2_10policy_hubIfjN4cuda3std3__44plusIfEEE10Policy1000EN6thrust24THRUST_300001_SM_1000_NS6detail15normal_iteratorINSD_10device_ptrIfEEEEjS9_f6squareIfEEEvT0_PT3_T1_NS0_13GridEvenShareISO_EET2_T4_,@function
        .size           _ZN3cub18CUB_300001_SM_10006detail6reduce18DeviceReduceKernelINS2_10policy_hubIfjN4cuda3std3__44plusIfEEE10Policy1000EN6thrust24THRUST_300001_SM_1000_NS6detail15normal_iteratorINSD_10device_ptrIfEEEEjS9_f6squareIfEEEvT0_PT3_T1_NS0_13GridEvenShareISO_EET2_T4_,(.L_x_240 - _ZN3cub18CUB_300001_SM_10006detail6reduce18DeviceReduceKernelINS2_10policy_hubIfjN4cuda3std3__44plusIfEEE10Policy1000EN6thrust24THRUST_300001_SM_1000_NS6detail15normal_iteratorINSD_10device_ptrIfEEEEjS9_f6squareIfEEEvT0_PT3_T1_NS0_13GridEvenShareISO_EET2_T4_)
        .other          _ZN3cub18CUB_300001_SM_10006detail6reduce18DeviceReduceKernelINS2_10policy_hubIfjN4cuda3std3__44plusIfEEE10Policy1000EN6thrust24THRUST_300001_SM_1000_NS6detail15normal_iteratorINSD_10device_ptrIfEEEEjS9_f6squareIfEEEvT0_PT3_T1_NS0_13GridEvenShareISO_EET2_T4_,@"STO_CUDA_ENTRY STV_DEFAULT"
_ZN3cub18CUB_300001_SM_10006detail6reduce18DeviceReduceKernelINS2_10policy_hubIfjN4cuda3std3__44plusIfEEE10Policy1000EN6thrust24THRUST_300001_SM_1000_NS6detail15normal_iteratorINSD_10device_ptrIfEEEEjS9_f6squareIfEEEvT0_PT3_T1_NS0_13GridEvenShareISO_EET2_T4_:
.text._ZN3cub18CUB_300001_SM_10006detail6reduce18DeviceReduceKernelINS2_10policy_hubIfjN4cuda3std3__44plusIfEEE10Policy1000EN6thrust24THRUST_300001_SM_1000_NS6detail15normal_iteratorINSD_10device_ptrIfEEEEjS9_f6squareIfEEEvT0_PT3_T1_NS0_13GridEvenShareISO_EET2_T4_:
[----:B------:R-:W-:Y:S01]  /*0000*/  LDC R1, c[0x0][0x37c] ;  /* 0x0000df00ff017b82 */ /* 0x000fe20000000800 */
[----:B------:R-:W0:Y:S07]  /*0010*/  S2R R3, SR_CTAID.X ;  /* 0x0000000000037919 */ /* 0x000e2e0000002500 */
[----:B------:R-:W1:Y:S01]  /*0020*/  LDC.64 R8, c[0x0][0x3a8] ;  /* 0x0000ea00ff087b82 */ /* 0x000e620000000a00 */
[----:B------:R-:W2:Y:S01]  /*0030*/  LDCU.64 UR6, c[0x0][0x358] ;  /* 0x00006b00ff0677ac */ /* 0x000ea20008000a00 */
[----:B------:R-:W-:Y:S01]  /*0040*/  BSSY.RECONVERGENT B0, `(.L_x_173) ;  /* 0x000028b000007945 */ /* 0x000fe20003800200 */
[----:B-1----:R-:W-:Y:S01]  /*0050*/  SHF.L.U32 R11, R9, 0xd, RZ ;  /* 0x0000000d090b7819 */ /* 0x002fe200000006ff */
[----:B0-----:R-:W-:-:S05]  /*0060*/  IMAD R0, R3, -0x2000, R8 ;  /* 0xffffe00003007824 */ /* 0x001fca00078e0208 */
[----:B------:R-:W-:-:S13]  /*0070*/  ISETP.GT.U32.AND P0, PT, R0, 0x1fff, PT ;  /* 0x00001fff0000780c */ /* 0x000fda0003f04070 */
[----:B--2---:R-:W-:Y:S05]  /*0080*/  @P0 BRA `(.L_x_174) ;  /* 0x0000001000d80947 */ /* 0x004fea0003800000 */
[----:B------:R-:W0:Y:S01]  /*0090*/  S2R R2, SR_TID.X ;  /* 0x0000000000027919 */ /* 0x000e220000002100 */
[----:B------:R-:W-:Y:S01]  /*00a0*/  BSSY.RECONVERGENT B1, `(.L_x_175) ;  /* 0x000000b000017945 */ /* 0x000fe20003800200 */
[----:B------:R-:W-:Y:S01]  /*00b0*/  HFMA2 R14, -RZ, RZ, 0, 0 ;  /* 0x00000000ff0e7431 */ /* 0x000fe200000001ff */
[----:B0-----:R-:W-:Y:S02]  /*00c0*/  ISETP.GE.U32.AND P0, PT, R2, R0, PT ;  /* 0x000000000200720c */ /* 0x001fe40003f06070 */
[----:B------:R-:W-:-:S11]  /*00d0*/  MOV R4, R2 ;  /* 0x0000000200047202 */ /* 0x000fd60000000f00 */
[----:B------:R-:W-:Y:S05]  /*00e0*/  @P0 BRA `(.L_x_176) ;  /* 0x0000000000180947 */ /* 0x000fea0003800000 */
[----:B------:R-:W0:Y:S01]  /*00f0*/  LDC.64 R6, c[0x0][0x380] ;  /* 0x0000e000ff067b82 */ /* 0x000e220000000a00 */
[----:B------:R-:W-:-:S05]  /*0100*/  LEA R5, R3, R2, 0xd ;  /* 0x0000000203057211 */ /* 0x000fca00078e68ff */
[----:B0-----:R-:W-:-:S06]  /*0110*/  IMAD.WIDE.U32 R6, R5, 0x4, R6 ;  /* 0x0000000405067825 */ /* 0x001fcc00078e0006 */
[----:B------:R-:W2:Y:S01]  /*0120*/  LDG.E R6, desc[UR6][R6.64] ;  /* 0x0000000606067981 */ /* 0x000ea2000c1e1900 */
[----:B------:R-:W-:Y:S01]  /*0130*/  IADD3 R4, PT, PT, R2, 0x200, RZ ;  /* 0x0000020002047810 */ /* 0x000fe20007ffe0ff */
[----:B--2---:R-:W-:-:S07]  /*0140*/  FMUL R14, R6, R6 ;  /* 0x00000006060e7220 */ /* 0x004fce0000400000 */
.L_x_176:
[----:B------:R-:W-:Y:S05]  /*0150*/  BSYNC.RECONVERGENT B1 ;  /* 0x0000000000017941 */ /* 0x000fea0003800200 */
.L_x_175:
[----:B------:R-:W-:Y:S01]  /*0160*/  ISETP.GE.U32.AND P0, PT, R4, R0, PT ;  /* 0x000000000400720c */ /* 0x000fe20003f06070 */
[----:B------:R-:W-:-:S12]  /*0170*/  BSSY.RECONVERGENT B1, `(.L_x_177) ;  /* 0x00000a5000017945 */ /* 0x000fd80003800200 */
[----:B------:R-:W-:Y:S05]  /*0180*/  @P0 BRA `(.L_x_178) ;  /* 0x00000008008c0947 */ /* 0x000fea0003800000 */
[----:B------:R-:W-:Y:S01]  /*0190*/  LOP3.LUT R5, RZ, R4, RZ, 0x33, !PT ;  /* 0x00000004ff057212 */ /* 0x000fe200078e33ff */
[----:B------:R-:W-:Y:S03]  /*01a0*/  BSSY.RECONVERGENT B2, `(.L_x_179) ;  /* 0x0000053000027945 */ /* 0x000fe60003800200 */
[----:B------:R-:W-:-:S05]  /*01b0*/  IADD3 R8, PT, PT, R5, R8, RZ ;  /* 0x0000000805087210 */ /* 0x000fca0007ffe0ff */
[----:B------:R-:W-:-:S05]  /*01c0*/  IMAD R8, R3, -0x2000, R8 ;  /* 0xffffe00003087824 */ /* 0x000fca00078e0208 */
[C---:B------:R-:W-:Y:S02]  /*01d0*/  ISETP.GE.U32.AND P0, PT, R8.reuse, 0x1e00, PT ;  /* 0x00001e000800780c */ /* 0x040fe40003f06070 */
[----:B------:R-:W-:-:S04]  /*01e0*/  LEA.HI R5, R8, 0x1, RZ, 0x17 ;  /* 0x0000000108057811 */ /* 0x000fc800078fb8ff */
[----:B------:R-:W-:-:S07]  /*01f0*/  LOP3.LUT R6, R5, 0xf, RZ, 0xc0, !PT ;  /* 0x0000000f05067812 */ /* 0x000fce00078ec0ff */
[----:B------:R-:W-:Y:S05]  /*0200*/  @!P0 BRA `(.L_x_180) ;  /* 0x0000000400308947 */ /* 0x000fea0003800000 */
[----:B------:R-:W-:Y:S01]  /*0210*/  LOP3.LUT R8, R5, 0xfffff0, RZ, 0xc0, !PT ;  /* 0x00fffff005087812 */ /* 0x000fe200078ec0ff */
[----:B------:R-:W-:Y:S01]  /*0220*/  BSSY.RECONVERGENT B3, `(.L_x_181) ;  /* 0x0000049000037945 */ /* 0x000fe20003800200 */
[----:B------:R-:W-:Y:S02]  /*0230*/  LOP3.LUT R7, R4, 0x1000, RZ, 0xfc, !PT ;  /* 0x0000100004077812 */ /* 0x000fe400078efcff */
[----:B------:R-:W-:Y:S02]  /*0240*/  LEA R4, R3, R4, 0xd ;  /* 0x0000000403047211 */ /* 0x000fe400078e68ff */
[----:B------:R-:W-:-:S07]  /*0250*/  IADD3 R8, PT, PT, -R8, RZ, RZ ;  /* 0x000000ff08087210 */ /* 0x000fce0007ffe1ff */
.L_x_182:
[----:B------:R-:W0:Y:S02]  /*0260*/  LDC.64 R12, c[0x0][0x380] ;  /* 0x0000e000ff0c7b82 */ /* 0x000e240000000a00 */
[----:B0-----:R-:W-:-:S05]  /*0270*/  IMAD.WIDE.U32 R22, R4, 0x4, R12 ;  /* 0x0000000404167825 */ /* 0x001fca00078e000c */
[----:B------:R0:W2:Y:S01]  /*0280*/  LDG.E R9, desc[UR6][R22.64] ;  /* 0x0000000616097981 */ /* 0x0000a2000c1e1900 */
[C---:B------:R-:W-:Y:S02]  /*0290*/  IADD3 R11, PT, PT, R4.reuse, 0x200, RZ ;  /* 0x00000200040b7810 */ /* 0x040fe40007ffe0ff */
[C---:B------:R-:W-:Y:S02]  /*02a0*/  IADD3 R21, PT, PT, R4.reuse, 0x400, RZ ;  /* 0x0000040004157810 */ /* 0x040fe40007ffe0ff */
[C---:B------:R-:W-:Y:S01]  /*02b0*/  IADD3 R17, PT, PT, R4.reuse, 0x600, RZ ;  /* 0x0000060004117810 */ /* 0x040fe20007ffe0ff */
[----:B------:R-:W-:Y:S01]  /*02c0*/  IMAD.WIDE.U32 R10, R11, 0x4, R12 ;  /* 0x000000040b0a7825 */ /* 0x000fe200078e000c */
[----:B------:R-:W-:-:S03]  /*02d0*/  IADD3 R19, PT, PT, R4, 0x800, RZ ;  /* 0x0000080004137810 */ /* 0x000fc60007ffe0ff */
[--C-:B------:R-:W-:Y:S02]  /*02e0*/  IMAD.WIDE.U32 R20, R21, 0x4, R12.reuse ;  /* 0x0000000415147825 */ /* 0x100fe400078e000c */
[----:B------:R1:W3:Y:S01]  /*02f0*/  LDG.E R10, desc[UR6][R10.64] ;  /* 0x000000060a0a7981 */ /* 0x0002e2000c1e1900 */
[C---:B------:R-:W-:Y:S01]  /*0300*/  IADD3 R15, PT, PT, R4.reuse, 0xa00, RZ ;  /* 0x00000a00040f7810 */ /* 0x040fe20007ffe0ff */
[--C-:B------:R-:W-:Y:S01]  /*0310*/  IMAD.WIDE.U32 R16, R17, 0x4, R12.reuse ;  /* 0x0000000411107825 */ /* 0x100fe200078e000c */
[----:B------:R-:W-:Y:S01]  /*0320*/  IADD3 R25, PT, PT, R4, 0xc00, RZ ;  /* 0x00000c0004197810 */ /* 0x000fe20007ffe0ff */
[----:B------:R4:W5:Y:S02]  /*0330*/  LDG.E R29, desc[UR6][R20.64] ;  /* 0x00000006141d7981 */ /* 0x000964000c1e1900 */
[--C-:B------:R-:W-:Y:S02]  /*0340*/  IMAD.WIDE.U32 R18, R19, 0x4, R12.reuse ;  /* 0x0000000413127825 */ /* 0x100fe400078e000c */
[----:B------:R4:W5:Y:S02]  /*0350*/  LDG.E R28, desc[UR6][R16.64] ;  /* 0x00000006101c7981 */ /* 0x000964000c1e1900 */
[----:B0-----:R-:W-:-:S02]  /*0360*/  IMAD.WIDE.U32 R22, R15, 0x4, R12 ;  /* 0x000000040f167825 */ /* 0x001fc400078e000c */
[----:B------:R-:W5:Y:S01]  /*0370*/  LDG.E R27, desc[UR6][R18.64] ;  /* 0x00000006121b7981 */ /* 0x000f62000c1e1900 */
[C---:B-1----:R-:W-:Y:S01]  /*0380*/  IADD3 R11, PT, PT, R4.reuse, 0xe00, RZ ;  /* 0x00000e00040b7810 */ /* 0x042fe20007ffe0ff */
[--C-:B----4-:R-:W-:Y:S02]  /*0390*/  IMAD.WIDE.U32 R20, R25, 0x4, R12.reuse ;  /* 0x0000000419147825 */ /* 0x110fe400078e000c */
[----:B------:R0:W4:Y:S01]  /*03a0*/  LDG.E R26, desc[UR6][R22.64] ;  /* 0x00000006161a7981 */ /* 0x000122000c1e1900 */
[C---:B------:R-:W-:Y:S01]  /*03b0*/  IADD3 R15, PT, PT, R4.reuse, 0x1000, RZ ;  /* 0x00001000040f7810 */ /* 0x040fe20007ffe0ff */
[----:B------:R-:W-:Y:S01]  /*03c0*/  IMAD.WIDE.U32 R16, R11, 0x4, R12 ;  /* 0x000000040b107825 */ /* 0x000fe200078e000c */
[C---:B------:R-:W-:Y:S01]  /*03d0*/  IADD3 R24, PT, PT, R4.reuse, 0x1200, RZ ;  /* 0x0000120004187810 */ /* 0x040fe20007ffe0ff */
[----:B------:R1:W4:Y:S01]  /*03e0*/  LDG.E R25, desc[UR6][R20.64] ;  /* 0x0000000614197981 */ /* 0x000322000c1e1900 */
[----:B------:R-:W-:-:S03]  /*03f0*/  IADD3 R11, PT, PT, R4, 0x1400, RZ ;  /* 0x00001400040b7810 */ /* 0x000fc60007ffe0ff */
[--C-:B0-----:R-:W-:Y:S02]  /*0400*/  IMAD.WIDE.U32 R22, R24, 0x4, R12.reuse ;  /* 0x0000000418167825 */ /* 0x101fe400078e000c */
[----:B------:R0:W4:Y:S02]  /*0410*/  LDG.E R24, desc[UR6][R16.64] ;  /* 0x0000000610187981 */ /* 0x000124000c1e1900 */
[--C-:B-1----:R-:W-:Y:S01]  /*0420*/  IMAD.WIDE.U32 R20, R15, 0x4, R12.reuse ;  /* 0x000000040f147825 */ /* 0x102fe200078e000c */
[C---:B------:R-:W-:Y:S01]  /*0430*/  IADD3 R15, PT, PT, R4.reuse, 0x1600, RZ ;  /* 0x00001600040f7810 */ /* 0x040fe20007ffe0ff */
[----:B------:R1:W4:Y:S04]  /*0440*/  LDG.E R18, desc[UR6][R22.64] ;  /* 0x0000000616127981 */ /* 0x000328000c1e1900 */
[----:B------:R1:W4:Y:S01]  /*0450*/  LDG.E R19, desc[UR6][R20.64] ;  /* 0x0000000614137981 */ /* 0x000322000c1e1900 */
[----:B0-----:R-:W-:Y:S01]  /*0460*/  IMAD.WIDE.U32 R16, R11, 0x4, R12 ;  /* 0x000000040b107825 */ /* 0x001fe200078e000c */
[----:B-1----:R-:W-:-:S04]  /*0470*/  IADD3 R23, PT, PT, R4, 0x1800, RZ ;  /* 0x0000180004177810 */ /* 0x002fc80007ffe0ff */
[----:B------:R0:W4:Y:S01]  /*0480*/  LDG.E R11, desc[UR6][R16.64] ;  /* 0x00000006100b7981 */ /* 0x000122000c1e1900 */
[C---:B------:R-:W-:Y:S01]  /*0490*/  IADD3 R21, PT, PT, R4.reuse, 0x1a00, RZ ;  /* 0x00001a0004157810 */ /* 0x040fe20007ffe0ff */
[----:B0-----:R-:W-:Y:S01]  /*04a0*/  IMAD.WIDE.U32 R16, R23, 0x4, R12 ;  /* 0x0000000417107825 */ /* 0x001fe200078e000c */
[----:B------:R-:W-:-:S03]  /*04b0*/  IADD3 R23, PT, PT, R4, 0x1c00, RZ ;  /* 0x00001c0004177810 */ /* 0x000fc60007ffe0ff */
[--C-:B------:R-:W-:Y:S02]  /*04c0*/  IMAD.WIDE.U32 R20, R21, 0x4, R12.reuse ;  /* 0x0000000415147825 */ /* 0x100fe400078e000c */
[----:B------:R-:W4:Y:S02]  /*04d0*/  LDG.E R16, desc[UR6][R16.64] ;  /* 0x0000000610107981 */ /* 0x000f24000c1e1900 */
[----:B------:R-:W-:Y:S02]  /*04e0*/  IMAD.WIDE.U32 R22, R23, 0x4, R12 ;  /* 0x0000000417167825 */ /* 0x000fe400078e000c */
[----:B------:R-:W4:Y:S04]  /*04f0*/  LDG.E R20, desc[UR6][R20.64] ;  /* 0x0000000614147981 */ /* 0x000f28000c1e1900 */
[----:B------:R-:W4:Y:S01]  /*0500*/  LDG.E R22, desc[UR6][R22.64] ;  /* 0x0000000616167981 */ /* 0x000f22000c1e1900 */
[----:B--2---:R-:W-:Y:S01]  /*0510*/  FFMA R9, R9, R9, R14 ;  /* 0x0000000909097223 */ /* 0x004fe2000000000e */
[----:B------:R-:W-:-:S06]  /*0520*/  IMAD.WIDE.U32 R14, R15, 0x4, R12 ;  /* 0x000000040f0e7825 */ /* 0x000fcc00078e000c */
[----:B------:R0:W2:Y:S02]  /*0530*/  LDG.E R14, desc[UR6][R14.64] ;  /* 0x000000060e0e7981 */ /* 0x0000a4000c1e1900 */
[----:B0-----:R-:W-:-:S05]  /*0540*/  IADD3 R15, PT, PT, R4, 0x1e00, RZ ;  /* 0x00001e00040f7810 */ /* 0x001fca0007ffe0ff */
[----:B------:R-:W-:-:S06]  /*0550*/  IMAD.WIDE.U32 R12, R15, 0x4, R12 ;  /* 0x000000040f0c7825 */ /* 0x000fcc00078e000c */
[----:B------:R-:W2:Y:S01]  /*0560*/  LDG.E R12, desc[UR6][R12.64] ;  /* 0x000000060c0c7981 */ /* 0x000ea2000c1e1900 */
[----:B---3--:R-:W-:-:S04]  /*0570*/  FFMA R10, R10, R10, R9 ;  /* 0x0000000a0a0a7223 */ /* 0x008fc80000000009 */
[----:B-----5:R-:W-:-:S04]  /*0580*/  FFMA R29, R29, R29, R10 ;  /* 0x0000001d1d1d7223 */ /* 0x020fc8000000000a */
[----:B------:R-:W-:-:S04]  /*0590*/  FFMA R28, R28, R28, R29 ;  /* 0x0000001c1c1c7223 */ /* 0x000fc8000000001d */
[----:B------:R-:W-:-:S04]  /*05a0*/  FFMA R27, R27, R27, R28 ;  /* 0x0000001b1b1b7223 */ /* 0x000fc8000000001c */
[----:B----4-:R-:W-:-:S04]  /*05b0*/  FFMA R26, R26, R26, R27 ;  /* 0x0000001a1a1a7223 */ /* 0x010fc8000000001b */
[----:B------:R-:W-:-:S04]  /*05c0*/  FFMA R25, R25, R25, R26 ;  /* 0x0000001919197223 */ /* 0x000fc8000000001a */
[----:B------:R-:W-:-:S04]  /*05d0*/  FFMA R24, R24, R24, R25 ;  /* 0x0000001818187223 */ /* 0x000fc80000000019 */
[----:B------:R-:W-:-:S04]  /*05e0*/  FFMA R19, R19, R19, R24 ;  /* 0x0000001313137223 */ /* 0x000fc80000000018 */
[----:B------:R-:W-:Y:S01]  /*05f0*/  FFMA R18, R18, R18, R19 ;  /* 0x0000001212127223 */ /* 0x000fe20000000013 */
[----:B------:R-:W-:-:S03]  /*0600*/  IADD3 R8, PT, PT, R8, 0x10, RZ ;  /* 0x0000001008087810 */ /* 0x000fc60007ffe0ff */
[----:B------:R-:W-:Y:S01]  /*0610*/  FFMA R11, R11, R11, R18 ;  /* 0x0000000b0b0b7223 */ /* 0x000fe20000000012 */
[----:B------:R-:W-:Y:S02]  /*0620*/  ISETP.NE.AND P0, PT, R8, RZ, PT ;  /* 0x000000ff0800720c */ /* 0x000fe40003f05270 */
[----:B------:R-:W-:Y:S02]  /*0630*/  IADD3 R7, PT, PT, R7, 0x2000, RZ ;  /* 0x0000200007077810 */ /* 0x000fe40007ffe0ff */
[----:B------:R-:W-:Y:S01]  /*0640*/  IADD3 R4, PT, PT, R4, 0x2000, RZ ;  /* 0x0000200004047810 */ /* 0x000fe20007ffe0ff */
[----:B--2---:R-:W-:-:S04]  /*0650*/  FFMA R11, R14, R14, R11 ;  /* 0x0000000e0e0b7223 */ /* 0x004fc8000000000b */
[----:B------:R-:W-:-:S04]  /*0660*/  FFMA R11, R16, R16, R11 ;  /* 0x00000010100b7223 */ /* 0x000fc8000000000b */
[----:B------:R-:W-:-:S04]  /*0670*/  FFMA R11, R20, R20, R11 ;  /* 0x00000014140b7223 */ /* 0x000fc8000000000b */
[----:B------:R-:W-:-:S04]  /*0680*/  FFMA R11, R22, R22, R11 ;  /* 0x00000016160b7223 */ /* 0x000fc8000000000b */
[----:B------:R-:W-:Y:S01]  /*0690*/  FFMA R14, R12, R12, R11 ;  /* 0x0000000c0c0e7223 */ /* 0x000fe2000000000b */
[----:B------:R-:W-:Y:S06]  /*06a0*/  @P0 BRA `(.L_x_182) ;  /* 0xfffffff800ec0947 */ /* 0x000fec000383ffff */
[----:B------:R-:W-:Y:S05]  /*06b0*/  BSYNC.RECONVERGENT B3 ;  /* 0x0000000000037941 */ /* 0x000fea0003800200 */
.L_x_181:
[----:B------:R-:W-:-:S07]  /*06c0*/  IADD3 R4, PT, PT, R7, -0x1000, RZ ;  /* 0xfffff00007047810 */ /* 0x000fce0007ffe0ff */
.L_x_180:
[----:B------:R-:W-:Y:S05]  /*06d0*/  BSYNC.RECONVERGENT B2 ;  /* 0x0000000000027941 */ /* 0x000fea0003800200 */
.L_x_179:
[----:B------:R-:W-:-:S13]  /*06e0*/  ISETP.NE.AND P0, PT, R6, RZ, PT ;  /* 0x000000ff0600720c */ /* 0x000fda0003f05270 */
[----:B------:R-:W-:Y:S05]  /*06f0*/  @!P0 BRA `(.L_x_178) ;  /* 0x0000000400308947 */ /* 0x000fea0003800000 */
[----:B------:R-:W-:Y:S01]  /*0700*/  ISETP.GE.U32.AND P0, PT, R6, 0x8, PT ;  /* 0x000000080600780c */ /* 0x000fe20003f06070 */
[----:B------:R-:W-:Y:S01]  /*0710*/  BSSY.RECONVERGENT B2, `(.L_x_183) ;  /* 0x0000026000027945 */ /* 0x000fe20003800200 */
[----:B------:R-:W-:-:S04]  /*0720*/  LOP3.LUT R22, R5, 0x7, RZ, 0xc0, !PT ;  /* 0x0000000705167812 */ /* 0x000fc800078ec0ff */
[----:B------:R-:W-:-:S07]  /*0730*/  ISETP.NE.AND P1, PT, R22, RZ, PT ;  /* 0x000000ff1600720c */ /* 0x000fce0003f25270 */
[----:B------:R-:W-:Y:S06]  /*0740*/  @!P0 BRA `(.L_x_184) ;  /* 0x0000000000888947 */ /* 0x000fec0003800000 */
[----:B------:R-:W0:Y:S01]  /*0750*/  LDC.64 R6, c[0x0][0x380] ;  /* 0x0000e000ff067b82 */ /* 0x000e220000000a00 */
[----:B------:R-:W-:-:S04]  /*0760*/  LEA R19, R3, R4, 0xd ;  /* 0x0000000403137211 */ /* 0x000fc800078e68ff */
[C---:B------:R-:W-:Y:S02]  /*0770*/  IADD3 R17, PT, PT, R19.reuse, 0x200, RZ ;  /* 0x0000020013117810 */ /* 0x040fe40007ffe0ff */
[C---:B------:R-:W-:Y:S02]  /*0780*/  IADD3 R21, PT, PT, R19.reuse, 0x400, RZ ;  /* 0x0000040013157810 */ /* 0x040fe40007ffe0ff */
[C---:B------:R-:W-:Y:S02]  /*0790*/  IADD3 R13, PT, PT, R19.reuse, 0x600, RZ ;  /* 0x00000600130d7810 */ /* 0x040fe40007ffe0ff */
[C---:B------:R-:W-:Y:S01]  /*07a0*/  IADD3 R9, PT, PT, R19.reuse, 0x800, RZ ;  /* 0x0000080013097810 */ /* 0x040fe20007ffe0ff */
[----:B0-----:R-:W-:-:S04]  /*07b0*/  IMAD.WIDE.U32 R10, R19, 0x4, R6 ;  /* 0x00000004130a7825 */ /* 0x001fc800078e0006 */
[--C-:B------:R-:W-:Y:S01]  /*07c0*/  IMAD.WIDE.U32 R16, R17, 0x4, R6.reuse ;  /* 0x0000000411107825 */ /* 0x100fe200078e0006 */
[----:B------:R0:W2:Y:S03]  /*07d0*/  LDG.E R15, desc[UR6][R10.64] ;  /* 0x000000060a0f7981 */ /* 0x0000a6000c1e1900 */
[--C-:B------:R-:W-:Y:S01]  /*07e0*/  IMAD.WIDE.U32 R20, R21, 0x4, R6.reuse ;  /* 0x0000000415147825 */ /* 0x100fe200078e0006 */
[----:B------:R1:W3:Y:S03]  /*07f0*/  LDG.E R18, desc[UR6][R16.64] ;  /* 0x0000000610127981 */ /* 0x0002e6000c1e1900 */
[--C-:B------:R-:W-:Y:S01]  /*0800*/  IMAD.WIDE.U32 R12, R13, 0x4, R6.reuse ;  /* 0x000000040d0c7825 */ /* 0x100fe200078e0006 */
[----:B------:R-:W-:Y:S01]  /*0810*/  IADD3 R23, PT, PT, R19, 0xa00, RZ ;  /* 0x00000a0013177810 */ /* 0x000fe20007ffe0ff */
[----:B------:R-:W4:Y:S02]  /*0820*/  LDG.E R20, desc[UR6][R20.64] ;  /* 0x0000000614147981 */ /* 0x000f24000c1e1900 */
[--C-:B------:R-:W-:Y:S01]  /*0830*/  IMAD.WIDE.U32 R8, R9, 0x4, R6.reuse ;  /* 0x0000000409087825 */ /* 0x100fe200078e0006 */
[----:B------:R-:W-:Y:S01]  /*0840*/  IADD3 R25, PT, PT, R19, 0xc00, RZ ;  /* 0x00000c0013197810 */ /* 0x000fe20007ffe0ff */
[----:B------:R-:W5:Y:S02]  /*0850*/  LDG.E R12, desc[UR6][R12.64] ;  /* 0x000000060c0c7981 */ /* 0x000f64000c1e1900 */
[--C-:B0-----:R-:W-:Y:S01]  /*0860*/  IMAD.WIDE.U32 R10, R23, 0x4, R6.reuse ;  /* 0x00000004170a7825 */ /* 0x101fe200078e0006 */
[----:B------:R-:W-:Y:S01]  /*0870*/  IADD3 R19, PT, PT, R19, 0xe00, RZ ;  /* 0x00000e0013137810 */ /* 0x000fe20007ffe0ff */
[----:B------:R-:W5:Y:S02]  /*0880*/  LDG.E R8, desc[UR6][R8.64] ;  /* 0x0000000608087981 */ /* 0x000f64000c1e1900 */
[----:B-1----:R-:W-:-:S02]  /*0890*/  IMAD.WIDE.U32 R16, R25, 0x4, R6 ;  /* 0x0000000419107825 */ /* 0x002fc400078e0006 */
[----:B------:R-:W5:Y:S02]  /*08a0*/  LDG.E R10, desc[UR6][R10.64] ;  /* 0x000000060a0a7981 */ /* 0x000f64000c1e1900 */
[----:B------:R-:W-:Y:S02]  /*08b0*/  IMAD.WIDE.U32 R6, R19, 0x4, R6 ;  /* 0x0000000413067825 */ /* 0x000fe400078e0006 */
        /* <DEDUP_REMOVED lines=11> */
.L_x_184:
[----:B------:R-:W-:Y:S05]  /*0970*/  BSYNC.RECONVERGENT B2 ;  /* 0x0000000000027941 */ /* 0x000fea0003800200 */
.L_x_183:
        /* <DEDUP_REMOVED lines=10> */
[C---:B------:R-:W-:Y:S01]  /*0a20*/  IADD3 R17, PT, PT, R13.reuse, 0x600, RZ ;  /* 0x000006000d117810 */ /* 0x040fe20007ffe0ff */
[----:B0-----:R-:W-:-:S04]  /*0a30*/  IMAD.WIDE.U32 R8, R13, 0x4, R6 ;  /* 0x000000040d087825 */ /* 0x001fc800078e0006 */
[--C-:B------:R-:W-:Y:S02]  /*0a40*/  IMAD.WIDE.U32 R10, R11, 0x4, R6.reuse ;  /* 0x000000040b0a7825 */ /* 0x100fe400078e0006 */
[----:B------:R-:W2:Y:S02]  /*0a50*/  LDG.E R9, desc[UR6][R8.64] ;  /* 0x0000000608097981 */ /* 0x000ea4000c1e1900 */
[--C-:B------:R-:W-:Y:S02]  /*0a60*/  IMAD.WIDE.U32 R12, R15, 0x4, R6.reuse ;  /* 0x000000040f0c7825 */ /* 0x100fe400078e0006 */
[----:B------:R-:W3:Y:S02]  /*0a70*/  LDG.E R11, desc[UR6][R10.64] ;  /* 0x000000060a0b7981 */ /* 0x000ee4000c1e1900 */
[----:B------:R-:W-:Y:S02]  /*0a80*/  IMAD.WIDE.U32 R6, R17, 0x4, R6 ;  /* 0x0000000411067825 */ /* 0x000fe400078e0006 */
[----:B------:R-:W4:Y:S04]  /*0a90*/  LDG.E R13, desc[UR6][R12.64] ;  /* 0x000000060c0d7981 */ /* 0x000f28000c1e1900 */
[----:B------:R-:W5:Y:S01]  /*0aa0*/  LDG.E R7, desc[UR6][R6.64] ;  /* 0x0000000606077981 */ /* 0x000f62000c1e1900 */
[----:B------:R-:W-:Y:S01]  /*0ab0*/  IADD3 R4, PT, PT, R4, 0x800, RZ ;  /* 0x0000080004047810 */ /* 0x000fe20007ffe0ff */
[----:B--2---:R-:W-:-:S04]  /*0ac0*/  FFMA R14, R9, R9, R14 ;  /* 0x00000009090e7223 */ /* 0x004fc8000000000e */
[----:B---3--:R-:W-:-:S04]  /*0ad0*/  FFMA R14, R11, R11, R14 ;  /* 0x0000000b0b0e7223 */ /* 0x008fc8000000000e */
[----:B----4-:R-:W-:-:S04]  /*0ae0*/  FFMA R14, R13, R13, R14 ;  /* 0x0000000d0d0e7223 */ /* 0x010fc8000000000e */
[----:B-----5:R-:W-:-:S07]  /*0af0*/  FFMA R14, R7, R7, R14 ;  /* 0x00000007070e7223 */ /* 0x020fce000000000e */
.L_x_186:
[----:B------:R-:W-:Y:S05]  /*0b00*/  BSYNC.RECONVERGENT B2 ;  /* 0x0000000000027941 */ /* 0x000fea0003800200 */
.L_x_185:
[----:B------:R-:W-:Y:S05]  /*0b10*/  @!P1 BRA `(.L_x_178) ;  /* 0x0000000000289947 */ /* 0x000fea0003800000 */
[----:B------:R-:W0:Y:S01]  /*0b20*/  LDC.64 R6, c[0x0][0x380] ;  /* 0x0000e000ff067b82 */ /* 0x000e220000000a00 */
[----:B------:R-:W-:Y:S02]  /*0b30*/  LEA R9, R3, R4, 0xd ;  /* 0x0000000403097211 */ /* 0x000fe400078e68ff */
[----:B------:R-:W-:-:S07]  /*0b40*/  IADD3 R8, PT, PT, -R5, RZ, RZ ;  /* 0x000000ff05087210 */ /* 0x000fce0007ffe1ff */
.L_x_187:
[----:B0-----:R-:W-:-:S06]  /*0b50*/  IMAD.WIDE.U32 R4, R9, 0x4, R6 ;  /* 0x0000000409047825 */ /* 0x001fcc00078e0006 */
[----:B------:R-:W2:Y:S01]  /*0b60*/  LDG.E R5, desc[UR6][R4.64] ;  /* 0x0000000604057981 */ /* 0x000ea2000c1e1900 */
[----:B------:R-:W-:Y:S02]  /*0b70*/  IADD3 R8, PT, PT, R8, 0x1, RZ ;  /* 0x0000000108087810 */ /* 0x000fe40007ffe0ff */
[----:B------:R-:W-:Y:S02]  /*0b80*/  IADD3 R9, PT, PT, R9, 0x200, RZ ;  /* 0x0000020009097810 */ /* 0x000fe40007ffe0ff */
[----:B------:R-:W-:Y:S01]  /*0b90*/  ISETP.NE.AND P0, PT, R8, RZ, PT ;  /* 0x000000ff0800720c */ /* 0x000fe20003f05270 */
[----:B--2---:R-:W-:-:S12]  /*0ba0*/  FFMA R14, R5, R5, R14 ;  /* 0x00000005050e7223 */ /* 0x004fd8000000000e */
[----:B------:R-:W-:Y:S05]  /*0bb0*/  @P0 BRA `(.L_x_187) ;  /* 0xfffffffc00e40947 */ /* 0x000fea000383ffff */
.L_x_178:
[----:B------:R-:W-:Y:S05]  /*0bc0*/  BSYNC.RECONVERGENT B1 ;  /* 0x0000000000017941 */ /* 0x000fea0003800200 */
.L_x_177:
[----:B------:R-:W-:-:S13]  /*0bd0*/  ISETP.GE.U32.AND P0, PT, R0, 0x200, PT ;  /* 0x000002000000780c */ /* 0x000fda0003f06070 */
        /* <DEDUP_REMOVED lines=33> */
[----:B------:R-:W0:Y:S04]  /*0df0*/  LDS.128 R12, [UR4+0x10] ;  /* 0x00001004ff0c7984 */ /* 0x000e280008000c00 */
[----:B------:R-:W2:Y:S04]  /*0e00*/  LDS.128 R8, [UR4+0x20] ;  /* 0x00002004ff087984 */ /* 0x000ea80008000c00 */
[----:B-1----:R-:W1:Y:S04]  /*0e10*/  LDS.128 R4, [UR4+0x30] ;  /* 0x00003004ff047984 */ /* 0x002e680008000c00 */
[----:B------:R-:W3:Y:S01]  /*0e20*/  LDS.128 R16, [UR4+0x40] ;  /* 0x00004004ff107984 */ /* 0x000ee20008000c00 */
[----:B0-----:R-:W-:-:S04]  /*0e30*/  FADD R13, R20, R13 ;  /* 0x0000000d140d7221 */ /* 0x001fc80000000000 */
[----:B------:R-:W-:-:S04]  /*0e40*/  FADD R14, R13, R14 ;  /* 0x0000000e0d0e7221 */ /* 0x000fc80000000000 */
[----:B------:R-:W-:-:S04]  /*0e50*/  FADD R15, R14, R15 ;  /* 0x0000000f0e0f7221 */ /* 0x000fc80000000000 */
[----:B--2---:R-:W-:-:S04]  /*0e60*/  FADD R8, R15, R8 ;  /* 0x000000080f087221 */ /* 0x004fc80000000000 */
[----:B------:R-:W-:-:S04]  /*0e70*/  FADD R9, R8, R9 ;  /* 0x0000000908097221 */ /* 0x000fc80000000000 */
[----:B------:R-:W-:-:S04]  /*0e80*/  FADD R10, R9, R10 ;  /* 0x0000000a090a7221 */ /* 0x000fc80000000000 */
[----:B------:R-:W-:-:S04]  /*0e90*/  FADD R11, R10, R11 ;  /* 0x0000000b0a0b7221 */ /* 0x000fc80000000000 */
[----:B-1----:R-:W-:-:S04]  /*0ea0*/  FADD R4, R11, R4 ;  /* 0x000000040b047221 */ /* 0x002fc80000000000 */
        /* <DEDUP_REMOVED lines=8> */
.L_x_188:
[----:B------:R-:W0:Y:S01]  /*0f30*/  S2R R8, SR_LANEID ;  /* 0x0000000000087919 */ /* 0x000e220000000000 */
[----:B------:R-:W-:-:S04]  /*0f40*/  LOP3.LUT R4, R2, 0x3e0, RZ, 0xc0, !PT ;  /* 0x000003e002047812 */ /* 0x000fc800078ec0ff */
[----:B------:R-:W-:Y:S02]  /*0f50*/  IADD3 R5, PT, PT, R4, 0x20, RZ ;  /* 0x0000002004057810 */ /* 0x000fe40007ffe0ff */
[----:B------:R-:W-:Y:S02]  /*0f60*/  LOP3.LUT R7, RZ, R4, RZ, 0x33, !PT ;  /* 0x00000004ff077212 */ /* 0x000fe400078e33ff */
[----:B------:R-:W-:Y:S02]  /*0f70*/  ISETP.GT.U32.AND P0, PT, R5, R0, PT ;  /* 0x000000000500720c */ /* 0x000fe40003f04070 */
[----:B------:R-:W-:-:S04]  /*0f80*/  IADD3 R7, PT, PT, R0, R7, RZ ;  /* 0x0000000700077210 */ /* 0x000fc80007ffe0ff */
[----:B------:R-:W-:-:S05]  /*0f90*/  SEL R7, R7, 0x1f, P0 ;  /* 0x0000001f07077807 */ /* 0x000fca0000000000 */
[----:B------:R-:W1:Y:S01]  /*0fa0*/  SHFL.DOWN PT, R4, R14, 0x1, R7 ;  /* 0x082000000e047989 */ /* 0x000e6200000e0007 */
[C---:B0-----:R-:W-:Y:S02]  /*0fb0*/  ISETP.GE.AND P0, PT, R8.reuse, R7, PT ;  /* 0x000000070800720c */ /* 0x041fe40003f06270 */
[C---:B------:R-:W-:Y:S02]  /*0fc0*/  IADD3 R6, PT, PT, R8.reuse, 0x2, RZ ;  /* 0x0000000208067810 */ /* 0x040fe40007ffe0ff */
[----:B------:R-:W-:-:S09]  /*0fd0*/  ISETP.NE.AND P1, PT, R8, RZ, PT ;  /* 0x000000ff0800720c */ /* 0x000fd20003f25270 */
[----:B-1----:R-:W-:Y:S01]  /*0fe0*/  @!P0 FADD R14, R4, R14 ;  /* 0x0000000e040e8221 */ /* 0x002fe20000000000 */
[----:B------:R-:W-:Y:S02]  /*0ff0*/  ISETP.GT.AND P0, PT, R6, R7, PT ;  /* 0x000000070600720c */ /* 0x000fe40003f04270 */
[----:B------:R-:W-:Y:S01]  /*1000*/  IADD3 R6, PT, PT, R8, 0x4, RZ ;  /* 0x0000000408067810 */ /* 0x000fe20007ffe0ff */
[----:B------:R-:W0:Y:S01]  /*1010*/  @!P1 S2R R9, SR_CgaCtaId ;  /* 0x0000000000099919 */ /* 0x000e220000008800 */
        /* <DEDUP_REMOVED lines=23> */
[----:B------:R-:W1:Y:S01]  /*1190*/  S2UR UR5, SR_CgaCtaId ;  /* 0x00000000000579c3 */ /* 0x000e620000008800 */
[----:B------:R-:W-:Y:S01]  /*11a0*/  UMOV UR4, 0x400 ;  /* 0x0000040000047882 */ /* 0x000fe20000000000 */
[C---:B------:R-:W-:Y:S02]  /*11b0*/  ISETP.GT.U32.AND P2, PT, R0.reuse, 0x20, PT ;  /* 0x000000200000780c */ /* 0x040fe40003f44070 */
[C---:B------:R-:W-:Y:S02]  /*11c0*/  ISETP.GT.U32.AND P3, PT, R0.reuse, 0x40, PT ;  /* 0x000000400000780c */ /* 0x040fe40003f64070 */
[C---:B------:R-:W-:Y:S02]  /*11d0*/  ISETP.GT.U32.AND P1, PT, R0.reuse, 0x60, PT ;  /* 0x000000600000780c */ /* 0x040fe40003f24070 */
[----:B------:R-:W-:Y:S01]  /*11e0*/  ISETP.GT.U32.AND P4, PT, R0, 0xc0, PT ;  /* 0x000000c00000780c */ /* 0x000fe20003f84070 */
[----:B-1----:R-:W-:-:S09]  /*11f0*/  ULEA UR4, UR5, UR4, 0x18 ;  /* 0x0000000405047291 */ /* 0x002fd2000f8ec0ff */
[----:B0-----:R-:W0:Y:S04]  /*1200*/  LDS.128 R4, [UR4+0x10] ;  /* 0x00001004ff047984 */ /* 0x001e280008000c00 */
[----:B------:R-:W1:Y:S04]  /*1210*/  LDS.128 R8, [UR4+0x20] ;  /* 0x00002004ff087984 */ /* 0x000e680008000c00 */
[----:B------:R-:W2:Y:S04]  /*1220*/  LDS.128 R12, [UR4+0x30] ;  /* 0x00003004ff0c7984 */ /* 0x000ea80008000c00 */
[----:B------:R-:W3:Y:S01]  /*1230*/  LDS.128 R16, [UR4+0x40] ;  /* 0x00004004ff107984 */ /* 0x000ee20008000c00 */
[----:B0-----:R-:W-:Y:S01]  /*1240*/  @P2 FADD R20, R20, R5 ;  /* 0x0000000514142221 */ /* 0x001fe20000000000 */
[----:B------:R-:W-:-:S03]  /*1250*/  ISETP.GT.U32.AND P2, PT, R0, 0x80, PT ;  /* 0x000000800000780c */ /* 0x000fc60003f44070 */
[----:B------:R-:W-:Y:S01]  /*1260*/  @P3 FADD R20, R20, R6 ;  /* 0x0000000614143221 */ /* 0x000fe20000000000 */
[----:B------:R-:W-:-:S03]  /*1270*/  ISETP.GT.U32.AND P3, PT, R0, 0xa0, PT ;  /* 0x000000a00000780c */ /* 0x000fc60003f64070 */
[----:B------:R-:W-:Y:S01]  /*1280*/  @P1 FADD R20, R20, R7 ;  /* 0x0000000714141221 */ /* 0x000fe20000000000 */
[----:B------:R-:W-:-:S05]  /*1290*/  ISETP.GT.U32.AND P1, PT, R0, 0xe0, PT ;  /* 0x000000e00000780c */ /* 0x000fca0003f24070 */
[----:B-1----:R-:W-:Y:S01]  /*12a0*/  @P2 FADD R20, R20, R8 ;  /* 0x0000000814142221 */ /* 0x002fe20000000000 */
[----:B------:R-:W-:-:S03]  /*12b0*/  ISETP.GT.U32.AND P2, PT, R0, 0x100, PT ;  /* 0x000001000000780c */ /* 0x000fc60003f44070 */
[----:B------:R-:W-:Y:S01]  /*12c0*/  @P3 FADD R20, R20, R9 ;  /* 0x0000000914143221 */ /* 0x000fe20000000000 */
[----:B------:R-:W-:-:S03]  /*12d0*/  ISETP.GT.U32.AND P3, PT, R0, 0x120, PT ;  /* 0x000001200000780c */ /* 0x000fc60003f64070 */
[----:B------:R-:W-:Y:S01]  /*12e0*/  @P4 FADD R20, R20, R10 ;  /* 0x0000000a14144221 */ /* 0x000fe20000000000 */
[----:B------:R-:W-:-:S03]  /*12f0*/  ISETP.GT.U32.AND P4, PT, R0, 0x140, PT ;  /* 0x000001400000780c */ /* 0x000fc60003f84070 */
[----:B------:R-:W-:Y:S01]  /*1300*/  @P1 FADD R20, R20, R11 ;  /* 0x0000000b14141221 */ /* 0x000fe20000000000 */
[----:B------:R-:W-:-:S03]  /*1310*/  ISETP.GT.U32.AND P1, PT, R0, 0x160, PT ;  /* 0x000001600000780c */ /* 0x000fc60003f24070 */
[----:B--2---:R-:W-:Y:S01]  /*1320*/  @P2 FADD R20, R20, R12 ;  /* 0x0000000c14142221 */ /* 0x004fe20000000000 */
[----:B------:R-:W-:-:S03]  /*1330*/  ISETP.GT.U32.AND P2, PT, R0, 0x180, PT ;  /* 0x000001800000780c */ /* 0x000fc60003f44070 */
[----:B------:R-:W-:Y:S01]  /*1340*/  @P3 FADD R20, R20, R13 ;  /* 0x0000000d14143221 */ /* 0x000fe20000000000 */
[----:B------:R-:W-:-:S03]  /*1350*/  ISETP.GT.U32.AND P3, PT, R0, 0x1a0, PT ;  /* 0x000001a00000780c */ /* 0x000fc60003f64070 */
[----:B------:R-:W-:Y:S01]  /*1360*/  @P4 FADD R20, R20, R14 ;  /* 0x0000000e14144221 */ /* 0x000fe20000000000 */
[----:B------:R-:W-:-:S03]  /*1370*/  ISETP.GT.U32.AND P4, PT, R0, 0x1c0, PT ;  /* 0x000001c00000780c */ /* 0x000fc60003f84070 */
[----:B------:R-:W-:Y:S01]  /*1380*/  @P1 FADD R20, R20, R15 ;  /* 0x0000000f14141221 */ /* 0x000fe20000000000 */
[----:B------:R-:W-:-:S03]  /*1390*/  ISETP.GT.U32.AND P1, PT, R0, 0x1e0, PT ;  /* 0x000001e00000780c */ /* 0x000fc60003f24070 */
[----:B---3--:R-:W-:-:S04]  /*13a0*/  @P2 FADD R20, R20, R16 ;  /* 0x0000001014142221 */ /* 0x008fc80000000000 */
[----:B------:R-:W-:-:S04]  /*13b0*/  @P3 FADD R20, R20, R17 ;  /* 0x0000001114143221 */ /* 0x000fc80000000000 */
[----:B------:R-:W-:-:S04]  /*13c0*/  @P4 FADD R20, R20, R18 ;  /* 0x0000001214144221 */ /* 0x000fc80000000000 */
[----:B------:R-:W-:Y:S01]  /*13d0*/  @P1 FADD R20, R20, R19 ;  /* 0x0000001314141221 */ /* 0x000fe20000000000 */
[----:B------:R-:W-:Y:S06]  /*13e0*/  BRA `(.L_x_189) ;  /* 0x0000001400407947 */ /* 0x000fec0003800000 */
.L_x_174:
[----:B------:R-:W0:Y:S01]  /*13f0*/  S2R R2, SR_TID.X ;  /* 0x0000000000027919 */ /* 0x000e220000002100 */
[----:B------:R-:W1:Y:S02]  /*1400*/  LDCU.64 UR4, c[0x0][0x380] ;  /* 0x00007000ff0477ac */ /* 0x000e640008000a00 */
[----:B-1----:R-:W-:Y:S02]  /*1410*/  MOV R4, UR4 ;  /* 0x0000000400047c02 */ /* 0x002fe40008000f00 */
[----:B------:R-:W-:Y:S02]  /*1420*/  MOV R5, UR5 ;  /* 0x0000000500057c02 */ /* 0x000fe40008000f00 */
[----:B0-----:R-:W-:-:S05]  /*1430*/  LEA R7, R3, R2, 0xd ;  /* 0x0000000203077211 */ /* 0x001fca00078e68ff */
[----:B------:R-:W-:-:S05]  /*1440*/  IMAD.WIDE.U32 R6, R7, 0x4, R4 ;  /* 0x0000000407067825 */ /* 0x000fca00078e0004 */
        /* <DEDUP_REMOVED lines=16> */
[----:B------:R-:W-:Y:S01]  /*1550*/  ISETP.GE.U32.AND P0, PT, R0, R11, PT ;  /* 0x0000000b0000720c */ /* 0x000fe20003f06070 */
[----:B--2---:R-:W-:Y:S01]  /*1560*/  FMUL R22, R22, R22 ;  /* 0x0000001616167220 */ /* 0x004fe20000400000 */
[----:B---3--:R-:W-:Y:S01]  /*1570*/  FMUL R23, R23, R23 ;  /* 0x0000001717177220 */ /* 0x008fe20000400000 */
[----:B----4-:R-:W-:Y:S01]  /*1580*/  FMUL R25, R24, R24 ;  /* 0x0000001818197220 */ /* 0x010fe20000400000 */
[----:B-----5:R-:W-:Y:S01]  /*1590*/  FMUL R26, R26, R26 ;  /* 0x0000001a1a1a7220 */ /* 0x020fe20000400000 */
[----:B------:R-:W-:Y:S01]  /*15a0*/  FMUL R9, R9, R9 ;  /* 0x0000000909097220 */ /* 0x000fe20000400000 */
[----:B------:R-:W-:Y:S01]  /*15b0*/  FMUL R12, R12, R12 ;  /* 0x0000000c0c0c7220 */ /* 0x000fe20000400000 */
[----:B------:R-:W-:Y:S01]  /*15c0*/  FMUL R13, R13, R13 ;  /* 0x0000000d0d0d7220 */ /* 0x000fe20000400000 */
        /* <DEDUP_REMOVED lines=17> */
[----:B------:R-:W-:Y:S01]  /*16e0*/  LEA R9, R3, R11, 0xd ;  /* 0x0000000b03097211 */ /* 0x000fe200078e68ff */
[----:B------:R-:W-:Y:S01]  /*16f0*/  UMOV UR4, URZ ;  /* 0x000000ff00047c82 */ /* 0x000fe20008000000 */
[----:B------:R-:W-:Y:S02]  /*1700*/  IADD3 R0, PT, PT, R8, -0x2000, RZ ;  /* 0xffffe00008007810 */ /* 0x000fe40007ffe0ff */
[----:B------:R-:W-:Y:S02]  /*1710*/  LOP3.LUT R6, RZ, R2, RZ, 0x33, !PT ;  /* 0x00000002ff067212 */ /* 0x000fe400078e33ff */
[----:B------:R-:W-:Y:S02]  /*1720*/  ISETP.GT.U32.AND P0, PT, R9, R0, PT ;  /* 0x000000000900720c */ /* 0x000fe40003f04070 */
[----:B------:R-:W-:Y:S02]  /*1730*/  IADD3 R6, PT, PT, -R11, R8, R6 ;  /* 0x000000080b067210 */ /* 0x000fe40007ffe106 */
[----:B------:R-:W-:-:S02]  /*1740*/  IADD3 R7, PT, PT, R9, 0x1000, R2 ;  /* 0x0000100009077810 */ /* 0x000fc40007ffe002 */
[----:B------:R-:W-:Y:S01]  /*1750*/  MOV R2, R9 ;  /* 0x0000000900027202 */ /* 0x000fe20000000f00 */
[----:B------:R-:W-:-:S06]  /*1760*/  IMAD R6, R3, -0x2000, R6 ;  /* 0xffffe00003067824 */ /* 0x000fcc00078e0206 */
[----:B------:R-:W-:Y:S05]  /*1770*/  @P0 BRA `(.L_x_191) ;  /* 0x0000000000d80947 */ /* 0x000fea0003800000 */
[----:B------:R-:W0:Y:S08]  /*1780*/  LDC R8, c[0x0][0x3a8] ;  /* 0x0000ea00ff087b82 */ /* 0x000e300000000800 */
[----:B------:R-:W1:Y:S02]  /*1790*/  LDC.64 R4, c[0x0][0x380] ;  /* 0x0000e000ff047b82 */ /* 0x000e640000000a00 */
.L_x_192:
[----:B------:R-:W2:Y:S02]  /*17a0*/  S2R R10, SR_TID.X ;  /* 0x00000000000a7919 */ /* 0x000ea40000002100 */
[----:B--2---:R-:W-:-:S05]  /*17b0*/  IADD3 R13, PT, PT, R10, R9, RZ ;  /* 0x000000090a0d7210 */ /* 0x004fca0007ffe0ff */
        /* <DEDUP_REMOVED lines=13> */
[----:B--2---:R-:W-:-:S04]  /*1890*/  FMUL R15, R15, R15 ;  /* 0x0000000f0f0f7220 */ /* 0x004fc80000400000 */
[----:B---3--:R-:W-:Y:S02]  /*18a0*/  FFMA R15, R14, R14, R15 ;  /* 0x0000000e0e0f7223 */ /* 0x008fe4000000000f */
[----:B------:R-:W2:Y:S01]  /*18b0*/  LDG.E R14, desc[UR6][R12.64+0x7000] ;  /* 0x007000060c0e7981 */ /* 0x000ea2000c1e1900 */
[----:B----4-:R-:W-:-:S03]  /*18c0*/  FFMA R10, R10, R10, R23 ;  /* 0x0000000a0a0a7223 */ /* 0x010fc60000000017 */
[----:B------:R-:W3:Y:S01]  /*18d0*/  LDG.E R23, desc[UR6][R12.64+0x7800] ;  /* 0x007800060c177981 */ /* 0x000ee2000c1e1900 */
[----:B-----5:R-:W-:Y:S01]  /*18e0*/  FMUL R17, R17, R17 ;  /* 0x0000001111117220 */ /* 0x020fe20000400000 */
[----:B------:R-:W-:Y:S02]  /*18f0*/  FADD R10, R10, R15 ;  /* 0x0000000f0a0a7221 */ /* 0x000fe40000000000 */
[----:B------:R-:W4:Y:S01]  /*1900*/  LDG.E R15, desc[UR6][R12.64+0x6000] ;  /* 0x006000060c0f7981 */ /* 0x000f22000c1e1900 */
[----:B------:R-:W-:-:S03]  /*1910*/  FFMA R16, R16, R16, R17 ;  /* 0x0000001010107223 */ /* 0x000fc60000000011 */
[----:B------:R0:W5:Y:S01]  /*1920*/  LDG.E R17, desc[UR6][R12.64+0x6800] ;  /* 0x006800060c117981 */ /* 0x000162000c1e1900 */
[----:B------:R-:W-:-:S04]  /*1930*/  FMUL R22, R22, R22 ;  /* 0x0000001616167220 */ /* 0x000fc80000400000 */
[----:B------:R-:W-:Y:S01]  /*1940*/  FFMA R25, R25, R25, R22 ;  /* 0x0000001919197223 */ /* 0x000fe20000000016 */
[----:B------:R-:W-:Y:S01]  /*1950*/  FMUL R27, R24, R24 ;  /* 0x00000018181b7220 */ /* 0x000fe20000400000 */
[----:B0-----:R-:W-:Y:S01]  /*1960*/  IADD3 R12, PT, PT, -R9, R8, RZ ;  /* 0x00000008090c7210 */ /* 0x001fe20007ffe1ff */
[----:B------:R-:W-:-:S03]  /*1970*/  FMUL R22, R21, R21 ;  /* 0x0000001515167220 */ /* 0x000fc60000400000 */
[----:B------:R-:W-:Y:S01]  /*1980*/  ISETP.GE.U32.AND P0, PT, R12, R11, PT ;  /* 0x0000000b0c00720c */ /* 0x000fe20003f06070 */
[----:B------:R-:W-:Y:S01]  /*1990*/  FFMA R27, R20, R20, R27 ;  /* 0x00000014141b7223 */ /* 0x000fe2000000001b */
[----:B------:R-:W-:Y:S01]  /*19a0*/  FFMA R22, R19, R19, R22 ;  /* 0x0000001313167223 */ /* 0x000fe20000000016 */
[----:B------:R-:W-:-:S03]  /*19b0*/  FADD R25, R16, R25 ;  /* 0x0000001910197221 */ /* 0x000fc60000000000 */
[----:B------:R-:W-:Y:S01]  /*19c0*/  FADD R22, R27, R22 ;  /* 0x000000161b167221 */ /* 0x000fe20000000000 */
[----:B------:R-:W-:Y:S01]  /*19d0*/  FADD R10, R10, R25 ;  /* 0x000000190a0a7221 */ /* 0x000fe20000000000 */
[----:B--2---:R-:W-:Y:S01]  /*19e0*/  FMUL R14, R14, R14 ;  /* 0x0000000e0e0e7220 */ /* 0x004fe20000400000 */
[----:B----4-:R-:W-:-:S04]  /*19f0*/  FMUL R15, R15, R15 ;  /* 0x0000000f0f0f7220 */ /* 0x010fc80000400000 */
[----:B------:R-:W-:Y:S01]  /*1a00*/  FFMA R15, R18, R18, R15 ;  /* 0x00000012120f7223 */ /* 0x000fe2000000000f */
[----:B-----5:R-:W-:-:S04]  /*1a10*/  FFMA R14, R17, R17, R14 ;  /* 0x00000011110e7223 */ /* 0x020fc8000000000e */
[----:B------:R-:W-:-:S04]  /*1a20*/  FADD R15, R15, R14 ;  /* 0x0000000e0f0f7221 */ /* 0x000fc80000000000 */
[----:B------:R-:W-:-:S04]  /*1a30*/  FADD R15, R22, R15 ;  /* 0x0000000f160f7221 */ /* 0x000fc80000000000 */
[----:B------:R-:W-:-:S04]  /*1a40*/  FADD R10, R10, R15 ;  /* 0x0000000f0a0a7221 */ /* 0x000fc80000000000 */
[----:B---3--:R-:W-:Y:S01]  /*1a50*/  FFMA R23, R23, R23, R10 ;  /* 0x0000001717177223 */ /* 0x008fe2000000000a */
[----:B------:R-:W-:Y:S06]  /*1a60*/  @!P0 BRA `(.L_x_190) ;  /* 0x0000000800d48947 */ /* 0x000fec0003800000 */
[C---:B------:R-:W-:Y:S01]  /*1a70*/  IADD3 R9, PT, PT, R11.reuse, R9, RZ ;  /* 0x000000090b097210 */ /* 0x040fe20007ffe0ff */
[----:B------:R-:W-:Y:S01]  /*1a80*/  UIADD3 UR4, UPT, UPT, UR4, 0x1, URZ ;  /* 0x0000000104047890 */ /* 0x000fe2000fffe0ff */
[----:B------:R-:W-:Y:S02]  /*1a90*/  IADD3 R2, PT, PT, R11, R2, RZ ;  /* 0x000000020b027210 */ /* 0x000fe40007ffe0ff */
[----:B------:R-:W-:Y:S02]  /*1aa0*/  ISETP.GT.U32.AND P0, PT, R9, R0, PT ;  /* 0x000000000900720c */ /* 0x000fe40003f04070 */
[C---:B------:R-:W-:Y:S02]  /*1ab0*/  IADD3 R6, PT, PT, -R11.reuse, R6, RZ ;  /* 0x000000060b067210 */ /* 0x040fe40007ffe1ff */
[----:B------:R-:W-:-:S09]  /*1ac0*/  IADD3 R7, PT, PT, R11, R7, RZ ;  /* 0x000000070b077210 */ /* 0x000fd20007ffe0ff */
[----:B------:R-:W-:Y:S05]  /*1ad0*/  @!P0 BRA `(.L_x_192) ;  /* 0xfffffffc00308947 */ /* 0x000fea000383ffff */
.L_x_191:
[----:B------:R-:W0:Y:S01]  /*1ae0*/  S2R R13, SR_TID.X ;  /* 0x00000000000d7919 */ /* 0x000e220000002100 */
[----:B------:R-:W-:Y:S01]  /*1af0*/  IADD3 R0, PT, PT, -R9, R8, RZ ;  /* 0x0000000809007210 */ /* 0x000fe20007ffe1ff */
[----:B------:R-:W-:Y:S03]  /*1b00*/  BSSY.RECONVERGENT B1, `(.L_x_190) ;  /* 0x00000ab000017945 */ /* 0x000fe60003800200 */
[----:B0-----:R-:W-:-:S04]  /*1b10*/  ISETP.GE.AND P0, PT, R13, R0, PT ;  /* 0x000000000d00720c */ /* 0x001fc80003f06270 */
[----:B------:R-:W-:-:S13]  /*1b20*/  ISETP.GE.U32.OR P0, PT, R9, R8, P0 ;  /* 0x000000080900720c */ /* 0x000fda0000706470 */
[----:B------:R-:W-:Y:S05]  /*1b30*/  @P0 BRA `(.L_x_193) ;  /* 0x00000008009c0947 */ /* 0x000fea0003800000 */
[----:B------:R-:W0:Y:S01]  /*1b40*/  LDC R0, c[0x0][0x3ac] ;  /* 0x0000eb00ff007b82 */ /* 0x000e220000000800 */
[----:B------:R-:W-:Y:S01]  /*1b50*/  LOP3.LUT R10, RZ, R13, RZ, 0x33, !PT ;  /* 0x0000000dff0a7212 */ /* 0x000fe200078e33ff */
[----:B------:R-:W-:Y:S06]  /*1b60*/  BSSY.RECONVERGENT B2, `(.L_x_194) ;  /* 0x0000057000027945 */ /* 0x000fec0003800200 */
[----:B------:R-:W1:Y:S01]  /*1b70*/  LDC R11, c[0x0][0x3ac] ;  /* 0x0000eb00ff0b7b82 */ /* 0x000e620000000800 */
[----:B0-----:R-:W-:-:S04]  /*1b80*/  SHF.L.U32 R0, R0, 0xd, RZ ;  /* 0x0000000d00007819 */ /* 0x001fc800000006ff */
[----:B------:R-:W-:Y:S02]  /*1b90*/  LEA R15, R3, R0, 0xd ;  /* 0x00000000030f7211 */ /* 0x000fe400078e68ff */
[----:B------:R-:W-:Y:S02]  /*1ba0*/  MOV R0, R13 ;  /* 0x0000000d00007202 */ /* 0x000fe40000000f00 */
[----:B------:R-:W-:Y:S01]  /*1bb0*/  IADD3 R8, PT, PT, -R15, R8, R10 ;  /* 0x000000080f087210 */ /* 0x000fe20007ffe10a */
[----:B-1----:R-:W-:-:S04]  /*1bc0*/  IMAD R11, R11, UR4, RZ ;  /* 0x000000040b0b7c24 */ /* 0x002fc8000f8e02ff */
[----:B------:R-:W-:-:S05]  /*1bd0*/  IMAD R8, R11, -0x2000, R8 ;  /* 0xffffe0000b087824 */ /* 0x000fca00078e0208 */
[C---:B------:R-:W-:Y:S02]  /*1be0*/  ISETP.GE.U32.AND P0, PT, R8.reuse, 0x1e00, PT ;  /* 0x00001e000800780c */ /* 0x040fe40003f06070 */
[----:B------:R-:W-:-:S04]  /*1bf0*/  LEA.HI R8, R8, 0x1, RZ, 0x17 ;  /* 0x0000000108087811 */ /* 0x000fc800078fb8ff */
[----:B------:R-:W-:-:S07]  /*1c00*/  LOP3.LUT R10, R8, 0xf, RZ, 0xc0, !PT ;  /* 0x0000000f080a7812 */ /* 0x000fce00078ec0ff */
[----:B------:R-:W-:Y:S05]  /*1c10*/  @!P0 BRA `(.L_x_195) ;  /* 0x00000004002c8947 */ /* 0x000fea0003800000 */
[----:B------:R-:W-:Y:S01]  /*1c20*/  LEA.HI R0, R6, 0x1, RZ, 0x17 ;  /* 0x0000000106007811 */ /* 0x000fe200078fb8ff */
[----:B------:R-:W-:Y:S01]  /*1c30*/  BSSY.RECONVERGENT B3, `(.L_x_196) ;  /* 0x0000048000037945 */ /* 0x000fe20003800200 */
[----:B------:R-:W-:Y:S02]  /*1c40*/  LOP3.LUT R11, R13, 0x1000, RZ, 0xfc, !PT ;  /* 0x000010000d0b7812 */ /* 0x000fe400078efcff */
[----:B------:R-:W-:-:S04]  /*1c50*/  LOP3.LUT R0, R0, 0xfffff0, RZ, 0xc0, !PT ;  /* 0x00fffff000007812 */ /* 0x000fc800078ec0ff */
[----:B------:R-:W-:-:S07]  /*1c60*/  IADD3 R0, PT, PT, -R0, RZ, RZ ;  /* 0x000000ff00007210 */ /* 0x000fce0007ffe1ff */
.L_x_197:
[C---:B------:R-:W-:Y:S02]  /*1c70*/  IADD3 R19, PT, PT, R7.reuse, -0x1000, RZ ;  /* 0xfffff00007137810 */ /* 0x040fe40007ffe0ff */
[----:B------:R-:W-:-:S03]  /*1c80*/  IADD3 R21, PT, PT, R7, -0xe00, RZ ;  /* 0xfffff20007157810 */ /* 0x000fc60007ffe0ff */
[----:B------:R-:W-:Y:S01]  /*1c90*/  IMAD.WIDE.U32 R18, R19, 0x4, R4 ;  /* 0x0000000413127825 */ /* 0x000fe200078e0004 */
[----:B------:R-:W-:-:S04]  /*1ca0*/  IADD3 R15, PT, PT, R7, -0xc00, RZ ;  /* 0xfffff400070f7810 */ /* 0x000fc80007ffe0ff */
[----:B------:R0:W2:Y:S01]  /*1cb0*/  LDG.E R22, desc[UR6][R18.64] ;  /* 0x0000000612167981 */ /* 0x0000a2000c1e1900 */
[----:B------:R-:W-:-:S04]  /*1cc0*/  IMAD.WIDE.U32 R20, R21, 0x4, R4 ;  /* 0x0000000415147825 */ /* 0x000fc800078e0004 */
[--C-:B------:R-:W-:Y:S01]  /*1cd0*/  IMAD.WIDE.U32 R14, R15, 0x4, R4.reuse ;  /* 0x000000040f0e7825 */ /* 0x100fe200078e0004 */
[----:B------:R1:W3:Y:S04]  /*1ce0*/  LDG.E R17, desc[UR6][R20.64] ;  /* 0x0000000614117981 */ /* 0x0002e8000c1e1900 */
[----:B------:R4:W5:Y:S01]  /*1cf0*/  LDG.E R16, desc[UR6][R14.64] ;  /* 0x000000060e107981 */ /* 0x000962000c1e1900 */
[C---:B------:R-:W-:Y:S02]  /*1d00*/  IADD3 R13, PT, PT, R7.reuse, -0xa00, RZ ;  /* 0xfffff600070d7810 */ /* 0x040fe40007ffe0ff */
[C---:B------:R-:W-:Y:S02]  /*1d10*/  IADD3 R29, PT, PT, R7.reuse, -0x800, RZ ;  /* 0xfffff800071d7810 */ /* 0x040fe40007ffe0ff */
[----:B------:R-:W-:Y:S01]  /*1d20*/  IADD3 R25, PT, PT, R7, -0x600, RZ ;  /* 0xfffffa0007197810 */ /* 0x000fe20007ffe0ff */
[----:B------:R-:W-:Y:S01]  /*1d30*/  IMAD.WIDE.U32 R12, R13, 0x4, R4 ;  /* 0x000000040d0c7825 */ /* 0x000fe200078e0004 */
[----:B------:R-:W-:-:S03]  /*1d40*/  IADD3 R27, PT, PT, R7, -0x400, RZ ;  /* 0xfffffc00071b7810 */ /* 0x000fc60007ffe0ff */
[--C-:B------:R-:W-:Y:S02]  /*1d50*/  IMAD.WIDE.U32 R28, R29, 0x4, R4.reuse ;  /* 0x000000041d1c7825 */ /* 0x100fe400078e0004 */
[----:B------:R-:W5:Y:S02]  /*1d60*/  LDG.E R12, desc[UR6][R12.64] ;  /* 0x000000060c0c7981 */ /* 0x000f64000c1e1900 */
[----:B0-----:R-:W-:Y:S01]  /*1d70*/  IMAD.WIDE.U32 R18, R25, 0x4, R4 ;  /* 0x0000000419127825 */ /* 0x001fe200078e0004 */
[----:B------:R-:W-:-:S03]  /*1d80*/  IADD3 R26, PT, PT, R7, -0x200, RZ ;  /* 0xfffffe00071a7810 */ /* 0x000fc60007ffe0ff */
[--C-:B-1----:R-:W-:Y:S02]  /*1d90*/  IMAD.WIDE.U32 R20, R27, 0x4, R4.reuse ;  /* 0x000000041b147825 */ /* 0x102fe400078e0004 */
[----:B------:R-:W5:Y:S04]  /*1da0*/  LDG.E R18, desc[UR6][R18.64] ;  /* 0x0000000612127981 */ /* 0x000f68000c1e1900 */
[----:B------:R0:W5:Y:S01]  /*1db0*/  LDG.E R13, desc[UR6][R28.64] ;  /* 0x000000061c0d7981 */ /* 0x000162000c1e1900 */
[----:B----4-:R-:W-:-:S03]  /*1dc0*/  IMAD.WIDE.U32 R14, R26, 0x4, R4 ;  /* 0x000000041a0e7825 */ /* 0x010fc600078e0004 */
[----:B------:R1:W4:Y:S01]  /*1dd0*/  LDG.E R27, desc[UR6][R20.64] ;  /* 0x00000006141b7981 */ /* 0x000322000c1e1900 */
[----:B------:R-:W-:-:S03]  /*1de0*/  IMAD.WIDE.U32 R24, R7, 0x4, R4 ;  /* 0x0000000407187825 */ /* 0x000fc600078e0004 */
[----:B------:R1:W4:Y:S01]  /*1df0*/  LDG.E R26, desc[UR6][R14.64] ;  /* 0x000000060e1a7981 */ /* 0x000322000c1e1900 */
[----:B0-----:R-:W-:-:S03]  /*1e00*/  IADD3 R29, PT, PT, R7, 0x200, RZ ;  /* 0x00000200071d7810 */ /* 0x001fc60007ffe0ff */
[----:B------:R0:W4:Y:S01]  /*1e10*/  LDG.E R19, desc[UR6][R24.64] ;  /* 0x0000000618137981 */ /* 0x000122000c1e1900 */
[----:B-1----:R-:W-:Y:S01]  /*1e20*/  IADD3 R21, PT, PT, R7, 0x400, RZ ;  /* 0x0000040007157810 */ /* 0x002fe20007ffe0ff */
[----:B------:R-:W-:Y:S01]  /*1e30*/  IMAD.WIDE.U32 R28, R29, 0x4, R4 ;  /* 0x000000041d1c7825 */ /* 0x000fe200078e0004 */
[----:B------:R-:W-:-:S05]  /*1e40*/  IADD3 R15, PT, PT, R7, 0x800, RZ ;  /* 0x00000800070f7810 */ /* 0x000fca0007ffe0ff */
[----:B------:R-:W4:Y:S01]  /*1e50*/  LDG.E R28, desc[UR6][R28.64] ;  /* 0x000000061c1c7981 */ /* 0x000f22000c1e1900 */
[----:B0-----:R-:W-:Y:S01]  /*1e60*/  IADD3 R25, PT, PT, R7, 0xa00, RZ ;  /* 0x00000a0007197810 */ /* 0x001fe20007ffe0ff */
[----:B--2---:R-:W-:Y:S01]  /*1e70*/  FFMA R14, R22, R22, R23 ;  /* 0x00000016160e7223 */ /* 0x004fe20000000017 */
[----:B------:R-:W-:Y:S01]  /*1e80*/  IMAD.WIDE.U32 R22, R21, 0x4, R4 ;  /* 0x0000000415167825 */ /* 0x000fe200078e0004 */
[----:B------:R-:W-:-:S03]  /*1e90*/  IADD3 R21, PT, PT, R7, 0x600, RZ ;  /* 0x0000060007157810 */ /* 0x000fc60007ffe0ff */
[----:B---3--:R-:W-:Y:S02]  /*1ea0*/  FFMA R17, R17, R17, R14 ;  /* 0x0000001111117223 */ /* 0x008fe4000000000e */
[--C-:B------:R-:W-:Y:S01]  /*1eb0*/  IMAD.WIDE.U32 R20, R21, 0x4, R4.reuse ;  /* 0x0000000415147825 */ /* 0x100fe200078e0004 */
[----:B------:R-:W2:Y:S03]  /*1ec0*/  LDG.E R29, desc[UR6][R22.64] ;  /* 0x00000006161d7981 */ /* 0x000ea6000c1e1900 */
[----:B------:R-:W-:Y:S02]  /*1ed0*/  IMAD.WIDE.U32 R14, R15, 0x4, R4 ;  /* 0x000000040f0e7825 */ /* 0x000fe400078e0004 */
[----:B------:R5:W3:Y:S04]  /*1ee0*/  LDG.E R20, desc[UR6][R20.64] ;  /* 0x0000000614147981 */ /* 0x000ae8000c1e1900 */
[----:B------:R-:W3:Y:S01]  /*1ef0*/  LDG.E R14, desc[UR6][R14.64] ;  /* 0x000000060e0e7981 */ /* 0x000ee2000c1e1900 */
[----:B-----5:R-:W-:Y:S01]  /*1f00*/  FFMA R21, R16, R16, R17 ;  /* 0x0000001010157223 */ /* 0x020fe20000000011 */
[----:B------:R-:W-:Y:S01]  /*1f10*/  IMAD.WIDE.U32 R16, R25, 0x4, R4 ;  /* 0x0000000419107825 */ /* 0x000fe200078e0004 */
[----:B------:R-:W-:-:S05]  /*1f20*/  IADD3 R25, PT, PT, R7, 0xc00, RZ ;  /* 0x00000c0007197810 */ /* 0x000fca0007ffe0ff */
[--C-:B------:R-:W-:Y:S01]  /*1f30*/  IMAD.WIDE.U32 R22, R25, 0x4, R4.reuse ;  /* 0x0000000419167825 */ /* 0x100fe200078e0004 */
[----:B------:R-:W-:Y:S01]  /*1f40*/  IADD3 R25, PT, PT, R7, 0xe00, RZ ;  /* 0x00000e0007197810 */ /* 0x000fe20007ffe0ff */
[----:B------:R-:W5:Y:S04]  /*1f50*/  LDG.E R16, desc[UR6][R16.64] ;  /* 0x0000000610107981 */ /* 0x000f68000c1e1900 */
[----:B------:R-:W-:Y:S01]  /*1f60*/  IMAD.WIDE.U32 R24, R25, 0x4, R4 ;  /* 0x0000000419187825 */ /* 0x000fe200078e0004 */
[----:B------:R-:W5:Y:S05]  /*1f70*/  LDG.E R22, desc[UR6][R22.64] ;  /* 0x0000000616167981 */ /* 0x000f6a000c1e1900 */
[----:B------:R-:W5:Y:S01]  /*1f80*/  LDG.E R24, desc[UR6][R24.64] ;  /* 0x0000000618187981 */ /* 0x000f62000c1e1900 */
[----:B------:R-:W-:-:S04]  /*1f90*/  FFMA R12, R12, R12, R21 ;  /* 0x0000000c0c0c7223 */ /* 0x000fc80000000015 */
[----:B------:R-:W-:-:S04]  /*1fa0*/  FFMA R13, R13, R13, R12 ;  /* 0x0000000d0d0d7223 */ /* 0x000fc8000000000c */
[----:B------:R-:W-:-:S04]  /*1fb0*/  FFMA R18, R18, R18, R13 ;  /* 0x0000001212127223 */ /* 0x000fc8000000000d */
[----:B----4-:R-:W-:-:S04]  /*1fc0*/  FFMA R27, R27, R27, R18 ;  /* 0x0000001b1b1b7223 */ /* 0x010fc80000000012 */
[----:B------:R-:W-:-:S04]  /*1fd0*/  FFMA R26, R26, R26, R27 ;  /* 0x0000001a1a1a7223 */ /* 0x000fc8000000001b */
[----:B------:R-:W-:-:S04]  /*1fe0*/  FFMA R19, R19, R19, R26 ;  /* 0x0000001313137223 */ /* 0x000fc8000000001a */
[----:B------:R-:W-:Y:S01]  /*1ff0*/  FFMA R28, R28, R28, R19 ;  /* 0x0000001c1c1c7223 */ /* 0x000fe20000000013 */
[----:B------:R-:W-:-:S04]  /*2000*/  IADD3 R0, PT, PT, R0, 0x10, RZ ;  /* 0x0000001000007810 */ /* 0x000fc80007ffe0ff */
[----:B------:R-:W-:Y:S02]  /*2010*/  ISETP.NE.AND P0, PT, R0, RZ, PT ;  /* 0x000000ff0000720c */ /* 0x000fe40003f05270 */
[----:B------:R-:W-:Y:S02]  /*2020*/  IADD3 R11, PT, PT, R11, 0x2000, RZ ;  /* 0x000020000b0b7810 */ /* 0x000fe40007ffe0ff */
[----:B------:R-:W-:Y:S01]  /*2030*/  IADD3 R7, PT, PT, R7, 0x2000, RZ ;  /* 0x0000200007077810 */ /* 0x000fe20007ffe0ff */
[----:B--2---:R-:W-:-:S04]  /*2040*/  FFMA R29, R29, R29, R28 ;  /* 0x0000001d1d1d7223 */ /* 0x004fc8000000001c */
[----:B---3--:R-:W-:-:S04]  /*2050*/  FFMA R29, R20, R20, R29 ;  /* 0x00000014141d7223 */ /* 0x008fc8000000001d */
[----:B------:R-:W-:-:S04]  /*2060*/  FFMA R29, R14, R14, R29 ;  /* 0x0000000e0e1d7223 */ /* 0x000fc8000000001d */
[----:B-----5:R-:W-:-:S04]  /*2070*/  FFMA R29, R16, R16, R29 ;  /* 0x00000010101d7223 */ /* 0x020fc8000000001d */
[----:B------:R-:W-:-:S04]  /*2080*/  FFMA R29, R22, R22, R29 ;  /* 0x00000016161d7223 */ /* 0x000fc8000000001d */
[----:B------:R-:W-:Y:S01]  /*2090*/  FFMA R23, R24, R24, R29 ;  /* 0x0000001818177223 */ /* 0x000fe2000000001d */
[----:B------:R-:W-:Y:S06]  /*20a0*/  @P0 BRA `(.L_x_197) ;  /* 0xfffffff800f00947 */ /* 0x000fec000383ffff */
[----:B------:R-:W-:Y:S05]  /*20b0*/  BSYNC.RECONVERGENT B3 ;  /* 0x0000000000037941 */ /* 0x000fea0003800200 */
.L_x_196:
[----:B------:R-:W-:-:S07]  /*20c0*/  IADD3 R0, PT, PT, R11, -0x1000, RZ ;  /* 0xfffff0000b007810 */ /* 0x000fce0007ffe0ff */
.L_x_195:
[----:B------:R-:W-:Y:S05]  /*20d0*/  BSYNC.RECONVERGENT B2 ;  /* 0x0000000000027941 */ /* 0x000fea0003800200 */
.L_x_194:
[----:B------:R-:W-:-:S13]  /*20e0*/  ISETP.NE.AND P0, PT, R10, RZ, PT ;  /* 0x000000ff0a00720c */ /* 0x000fda0003f05270 */
[----:B------:R-:W-:Y:S05]  /*20f0*/  @!P0 BRA `(.L_x_193) ;  /* 0x00000004002c8947 */ /* 0x000fea0003800000 */
[----:B------:R-:W-:Y:S01]  /*2100*/  ISETP.GE.U32.AND P0, PT, R10, 0x8, PT ;  /* 0x000000080a00780c */ /* 0x000fe20003f06070 */
[----:B------:R-:W-:Y:S01]  /*2110*/  BSSY.RECONVERGENT B2, `(.L_x_198) ;  /* 0x0000025000027945 */ /* 0x000fe20003800200 */
[----:B------:R-:W-:-:S04]  /*2120*/  LOP3.LUT R25, R8, 0x7, RZ, 0xc0, !PT ;  /* 0x0000000708197812 */ /* 0x000fc800078ec0ff */
[----:B------:R-:W-:-:S07]  /*2130*/  ISETP.NE.AND P1, PT, R25, RZ, PT ;  /* 0x000000ff1900720c */ /* 0x000fce0003f25270 */
[----:B------:R-:W-:Y:S06]  /*2140*/  @!P0 BRA `(.L_x_199) ;  /* 0x0000000000848947 */ /* 0x000fec0003800000 */
[----:B------:R-:W-:-:S04]  /*2150*/  IADD3 R7, PT, PT, R0, R9, RZ ;  /* 0x0000000900077210 */ /* 0x000fc80007ffe0ff */
[C---:B------:R-:W-:Y:S01]  /*2160*/  IADD3 R19, PT, PT, R7.reuse, 0x200, RZ ;  /* 0x0000020007137810 */ /* 0x040fe20007ffe0ff */
[C---:B------:R-:W-:Y:S01]  /*2170*/  IMAD.WIDE.U32 R14, R7.reuse, 0x4, R4 ;  /* 0x00000004070e7825 */ /* 0x040fe200078e0004 */
[----:B------:R-:W-:-:S03]  /*2180*/  IADD3 R17, PT, PT, R7, 0x400, RZ ;  /* 0x0000040007117810 */ /* 0x000fc60007ffe0ff */
[--C-:B------:R-:W-:Y:S01]  /*2190*/  IMAD.WIDE.U32 R18, R19, 0x4, R4.reuse ;  /* 0x0000000413127825 */ /* 0x100fe200078e0004 */
[----:B------:R0:W2:Y:S01]  /*21a0*/  LDG.E R22, desc[UR6][R14.64] ;  /* 0x000000060e167981 */ /* 0x0000a2000c1e1900 */
[----:B------:R-:W-:Y:S02]  /*21b0*/  IADD3 R11, PT, PT, R7, 0x600, RZ ;  /* 0x00000600070b7810 */ /* 0x000fe40007ffe0ff */
[--C-:B------:R-:W-:Y:S01]  /*21c0*/  IMAD.WIDE.U32 R16, R17, 0x4, R4.reuse ;  /* 0x0000000411107825 */ /* 0x100fe200078e0004 */
[----:B------:R1:W3:Y:S01]  /*21d0*/  LDG.E R24, desc[UR6][R18.64] ;  /* 0x0000000612187981 */ /* 0x0002e2000c1e1900 */
[----:B------:R-:W-:Y:S02]  /*21e0*/  IADD3 R13, PT, PT, R7, 0x800, RZ ;  /* 0x00000800070d7810 */ /* 0x000fe40007ffe0ff */
        /* <DEDUP_REMOVED lines=23> */
.L_x_199:
[----:B------:R-:W-:Y:S05]  /*2360*/  BSYNC.RECONVERGENT B2 ;  /* 0x0000000000027941 */ /* 0x000fea0003800200 */
.L_x_198:
[----:B------:R-:W-:Y:S05]  /*2370*/  @!P1 BRA `(.L_x_193) ;  /* 0x00000000008c9947 */ /* 0x000fea0003800000 */
[----:B------:R-:W-:Y:S01]  /*2380*/  ISETP.GE.U32.AND P0, PT, R25, 0x4, PT ;  /* 0x000000041900780c */ /* 0x000fe20003f06070 */
[----:B------:R-:W-:Y:S01]  /*2390*/  BSSY.RECONVERGENT B2, `(.L_x_200) ;  /* 0x0000014000027945 */ /* 0x000fe20003800200 */
[----:B------:R-:W-:-:S11]  /*23a0*/  LOP3.LUT P1, RZ, R8, 0x3, RZ, 0xc0, !PT ;  /* 0x0000000308ff7812 */ /* 0x000fd6000782c0ff */
[----:B------:R-:W-:Y:S05]  /*23b0*/  @!P0 BRA `(.L_x_201) ;  /* 0x0000000000448947 */ /* 0x000fea0003800000 */
[----:B------:R-:W-:-:S04]  /*23c0*/  IADD3 R7, PT, PT, R0, R9, RZ ;  /* 0x0000000900077210 */ /* 0x000fc80007ffe0ff */
[C---:B------:R-:W-:Y:S01]  /*23d0*/  IADD3 R11, PT, PT, R7.reuse, 0x200, RZ ;  /* 0x00000200070b7810 */ /* 0x040fe20007ffe0ff */
[C---:B------:R-:W-:Y:S01]  /*23e0*/  IMAD.WIDE.U32 R8, R7.reuse, 0x4, R4 ;  /* 0x0000000407087825 */ /* 0x040fe200078e0004 */
[----:B------:R-:W-:-:S03]  /*23f0*/  IADD3 R13, PT, PT, R7, 0x400, RZ ;  /* 0x00000400070d7810 */ /* 0x000fc60007ffe0ff */
[--C-:B------:R-:W-:Y:S01]  /*2400*/  IMAD.WIDE.U32 R10, R11, 0x4, R4.reuse ;  /* 0x000000040b0a7825 */ /* 0x100fe200078e0004 */
[----:B------:R-:W-:Y:S01]  /*2410*/  IADD3 R15, PT, PT, R7, 0x600, RZ ;  /* 0x00000600070f7810 */ /* 0x000fe20007ffe0ff */
        /* <DEDUP_REMOVED lines=11> */
.L_x_201:
[----:B------:R-:W-:Y:S05]  /*24d0*/  BSYNC.RECONVERGENT B2 ;  /* 0x0000000000027941 */ /* 0x000fea0003800200 */
.L_x_200:
[----:B------:R-:W-:Y:S05]  /*24e0*/  @!P1 BRA `(.L_x_193) ;  /* 0x0000000000309947 */ /* 0x000fea0003800000 */
[----:B------:R-:W-:Y:S02]  /*24f0*/  LOP3.LUT R6, R6, 0xffff, RZ, 0xc0, !PT ;  /* 0x0000ffff06067812 */ /* 0x000fe400078ec0ff */
[----:B------:R-:W-:Y:S02]  /*2500*/  IADD3 R9, PT, PT, R0, R2, RZ ;  /* 0x0000000200097210 */ /* 0x000fe40007ffe0ff */
[----:B------:R-:W-:-:S04]  /*2510*/  LEA.HI R6, R6, 0x1, RZ, 0x17 ;  /* 0x0000000106067811 */ /* 0x000fc800078fb8ff */
[----:B------:R-:W-:-:S04]  /*2520*/  LOP3.LUT R6, R6, 0x3, RZ, 0xc0, !PT ;  /* 0x0000000306067812 */ /* 0x000fc800078ec0ff */
[----:B------:R-:W-:-:S07]  /*2530*/  IADD3 R0, PT, PT, -R6, RZ, RZ ;  /* 0x000000ff06007210 */ /* 0x000fce0007ffe1ff */
.L_x_202:
[----:B------:R-:W-:-:S06]  /*2540*/  IMAD.WIDE.U32 R6, R9, 0x4, R4 ;  /* 0x0000000409067825 */ /* 0x000fcc00078e0004 */
[----:B------:R-:W2:Y:S01]  /*2550*/  LDG.E R6, desc[UR6][R6.64] ;  /* 0x0000000606067981 */ /* 0x000ea2000c1e1900 */
[----:B------:R-:W-:Y:S02]  /*2560*/  IADD3 R0, PT, PT, R0, 0x1, RZ ;  /* 0x0000000100007810 */ /* 0x000fe40007ffe0ff */
[----:B------:R-:W-:Y:S02]  /*2570*/  IADD3 R9, PT, PT, R9, 0x200, RZ ;  /* 0x0000020009097810 */ /* 0x000fe40007ffe0ff */
[----:B------:R-:W-:Y:S01]  /*2580*/  ISETP.NE.AND P0, PT, R0, RZ, PT ;  /* 0x000000ff0000720c */ /* 0x000fe20003f05270 */
[----:B--2---:R-:W-:-:S12]  /*2590*/  FFMA R23, R6, R6, R23 ;  /* 0x0000000606177223 */ /* 0x004fd80000000017 */
[----:B------:R-:W-:Y:S05]  /*25a0*/  @P0 BRA `(.L_x_202) ;  /* 0xfffffffc00e40947 */ /* 0x000fea000383ffff */
.L_x_193:
[----:B------:R-:W-:Y:S05]  /*25b0*/  BSYNC.RECONVERGENT B1 ;  /* 0x0000000000017941 */ /* 0x000fea0003800200 */
.L_x_190:
        /* <DEDUP_REMOVED lines=33> */
[----:B------:R-:W1:Y:S04]  /*27d0*/  LDS.128 R8, [UR4+0x20] ;  /* 0x00002004ff087984 */ /* 0x000e680008000c00 */
[----:B--2---:R-:W2:Y:S04]  /*27e0*/  LDS.128 R4, [UR4+0x30] ;  /* 0x00003004ff047984 */ /* 0x004ea80008000c00 */
        /* <DEDUP_REMOVED lines=16> */
.L_x_189:
[----:B------:R-:W-:Y:S05]  /*28f0*/  BSYNC.RECONVERGENT B0 ;  /* 0x0000000000007941 */ /* 0x000fea0003800200 */
.L_x_173:
[----:B------:R-:W-:Y:S05]  /*2900*/  @P0 EXIT ;  /* 0x000000000000094d */ /* 0x000fea0003800000 */
[----:B012---:R-:W0:Y:S02]  /*2910*/  LDC.64 R4, c[0x0][0x388] ;  /* 0x0000e200ff047b82 */ /* 0x007e240000000a00 */
[----:B0-----:R-:W-:-:S05]  /*2920*/  IMAD.WIDE.U32 R2, R3, 0x4, R4 ;  /* 0x0000000403027825 */ /* 0x001fca00078e0004 */
[----:B------:R-:W-:Y:S01]  /*2930*/  STG.E desc[UR6][R2.64], R20 ;  /* 0x0000001402007986 */ /* 0x000fe2000c101906 */
[----:B------:R-:W-:Y:S05]  /*2940*/  EXIT ;  /* 0x000000000000794d */ /* 0x000fea0003800000 */
.L_x_203:
        /* <DEDUP_REMOVED lines=11> */
.L_x_240:


//--------------------- .text._ZN3cub18CUB_300001_SM_10006detail6reduce28DeviceReduceSingleTileKernelINS2_10policy_hubIfjN4cuda3std3__44plusIfEEE10Policy1000EN6thrust24THRUST_300001_SM_1000_NS6detail15normal_iteratorINSD_10device_ptrIfEEEEPfjS9_ff6squareIfEEEvT0_T1_T2_T3_T4_T6_ --------------------------
	.section	.text._ZN3cub18CUB_300001_SM_10006detail6reduce28DeviceReduceSingleTileKernelINS2_10policy_hubIfjN4cuda3std3__44plusIfEEE10Policy1000EN6thrust24THRUST_300001_SM_1000_NS6detail15normal_iteratorINSD_10device_ptrIfEEEEPfjS9_ff6squareIfEEEvT0_T1_T2_T3_T4_T6_,"ax",@progbits
	.align	128
        .global         _ZN3cub18CUB_300001_SM_10006detail6reduce28DeviceReduceSingleTileKernelINS2_10policy_hubIfjN4cuda3std3__44plusIfEEE10Policy1000EN6thrust24THRUST_300001_SM_1000_NS6detail15normal_iteratorINSD_10device_ptrIfEEEEPfjS9_ff6squareIfEEEvT0_T1_T2_T3_T4_T6_
        .type           _ZN3cub18CUB_300001_SM_10006detail6reduce28DeviceReduceSingleTileKernelINS2_10policy_hubIfjN4cuda3std3__44plusIfEEE10Policy1000EN6thrust24THRUST_300001_SM_1000_NS6detail15normal_iteratorINSD_10device_ptrIfEEEEPfjS9_ff6squareIfEEEvT0_T1_T2_T3_T4_T6_,@function
        .size           _ZN3cub18CUB_300001_SM_10006detail6reduce28DeviceReduceSingleTileKernelINS2_10policy_hubIfjN4cuda3std3__44plusIfEEE10Policy1000EN6thrust24THRUST_300001_SM_1000_NS6detail15normal_iteratorINSD_10device_ptrIfEEEEPfjS9_ff6squareIfEEEvT0_T1_T2_T3_T4_T6_,(.L_x_241 - _ZN3cub18CUB_300001_SM_10006detail6reduce28DeviceReduceSingleTileKernelINS2_10policy_hubIfjN4cuda3std3__44plusIfEEE10Policy1000EN6thrust24THRUST_300001_SM_1000_NS6detail15normal_iteratorINSD_10device_ptrIfEEEEPfjS9_ff6squareIfEEEvT0_T1_T2_T3_T4_T6_)
        .other          _ZN3cub18CUB_300001_SM_10006detail6reduce28DeviceReduceSingleTileKernelINS2_10policy_hubIfjN4cuda3std3__44plusIfEEE10Policy1000EN6thrust24THRUST_300001_SM_1000_NS6detail15normal_iteratorINSD_10device_ptrIfEEEEPfjS9_ff6squareIfEEEvT0_T1_T2_T3_T4_T6_,@"STO_CUDA_ENTRY STV_DEFAULT"
_ZN3cub18CUB_300001_SM_10006detail6reduce28DeviceReduceSingleTileKernelINS2_10policy_hubIfjN4cuda3std3__44plusIfEEE10Policy1000EN6thrust24THRUST_300001_SM_1000_NS6detail15normal_iteratorINSD_10device_ptrIfEEEEPfjS9_ff6squareIfEEEvT0_T1_T2_T3_T4_T6_:
.text._ZN3cub18CUB_300001_SM_10006detail6reduce28DeviceReduceSingleTileKernelINS2_10policy_hubIfjN4cuda3std3__44plusIfEEE10Policy1000EN6thrust24THRUST_300001_SM_1000_NS6detail15normal_iteratorINSD_10device_ptrIfEEEEPfjS9_ff6squareIfEEEvT0_T1_T2_T3_T4_T6_:
        /* <DEDUP_REMOVED lines=13> */
.L_x_204:
[----:B------:R-:W-:Y:S01]  /*00d0*/  ISETP.GT.U32.AND P0, PT, R4, 0x1fff, PT ;  /* 0x00001fff0400780c */ /* 0x000fe20003f04070 */
[----:B------:R-:W-:-:S12]  /*00e0*/  BSSY.RECONVERGENT B0, `(.L_x_205) ;  /* 0x000023c000007945 */ /* 0x000fd80003800200 */
[----:B------:R-:W-:Y:S05]  /*00f0*/  @P0 BRA `(.L_x_206) ;  /* 0x0000001000040947 */ /* 0x000fea0003800000 */
[----:B------:R-:W0:Y:S01]  /*0100*/  S2R R5, SR_TID.X ;  /* 0x0000000000057919 */ /* 0x000e220000002100 */
[----:B------:R-:W-:Y:S01]  /*0110*/  BSSY.RECONVERGENT B1, `(.L_x_207) ;  /* 0x000000a000017945 */ /* 0x000fe20003800200 */
[----:B------:R-:W-:Y:S01]  /*0120*/  HFMA2 R0, -RZ, RZ, 0, 0 ;  /* 0x00000000ff007431 */ /* 0x000fe200000001ff */
        /* <DEDUP_REMOVED lines=8> */
.L_x_208:
[----:B------:R-:W-:Y:S05]  /*01b0*/  BSYNC.RECONVERGENT B1 ;  /* 0x0000000000017941 */ /* 0x000fea0003800200 */
.L_x_207:
[----:B------:R-:W-:Y:S01]  /*01c0*/  ISETP.GE.U32.AND P0, PT, R7, R4, PT ;  /* 0x000000040700720c */ /* 0x000fe20003f06070 */
[----:B------:R-:W-:-:S12]  /*01d0*/  BSSY.RECONVERGENT B1, `(.L_x_209) ;  /* 0x0000070000017945 */ /* 0x000fd80003800200 */
[----:B------:R-:W-:Y:S05]  /*01e0*/  @P0 BRA `(.L_x_210) ;  /* 0x0000000400b80947 */ /* 0x000fea0003800000 */
[----:B------:R-:W-:Y:S01]  /*01f0*/  LOP3.LUT R3, RZ, R7, RZ, 0x33, !PT ;  /* 0x00000007ff037212 */ /* 0x000fe200078e33ff */
[----:B------:R-:W-:Y:S03]  /*0200*/  BSSY.RECONVERGENT B2, `(.L_x_211) ;  /* 0x0000033000027945 */ /* 0x000fe60003800200 */
[----:B------:R-:W-:-:S04]  /*0210*/  IADD3 R3, PT, PT, R3, R4, RZ ;  /* 0x0000000403037210 */ /* 0x000fc80007ffe0ff */
        /* <DEDUP_REMOVED lines=11> */
.L_x_213:
        /* <DEDUP_REMOVED lines=38> */
.L_x_212:
[----:B------:R-:W-:Y:S05]  /*0530*/  BSYNC.RECONVERGENT B2 ;  /* 0x0000000000027941 */ /* 0x000fea0003800200 */
.L_x_211:
[----:B------:R-:W-:Y:S05]  /*0540*/  @!P1 BRA `(.L_x_210) ;  /* 0x0000000000e09947 */ /* 0x000fea0003800000 */
[----:B------:R-:W-:Y:S01]  /*0550*/  ISETP.GE.U32.AND P0, PT, R20, 0x8, PT ;  /* 0x000000081400780c */ /* 0x000fe20003f06070 */
[----:B------:R-:W-:Y:S01]  /*0560*/  BSSY.RECONVERGENT B2, `(.L_x_214) ;  /* 0x0000017000027945 */ /* 0x000fe20003800200 */
[----:B------:R-:W-:-:S04]  /*0570*/  LOP3.LUT R8, R6, 0x7, RZ, 0xc0, !PT ;  /* 0x0000000706087812 */ /* 0x000fc800078ec0ff */
[----:B------:R-:W-:-:S07]  /*0580*/  ISETP.NE.AND P1, PT, R8, RZ, PT ;  /* 0x000000ff0800720c */ /* 0x000fce0003f25270 */
[----:B------:R-:W-:Y:S06]  /*0590*/  @!P0 BRA `(.L_x_215) ;  /* 0x00000000004c8947 */ /* 0x000fec0003800000 */
        /* <DEDUP_REMOVED lines=19> */
.L_x_215:
[----:B------:R-:W-:Y:S05]  /*06d0*/  BSYNC.RECONVERGENT B2 ;  /* 0x0000000000027941 */ /* 0x000fea0003800200 */
.L_x_214:
        /* <DEDUP_REMOVED lines=17> */
.L_x_217:
[----:B------:R-:W-:Y:S05]  /*07f0*/  BSYNC.RECONVERGENT B2 ;  /* 0x0000000000027941 */ /* 0x000fea0003800200 */
.L_x_216:
[----:B------:R-:W-:Y:S05]  /*0800*/  @!P1 BRA `(.L_x_210) ;  /* 0x0000000000309947 */ /* 0x000fea0003800000 */
[----:B------:R-:W0:Y:S01]  /*0810*/  LDC.64 R2, c[0x0][0x380] ;  /* 0x0000e000ff027b82 */ /* 0x000e220000000a00 */
[----:B------:R-:W-:Y:S01]  /*0820*/  IADD3 R6, PT, PT, -R6, RZ, RZ ;  /* 0x000000ff06067210 */ /* 0x000fe20007ffe1ff */
[----:B0-----:R-:W-:-:S05]  /*0830*/  IMAD.WIDE.U32 R2, R7, 0x4, R2 ;  /* 0x0000000407027825 */ /* 0x001fca00078e0002 */
[----:B------:R-:W-:-:S07]  /*0840*/  MOV R7, R3 ;  /* 0x0000000300077202 */ /* 0x000fce0000000f00 */
.L_x_218:
[----:B------:R-:W-:-:S06]  /*0850*/  MOV R3, R7 ;  /* 0x0000000700037202 */ /* 0x000fcc0000000f00 */
[----:B------:R0:W2:Y:S01]  /*0860*/  LDG.E R3, desc[UR6][R2.64] ;  /* 0x0000000602037981 */ /* 0x0000a2000c1e1900 */
[----:B------:R-:W-:-:S04]  /*0870*/  IADD3 R6, PT, PT, R6, 0x1, RZ ;  /* 0x0000000106067810 */ /* 0x000fc80007ffe0ff */
[----:B------:R-:W-:Y:S02]  /*0880*/  ISETP.NE.AND P0, PT, R6, RZ, PT ;  /* 0x000000ff0600720c */ /* 0x000fe40003f05270 */
[----:B0-----:R-:W-:-:S04]  /*0890*/  IADD3 R2, P1, PT, R2, 0x800, RZ ;  /* 0x0000080002027810 */ /* 0x001fc80007f3e0ff */
[----:B------:R-:W-:Y:S01]  /*08a0*/  IADD3.X R7, PT, PT, RZ, R7, RZ, P1, !PT ;  /* 0x00000007ff077210 */ /* 0x000fe20000ffe4ff */
[----:B--2---:R-:W-:-:S06]  /*08b0*/  FFMA R0, R3, R3, R0 ;  /* 0x0000000303007223 */ /* 0x004fcc0000000000 */
[----:B------:R-:W-:Y:S05]  /*08c0*/  @P0 BRA `(.L_x_218) ;  /* 0xfffffffc00e00947 */ /* 0x000fea000383ffff */
.L_x_210:
[----:B------:R-:W-:Y:S05]  /*08d0*/  BSYNC.RECONVERGENT B1 ;  /* 0x0000000000017941 */ /* 0x000fea0003800200 */
.L_x_209:
[----:B------:R-:W-:Y:S02]  /*08e0*/  ISETP.GE.U32.AND P0, PT, R4, 0x200, PT ;  /* 0x000002000400780c */ /* 0x000fe40003f06070 */
[----:B------:R-:W-:-:S11]  /*08f0*/  MOV R9, R0 ;  /* 0x0000000000097202 */ /* 0x000fd60000000f00 */
        /* <DEDUP_REMOVED lines=35> */
[----:B------:R-:W3:Y:S04]  /*0b30*/  LDS.128 R8, [UR4+0x30] ;  /* 0x00003004ff087984 */ /* 0x000ee80008000c00 */
[----:B------:R-:W4:Y:S01]  /*0b40*/  LDS.128 R16, [UR4+0x40] ;  /* 0x00004004ff107984 */ /* 0x000f220008000c00 */
[----:B0-----:R-:W-:-:S04]  /*0b50*/  FADD R5, R0, R5 ;  /* 0x0000000500057221 */ /* 0x001fc80000000000 */
        /* <DEDUP_REMOVED lines=9> */
[----:B------:R-:W-:-:S04]  /*0bf0*/  FADD R11, R10, R11 ;  /* 0x0000000b0a0b7221 */ /* 0x000fc80000000000 */
[----:B----4-:R-:W-:-:S04]  /*0c00*/  FADD R16, R11, R16 ;  /* 0x000000100b107221 */ /* 0x010fc80000000000 */
[----:B------:R-:W-:-:S04]  /*0c10*/  FADD R17, R16, R17 ;  /* 0x0000001110117221 */ /* 0x000fc80000000000 */
[----:B------:R-:W-:-:S04]  /*0c20*/  FADD R18, R17, R18 ;  /* 0x0000001211127221 */ /* 0x000fc80000000000 */
[----:B------:R-:W-:Y:S01]  /*0c30*/  FADD R0, R18, R19 ;  /* 0x0000001312007221 */ /* 0x000fe20000000000 */
[----:B------:R-:W-:Y:S06]  /*0c40*/  BRA `(.L_x_220) ;  /* 0x0000001800147947 */ /* 0x000fec0003800000 */
.L_x_219:
[----:B------:R-:W0:Y:S01]  /*0c50*/  S2R R6, SR_LANEID ;  /* 0x0000000000067919 */ /* 0x000e220000000000 */
[----:B------:R-:W-:-:S04]  /*0c60*/  LOP3.LUT R0, R5, 0x3e0, RZ, 0xc0, !PT ;  /* 0x000003e005007812 */ /* 0x000fc800078ec0ff */
[----:B------:R-:W-:Y:S02]  /*0c70*/  IADD3 R3, PT, PT, R0, 0x20, RZ ;  /* 0x0000002000037810 */ /* 0x000fe40007ffe0ff */
[----:B------:R-:W-:Y:S02]  /*0c80*/  LOP3.LUT R7, RZ, R0, RZ, 0x33, !PT ;  /* 0x00000000ff077212 */ /* 0x000fe400078e33ff */
[-C--:B------:R-:W-:Y:S02]  /*0c90*/  ISETP.GT.U32.AND P0, PT, R3, R4.reuse, PT ;  /* 0x000000040300720c */ /* 0x080fe40003f04070 */
        /* <DEDUP_REMOVED lines=40> */
[----:B------:R-:W0:Y:S04]  /*0f20*/  LDS.128 R20, [UR4+0x10] ;  /* 0x00001004ff147984 */ /* 0x000e280008000c00 */
        /* <DEDUP_REMOVED lines=30> */
.L_x_206:
[----:B------:R-:W0:Y:S01]  /*1110*/  S2R R0, SR_TID.X ;  /* 0x0000000000007919 */ /* 0x000e220000002100 */
[----:B------:R-:W1:Y:S02]  /*1120*/  LDCU.64 UR4, c[0x0][0x380] ;  /* 0x00007000ff0477ac */ /* 0x000e640008000a00 */
[----:B-1----:R-:W-:Y:S02]  /*1130*/  MOV R12, UR4 ;  /* 0x00000004000c7c02 */ /* 0x002fe40008000f00 */
[----:B------:R-:W-:-:S03]  /*1140*/  MOV R13, UR5 ;  /* 0x00000005000d7c02 */ /* 0x000fc60008000f00 */
        /* <DEDUP_REMOVED lines=17> */
[----:B------:R-:W-:Y:S01]  /*1260*/  UMOV UR4, 0x2000 ;  /* 0x0000200000047882 */ /* 0x000fe20000000000 */
[----:B--2---:R-:W-:-:S04]  /*1270*/  FMUL R21, R21, R21 ;  /* 0x0000001515157220 */ /* 0x004fc80000400000 */
[----:B---3--:R-:W-:Y:S01]  /*1280*/  FFMA R21, R20, R20, R21 ;  /* 0x0000001414157223 */ /* 0x008fe20000000015 */
[----:B------:R-:W-:Y:S01]  /*1290*/  IADD3 R20, PT, PT, R4, -0x2000, RZ ;  /* 0xffffe00004147810 */ /* 0x000fe20007ffe0ff */
[----:B----4-:R-:W-:-:S03]  /*12a0*/  FMUL R17, R17, R17 ;  /* 0x0000001111117220 */ /* 0x010fc60000400000 */
[----:B------:R-:W-:Y:S01]  /*12b0*/  ISETP.GE.U32.AND P0, PT, R20, 0x2000, PT ;  /* 0x000020001400780c */ /* 0x000fe20003f06070 */
[----:B-----5:R-:W-:Y:S01]  /*12c0*/  FMUL R19, R19, R19 ;  /* 0x0000001313137220 */ /* 0x020fe20000400000 */
[----:B------:R-:W-:Y:S01]  /*12d0*/  FMUL R22, R22, R22 ;  /* 0x0000001616167220 */ /* 0x000fe20000400000 */
        /* <DEDUP_REMOVED lines=19> */
[----:B------:R-:W0:Y:S01]  /*1410*/  LDC R4, c[0x0][0x390] ;  /* 0x0000e400ff047b82 */ /* 0x000e220000000800 */
[----:B------:R-:W-:-:S07]  /*1420*/  UMOV UR4, 0x2000 ;  /* 0x0000200000047882 */ /* 0x000fce0000000000 */
[----:B------:R-:W1:Y:S02]  /*1430*/  LDC.64 R12, c[0x0][0x380] ;  /* 0x0000e000ff0c7b82 */ /* 0x000e640000000a00 */
.L_x_223:
[----:B------:R-:W-:-:S05]  /*1440*/  IADD3 R3, PT, PT, R0, UR4, RZ ;  /* 0x0000000400037c10 */ /* 0x000fca000fffe0ff */
        /* <DEDUP_REMOVED lines=17> */
[----:B0-----:R-:W-:-:S04]  /*1560*/  IADD3 R2, PT, PT, R4, -UR4, RZ ;  /* 0x8000000404027c10 */ /* 0x001fc8000fffe0ff */
[----:B------:R-:W-:Y:S01]  /*1570*/  ISETP.GE.U32.AND P0, PT, R2, 0x2000, PT ;  /* 0x000020000200780c */ /* 0x000fe20003f06070 */
[----:B--2---:R-:W-:Y:S01]  /*1580*/  FFMA R7, R22, R22, R7 ;  /* 0x0000001616077223 */ /* 0x004fe20000000007 */
        /* <DEDUP_REMOVED lines=23> */
[----:B------:R-:W-:-:S06]  /*1700*/  UIADD3 UR4, UPT, UPT, UR4, 0x2000, URZ ;  /* 0x0000200004047890 */ /* 0x000fcc000fffe0ff */
[----:B------:R-:W-:-:S13]  /*1710*/  ISETP.LT.U32.AND P0, PT, R20, UR4, PT ;  /* 0x0000000414007c0c */ /* 0x000fda000bf01070 */
[----:B------:R-:W-:Y:S05]  /*1720*/  @!P0 BRA `(.L_x_223) ;  /* 0xfffffffc00448947 */ /* 0x000fea000383ffff */
.L_x_221:
[----:B------:R-:W-:Y:S01]  /*1730*/  IADD3 R3, PT, PT, R4, -UR4, RZ ;  /* 0x8000000404037c10 */ /* 0x000fe2000fffe0ff */
[----:B------:R-:W-:Y:S03]  /*1740*/  BSSY.RECONVERGENT B1, `(.L_x_222) ;  /* 0x00000a3000017945 */ /* 0x000fe60003800200 */
[----:B------:R-:W-:-:S04]  /*1750*/  ISETP.GE.AND P0, PT, R0, R3, PT ;  /* 0x000000030000720c */ /* 0x000fc80003f06270 */
[----:B------:R-:W-:-:S13]  /*1760*/  ISETP.LE.U32.OR P0, PT, R4, UR4, P0 ;  /* 0x0000000404007c0c */ /* 0x000fda0008703470 */
[----:B------:R-:W-:Y:S05]  /*1770*/  @P0 BRA `(.L_x_224) ;  /* 0x00000008007c0947 */ /* 0x000fea0003800000 */
[-C--:B------:R-:W-:Y:S01]  /*1780*/  LOP3.LUT R3, RZ, R0.reuse, RZ, 0x33, !PT ;  /* 0x00000000ff037212 */ /* 0x080fe200078e33ff */
[----:B------:R-:W-:Y:S01]  /*1790*/  BSSY.RECONVERGENT B2, `(.L_x_225) ;  /* 0x0000052000027945 */ /* 0x000fe20003800200 */
[----:B------:R-:W-:Y:S02]  /*17a0*/  MOV R5, R0 ;  /* 0x0000000000057202 */ /* 0x000fe40000000f00 */
[----:B------:R-:W-:-:S04]  /*17b0*/  IADD3 R3, PT, PT, R4, -UR4, R3 ;  /* 0x8000000404037c10 */ /* 0x000fc8000fffe003 */
[C---:B------:R-:W-:Y:S02]  /*17c0*/  ISETP.GE.U32.AND P0, PT, R3.reuse, 0x1e00, PT ;  /* 0x00001e000300780c */ /* 0x040fe40003f06070 */
[----:B------:R-:W-:-:S04]  /*17d0*/  LEA.HI R3, R3, 0x1, RZ, 0x17 ;  /* 0x0000000103037811 */ /* 0x000fc800078fb8ff */
[----:B------:R-:W-:-:S07]  /*17e0*/  LOP3.LUT R4, R3, 0xf, RZ, 0xc0, !PT ;  /* 0x0000000f03047812 */ /* 0x000fce00078ec0ff */
[----:B------:R-:W-:Y:S05]  /*17f0*/  @!P0 BRA `(.L_x_226) ;  /* 0x00000004002c8947 */ /* 0x000fea0003800000 */
[----:B------:R-:W-:Y:S01]  /*1800*/  LOP3.LUT R6, R3, 0xfffff0, RZ, 0xc0, !PT ;  /* 0x00fffff003067812 */ /* 0x000fe200078ec0ff */
[----:B------:R-:W-:Y:S01]  /*1810*/  BSSY.RECONVERGENT B3, `(.L_x_227) ;  /* 0x0000048000037945 */ /* 0x000fe20003800200 */
[C---:B------:R-:W-:Y:S02]  /*1820*/  LOP3.LUT R5, R0.reuse, 0x1000, RZ, 0xfc, !PT ;  /* 0x0000100000057812 */ /* 0x040fe400078efcff */
[----:B------:R-:W-:Y:S02]  /*1830*/  IADD3 R2, PT, PT, R0, UR4, RZ ;  /* 0x0000000400027c10 */ /* 0x000fe4000fffe0ff */
[----:B------:R-:W-:-:S07]  /*1840*/  IADD3 R6, PT, PT, -R6, RZ, RZ ;  /* 0x000000ff06067210 */ /* 0x000fce0007ffe1ff */
.L_x_228:
[C---:B------:R-:W-:Y:S01]  /*1850*/  IADD3 R19, PT, PT, R2.reuse, 0x200, RZ ;  /* 0x0000020002137810 */ /* 0x040fe20007ffe0ff */
[C---:B------:R-:W-:Y:S01]  /*1860*/  IMAD.WIDE.U32 R14, R2.reuse, 0x4, R12 ;  /* 0x00000004020e7825 */ /* 0x040fe200078e000c */
[----:B------:R-:W-:-:S03]  /*1870*/  IADD3 R11, PT, PT, R2, 0x400, RZ ;  /* 0x00000400020b7810 */ /* 0x000fc60007ffe0ff */
[--C-:B------:R-:W-:Y:S01]  /*1880*/  IMAD.WIDE.U32 R18, R19, 0x4, R12.reuse ;  /* 0x0000000413127825 */ /* 0x100fe200078e000c */
[----:B------:R0:W2:Y:S01]  /*1890*/  LDG.E R8, desc[UR6][R14.64] ;  /* 0x000000060e087981 */ /* 0x0000a2000c1e1900 */
[C---:B------:R-:W-:Y:S02]  /*18a0*/  IADD3 R21, PT, PT, R2.reuse, 0x600, RZ ;  /* 0x0000060002157810 */ /* 0x040fe40007ffe0ff */
[--C-:B------:R-:W-:Y:S01]  /*18b0*/  IMAD.WIDE.U32 R10, R11, 0x4, R12.reuse ;  /* 0x000000040b0a7825 */ /* 0x100fe200078e000c */
[----:B------:R1:W3:Y:S01]  /*18c0*/  LDG.E R9, desc[UR6][R18.64] ;  /* 0x0000000612097981 */ /* 0x0002e2000c1e1900 */
[C---:B------:R-:W-:Y:S02]  /*18d0*/  IADD3 R17, PT, PT, R2.reuse, 0x800, RZ ;  /* 0x0000080002117810 */ /* 0x040fe40007ffe0ff */
[--C-:B------:R-:W-:Y:S02]  /*18e0*/  IMAD.WIDE.U32 R20, R21, 0x4, R12.reuse ;  /* 0x0000000415147825 */ /* 0x100fe400078e000c */
[----:B------:R4:W5:Y:S01]  /*18f0*/  LDG.E R10, desc[UR6][R10.64] ;  /* 0x000000060a0a7981 */ /* 0x000962000c1e1900 */
[----:B------:R-:W-:Y:S01]  /*1900*/  IADD3 R29, PT, PT, R2, 0xa00, RZ ;  /* 0x00000a00021d7810 */ /* 0x000fe20007ffe0ff */
[----:B------:R-:W-:-:S02]  /*1910*/  IMAD.WIDE.U32 R16, R17, 0x4, R12 ;  /* 0x0000000411107825 */ /* 0x000fc400078e000c */
[----:B------:R4:W5:Y:S01]  /*1920*/  LDG.E R27, desc[UR6][R20.64] ;  /* 0x00000006141b7981 */ /* 0x000962000c1e1900 */
[C---:B------:R-:W-:Y:S01]  /*1930*/  IADD3 R23, PT, PT, R2.reuse, 0xc00, RZ ;  /* 0x00000c0002177810 */ /* 0x040fe20007ffe0ff */
[--C-:B------:R-:W-:Y:S02]  /*1940*/  IMAD.WIDE.U32 R28, R29, 0x4, R12.reuse ;  /* 0x000000041d1c7825 */ /* 0x100fe400078e000c */
[----:B------:R-:W5:Y:S01]  /*1950*/  LDG.E R26, desc[UR6][R16.64] ;  /* 0x00000006101a7981 */ /* 0x000f62000c1e1900 */
[C---:B------:R-:W-:Y:S01]  /*1960*/  IADD3 R22, PT, PT, R2.reuse, 0xe00, RZ ;  /* 0x00000e0002167810 */ /* 0x040fe20007ffe0ff */
[--C-:B0-----:R-:W-:Y:S02]  /*1970*/  IMAD.WIDE.U32 R14, R23, 0x4, R12.reuse ;  /* 0x00000004170e7825 */ /* 0x101fe400078e000c */
[----:B------:R0:W5:Y:S01]  /*1980*/  LDG.E R25, desc[UR6][R28.64] ;  /* 0x000000061c197981 */ /* 0x000162000c1e1900 */
[----:B------:R-:W-:Y:S01]  /*1990*/  IADD3 R23, PT, PT, R2, 0x1000, RZ ;  /* 0x0000100002177810 */ /* 0x000fe20007ffe0ff */
[----:B-1----:R-:W-:-:S02]  /*19a0*/  IMAD.WIDE.U32 R18, R22, 0x4, R12 ;  /* 0x0000000416127825 */ /* 0x002fc400078e000c */
[----:B------:R1:W5:Y:S01]  /*19b0*/  LDG.E R24, desc[UR6][R14.64] ;  /* 0x000000060e187981 */ /* 0x000362000c1e1900 */
[C---:B----4-:R-:W-:Y:S01]  /*19c0*/  IADD3 R11, PT, PT, R2.reuse, 0x1200, RZ ;  /* 0x00001200020b7810 */ /* 0x050fe20007ffe0ff */
[--C-:B------:R-:W-:Y:S02]  /*19d0*/  IMAD.WIDE.U32 R20, R23, 0x4, R12.reuse ;  /* 0x0000000417147825 */ /* 0x100fe400078e000c */
[----:B------:R4:W5:Y:S01]  /*19e0*/  LDG.E R23, desc[UR6][R18.64] ;  /* 0x0000000612177981 */ /* 0x000962000c1e1900 */
[C---:B0-----:R-:W-:Y:S01]  /*19f0*/  IADD3 R29, PT, PT, R2.reuse, 0x1400, RZ ;  /* 0x00001400021d7810 */ /* 0x041fe20007ffe0ff */
[--C-:B------:R-:W-:Y:S02]  /*1a00*/  IMAD.WIDE.U32 R16, R11, 0x4, R12.reuse ;  /* 0x000000040b107825 */ /* 0x100fe400078e000c */
[----:B------:R-:W5:Y:S01]  /*1a10*/  LDG.E R22, desc[UR6][R20.64] ;  /* 0x0000000614167981 */ /* 0x000f62000c1e1900 */
[----:B-1----:R-:W-:Y:S01]  /*1a20*/  IADD3 R15, PT, PT, R2, 0x1600, RZ ;  /* 0x00001600020f7810 */ /* 0x002fe20007ffe0ff */
[----:B------:R-:W-:-:S02]  /*1a30*/  IMAD.WIDE.U32 R28, R29, 0x4, R12 ;  /* 0x000000041d1c7825 */ /* 0x000fc400078e000c */
[----:B------:R0:W5:Y:S01]  /*1a40*/  LDG.E R11, desc[UR6][R16.64] ;  /* 0x00000006100b7981 */ /* 0x000162000c1e1900 */
[C---:B----4-:R-:W-:Y:S01]  /*1a50*/  IADD3 R19, PT, PT, R2.reuse, 0x1800, RZ ;  /* 0x0000180002137810 */ /* 0x050fe20007ffe0ff */
[--C-:B------:R-:W-:Y:S02]  /*1a60*/  IMAD.WIDE.U32 R14, R15, 0x4, R12.reuse ;  /* 0x000000040f0e7825 */ /* 0x100fe400078e000c */
[----:B------:R-:W4:Y:S02]  /*1a70*/  LDG.E R28, desc[UR6][R28.64] ;  /* 0x000000061c1c7981 */ /* 0x000f24000c1e1900 */
[----:B------:R-:W-:Y:S01]  /*1a80*/  IMAD.WIDE.U32 R18, R19, 0x4, R12 ;  /* 0x0000000413127825 */ /* 0x000fe200078e000c */
[C---:B0-----:R-:W-:Y:S02]  /*1a90*/  IADD3 R17, PT, PT, R2.reuse, 0x1a00, RZ ;  /* 0x00001a0002117810 */ /* 0x041fe40007ffe0ff */
[----:B------:R-:W-:-:S03]  /*1aa0*/  IADD3 R21, PT, PT, R2, 0x1c00, RZ ;  /* 0x00001c0002157810 */ /* 0x000fc60007ffe0ff */
[----:B------:R-:W4:Y:S04]  /*1ab0*/  LDG.E R18, desc[UR6][R18.64] ;  /* 0x0000000612127981 */ /* 0x000f28000c1e1900 */
[----:B------:R0:W4:Y:S01]  /*1ac0*/  LDG.E R29, desc[UR6][R14.64] ;  /* 0x000000060e1d7981 */ /* 0x000122000c1e1900 */
[----:B------:R-:W-:Y:S01]  /*1ad0*/  IADD3 R20, PT, PT, R2, 0x1e00, RZ ;  /* 0x00001e0002147810 */ /* 0x000fe20007ffe0ff */
[----:B0-----:R-:W-:-:S04]  /*1ae0*/  IMAD.WIDE.U32 R14, R17, 0x4, R12 ;  /* 0x00000004110e7825 */ /* 0x001fc800078e000c */
[--C-:B------:R-:W-:Y:S02]  /*1af0*/  IMAD.WIDE.U32 R16, R21, 0x4, R12.reuse ;  /* 0x0000000415107825 */ /* 0x100fe400078e000c */
[----:B------:R-:W4:Y:S02]  /*1b00*/  LDG.E R14, desc[UR6][R14.64] ;  /* 0x000000060e0e7981 */ /* 0x000f24000c1e1900 */
[----:B------:R-:W-:Y:S02]  /*1b10*/  IMAD.WIDE.U32 R20, R20, 0x4, R12 ;  /* 0x0000000414147825 */ /* 0x000fe400078e000c */
[----:B------:R-:W4:Y:S04]  /*1b20*/  LDG.E R16, desc[UR6][R16.64] ;  /* 0x0000000610107981 */ /* 0x000f28000c1e1900 */
[----:B------:R-:W4:Y:S01]  /*1b30*/  LDG.E R20, desc[UR6][R20.64] ;  /* 0x0000000614147981 */ /* 0x000f22000c1e1900 */
[----:B------:R-:W-:-:S04]  /*1b40*/  IADD3 R6, PT, PT, R6, 0x10, RZ ;  /* 0x0000001006067810 */ /* 0x000fc80007ffe0ff */
[----:B------:R-:W-:Y:S02]  /*1b50*/  ISETP.NE.AND P0, PT, R6, RZ, PT ;  /* 0x000000ff0600720c */ /* 0x000fe40003f05270 */
[----:B------:R-:W-:Y:S02]  /*1b60*/  IADD3 R5, PT, PT, R5, 0x2000, RZ ;  /* 0x0000200005057810 */ /* 0x000fe40007ffe0ff */
[----:B------:R-:W-:Y:S01]  /*1b70*/  IADD3 R2, PT, PT, R2, 0x2000, RZ ;  /* 0x0000200002027810 */ /* 0x000fe20007ffe0ff */
[----:B--2---:R-:W-:-:S04]  /*1b80*/  FFMA R8, R8, R8, R7 ;  /* 0x0000000808087223 */ /* 0x004fc80000000007 */
[----:B---3--:R-:W-:-:S04]  /*1b90*/  FFMA R9, R9, R9, R8 ;  /* 0x0000000909097223 */ /* 0x008fc80000000008 */
        /* <DEDUP_REMOVED lines=8> */
[----:B----4-:R-:W-:-:S04]  /*1c20*/  FFMA R28, R28, R28, R11 ;  /* 0x0000001c1c1c7223 */ /* 0x010fc8000000000b */
[----:B------:R-:W-:-:S04]  /*1c30*/  FFMA R29, R29, R29, R28 ;  /* 0x0000001d1d1d7223 */ /* 0x000fc8000000001c */
[----:B------:R-:W-:-:S04]  /*1c40*/  FFMA R29, R18, R18, R29 ;  /* 0x00000012121d7223 */ /* 0x000fc8000000001d */
[----:B------:R-:W-:-:S04]  /*1c50*/  FFMA R29, R14, R14, R29 ;  /* 0x0000000e0e1d7223 */ /* 0x000fc8000000001d */
[----:B------:R-:W-:-:S04]  /*1c60*/  FFMA R29, R16, R16, R29 ;  /* 0x00000010101d7223 */ /* 0x000fc8000000001d */
[----:B------:R-:W-:Y:S01]  /*1c70*/  FFMA R7, R20, R20, R29 ;  /* 0x0000001414077223 */ /* 0x000fe2000000001d */
[----:B------:R-:W-:Y:S06]  /*1c80*/  @P0 BRA `(.L_x_228) ;  /* 0xfffffff800f00947 */ /* 0x000fec000383ffff */
[----:B------:R-:W-:Y:S05]  /*1c90*/  BSYNC.RECONVERGENT B3 ;  /* 0x0000000000037941 */ /* 0x000fea0003800200 */
.L_x_227:
[----:B------:R-:W-:-:S07]  /*1ca0*/  IADD3 R5, PT, PT, R5, -0x1000, RZ ;  /* 0xfffff00005057810 */ /* 0x000fce0007ffe0ff */
.L_x_226:
[----:B------:R-:W-:Y:S05]  /*1cb0*/  BSYNC.RECONVERGENT B2 ;  /* 0x0000000000027941 */ /* 0x000fea0003800200 */
.L_x_225:
[----:B------:R-:W-:-:S13]  /*1cc0*/  ISETP.NE.AND P0, PT, R4, RZ, PT ;  /* 0x000000ff0400720c */ /* 0x000fda0003f05270 */
[----:B------:R-:W-:Y:S05]  /*1cd0*/  @!P0 BRA `(.L_x_224) ;  /* 0x0000000400248947 */ /* 0x000fea0003800000 */
[----:B------:R-:W-:Y:S01]  /*1ce0*/  ISETP.GE.U32.AND P0, PT, R4, 0x8, PT ;  /* 0x000000080400780c */ /* 0x000fe20003f06070 */
[----:B------:R-:W-:Y:S01]  /*1cf0*/  BSSY.RECONVERGENT B2, `(.L_x_229) ;  /* 0x0000025000027945 */ /* 0x000fe20003800200 */
[----:B------:R-:W-:-:S04]  /*1d00*/  LOP3.LUT R22, R3, 0x7, RZ, 0xc0, !PT ;  /* 0x0000000703167812 */ /* 0x000fc800078ec0ff */
[----:B------:R-:W-:-:S07]  /*1d10*/  ISETP.NE.AND P1, PT, R22, RZ, PT ;  /* 0x000000ff1600720c */ /* 0x000fce0003f25270 */
[----:B------:R-:W-:Y:S06]  /*1d20*/  @!P0 BRA `(.L_x_230) ;  /* 0x0000000000848947 */ /* 0x000fec0003800000 */
[----:B------:R-:W-:-:S04]  /*1d30*/  IADD3 R15, PT, PT, R5, UR4, RZ ;  /* 0x00000004050f7c10 */ /* 0x000fc8000fffe0ff */
        /* <DEDUP_REMOVED lines=9> */
[----:B------:R-:W-:Y:S01]  /*1dd0*/  IMAD.WIDE.U32 R10, R11, 0x4, R12 ;  /* 0x000000040b0a7825 */ /* 0x000fe200078e000c */
[----:B------:R-:W4:Y:S01]  /*1de0*/  LDG.E R6, desc[UR6][R20.64] ;  /* 0x0000000614067981 */ /* 0x000f22000c1e1900 */
[----:B------:R-:W-:-:S02]  /*1df0*/  IADD3 R23, PT, PT, R15, 0xa00, RZ ;  /* 0x00000a000f177810 */ /* 0x000fc40007ffe0ff */
[--C-:B------:R-:W-:Y:S01]  /*1e00*/  IMAD.WIDE.U32 R16, R17, 0x4, R12.reuse ;  /* 0x0000000411107825 */ /* 0x100fe200078e000c */
[----:B------:R-:W-:Y:S01]  /*1e10*/  IADD3 R25, PT, PT, R15, 0xc00, RZ ;  /* 0x00000c000f197810 */ /* 0x000fe20007ffe0ff */
[----:B------:R-:W5:Y:S02]  /*1e20*/  LDG.E R10, desc[UR6][R10.64] ;  /* 0x000000060a0a7981 */ /* 0x000f64000c1e1900 */
[--C-:B0-----:R-:W-:Y:S01]  /*1e30*/  IMAD.WIDE.U32 R8, R23, 0x4, R12.reuse ;  /* 0x0000000417087825 */ /* 0x101fe200078e000c */
[----:B------:R-:W-:Y:S01]  /*1e40*/  IADD3 R23, PT, PT, R15, 0xe00, RZ ;  /* 0x00000e000f177810 */ /* 0x000fe20007ffe0ff */
[----:B------:R-:W5:Y:S02]  /*1e50*/  LDG.E R16, desc[UR6][R16.64] ;  /* 0x0000000610107981 */ /* 0x000f64000c1e1900 */
[--C-:B------:R-:W-:Y:S02]  /*1e60*/  IMAD.WIDE.U32 R14, R25, 0x4, R12.reuse ;  /* 0x00000004190e7825 */ /* 0x100fe400078e000c */
[----:B------:R-:W5:Y:S02]  /*1e70*/  LDG.E R8, desc[UR6][R8.64] ;  /* 0x0000000608087981 */ /* 0x000f64000c1e1900 */
[----:B-1----:R-:W-:-:S02]  /*1e80*/  IMAD.WIDE.U32 R18, R23, 0x4, R12 ;  /* 0x0000000417127825 */ /* 0x002fc400078e000c */
        /* <DEDUP_REMOVED lines=11> */
.L_x_230:
[----:B------:R-:W-:Y:S05]  /*1f40*/  BSYNC.RECONVERGENT B2 ;  /* 0x0000000000027941 */ /* 0x000fea0003800200 */
.L_x_229:
        /* <DEDUP_REMOVED lines=23> */
.L_x_232:
[----:B------:R-:W-:Y:S05]  /*20c0*/  BSYNC.RECONVERGENT B2 ;  /* 0x0000000000027941 */ /* 0x000fea0003800200 */
.L_x_231:
[----:B------:R-:W-:Y:S05]  /*20d0*/  @!P1 BRA `(.L_x_224) ;  /* 0x0000000000249947 */ /* 0x000fea0003800000 */
[----:B------:R-:W-:Y:S02]  /*20e0*/  IADD3 R5, PT, PT, R5, UR4, RZ ;  /* 0x0000000405057c10 */ /* 0x000fe4000fffe0ff */
[----:B------:R-:W-:-:S07]  /*20f0*/  IADD3 R4, PT, PT, -R4, RZ, RZ ;  /* 0x000000ff04047210 */ /* 0x000fce0007ffe1ff */
.L_x_233:
[----:B------:R-:W-:-:S06]  /*2100*/  IMAD.WIDE.U32 R2, R5, 0x4, R12 ;  /* 0x0000000405027825 */ /* 0x000fcc00078e000c */
[----:B------:R-:W2:Y:S01]  /*2110*/  LDG.E R2, desc[UR6][R2.64] ;  /* 0x0000000602027981 */ /* 0x000ea2000c1e1900 */
[----:B------:R-:W-:Y:S02]  /*2120*/  IADD3 R4, PT, PT, R4, 0x1, RZ ;  /* 0x0000000104047810 */ /* 0x000fe40007ffe0ff */
[----:B------:R-:W-:Y:S02]  /*2130*/  IADD3 R5, PT, PT, R5, 0x200, RZ ;  /* 0x0000020005057810 */ /* 0x000fe40007ffe0ff */
[----:B------:R-:W-:Y:S01]  /*2140*/  ISETP.NE.AND P0, PT, R4, RZ, PT ;  /* 0x000000ff0400720c */ /* 0x000fe20003f05270 */
[----:B--2---:R-:W-:-:S12]  /*2150*/  FFMA R7, R2, R2, R7 ;  /* 0x0000000202077223 */ /* 0x004fd80000000007 */
[----:B------:R-:W-:Y:S05]  /*2160*/  @P0 BRA `(.L_x_233) ;  /* 0xfffffffc00e40947 */ /* 0x000fea000383ffff */
.L_x_224:
[----:B------:R-:W-:Y:S05]  /*2170*/  BSYNC.RECONVERGENT B1 ;  /* 0x0000000000017941 */ /* 0x000fea0003800200 */
.L_x_222:
        /* <DEDUP_REMOVED lines=33> */
[----:B------:R-:W3:Y:S04]  /*2390*/  LDS.128 R8, [UR4+0x30] ;  /* 0x00003004ff087984 */ /* 0x000ee80008000c00 */
[----:B------:R-:W4:Y:S01]  /*23a0*/  LDS.128 R16, [UR4+0x40] ;  /* 0x00004004ff107984 */ /* 0x000f220008000c00 */
[----:B0-----:R-:W-:-:S04]  /*23b0*/  FADD R5, R0, R5 ;  /* 0x0000000500057221 */ /* 0x001fc80000000000 */
        /* <DEDUP_REMOVED lines=13> */
[----:B------:R-:W-:-:S07]  /*2490*/  FADD R0, R18, R19 ;  /* 0x0000001312007221 */ /* 0x000fce0000000000 */
.L_x_220:
[----:B------:R-:W-:Y:S05]  /*24a0*/  BSYNC.RECONVERGENT B0 ;  /* 0x0000000000007941 */ /* 0x000fea0003800200 */
.L_x_205:
[----:B------:R-:W-:Y:S05]  /*24b0*/  @P0 EXIT ;  /* 0x000000000000094d */ /* 0x000fea0003800000 */
[----:B012---:R-:W0:Y:S01]  /*24c0*/  LDC.64 R2, c[0x0][0x388] ;  /* 0x0000e200ff027b82 */ /* 0x007e220000000a00 */
[----:B------:R-:W1:Y:S02]  /*24d0*/  LDCU UR4, c[0x0][0x398] ;  /* 0x00007300ff0477ac */ /* 0x000e640008000800 */
[----:B-1----:R-:W-:-:S05]  /*24e0*/  FADD R5, R0, UR4 ;  /* 0x0000000400057e21 */ /* 0x002fca0008000000 */
[----:B0-----:R-:W-:Y:S01]  /*24f0*/  STG.E desc[UR6][R2.64], R5 ;  /* 0x0000000502007986 */ /* 0x001fe2000c101906 */
[----:B------:R-:W-:Y:S05]  /*2500*/  EXIT ;  /* 0x000000000000794d */ /* 0x000fea0003800000 */
.L_x_234:
        /* <DEDUP_REMOVED lines=15> */
.L_x_241:


//--------------------- .text._ZN3cub18CUB_300001_SM_10006detail11EmptyKernelIvEEvv --------------------------
	.section	.text._ZN3cub18CUB_300001_SM_10006detail11EmptyKernelIvEEvv,"ax",@progbits
	.align	128
        .global         _ZN3cub18CUB_300001_SM_10006detail11EmptyKernelIvEEvv
        .type           _ZN3cub18CUB_300001_SM_10006detail11EmptyKernelIvEEvv,@function
        .size           _ZN3cub18CUB_300001_SM_10006detail11EmptyKernelIvEEvv,(.L_x_242 - _ZN3cub18CUB_300001_SM_10006detail11EmptyKernelIvEEvv)
        .other          _ZN3cub18CUB_300001_SM_10006detail11EmptyKernelIvEEvv,@"STO_CUDA_ENTRY STV_DEFAULT"
_ZN3cub18CUB_300001_SM_10006detail11EmptyKernelIvEEvv:
.text._ZN3cub18CUB_300001_SM_10006detail11EmptyKernelIvEEvv:
[----:B------:R-:W-:Y:S01]  /*0000*/  LDC R1, c[0x0][0x37c] ;  /* 0x0000df00ff017b82 */ /* 0x000fe20000000800 */
[----:B------:R-:W-:Y:S05]  /*0010*/  EXIT ;  /* 0x000000000000794d */ /* 0x000fea0003800000 */
.L_x_235:
        /* <DEDUP_REMOVED lines=14> */
.L_x_242:


//--------------------- .nv.shared._ZN3cub18CUB_300001_SM_10006detail6reduce28DeviceReduceSingleTileKernelINS2_10policy_hubIfyN4cuda3std3__44plusIfEEE10Policy1000EPfSC_iS9_ffNS7_10__identityEEEvT0_T1_T2_T3_T4_T6_ --------------------------
	.section	.nv.shared._ZN3cub18CUB_300001_SM_10006detail6reduce28DeviceReduceSingleTileKernelINS2_10policy_hubIfyN4cuda3std3__44plusIfEEE10Policy1000EPfSC_iS9_ffNS7_10__identityEEEvT0_T1_T2_T3_T4_T6_,"aw",@nobits
	.sectionflags	@""
	.align	4
.nv.shared._ZN3cub18CUB_300001_SM_10006detail6reduce28DeviceReduceSingleTileKernelINS2_10policy_hubIfyN4cuda3std3__44plusIfEEE10Policy1000EPfSC_iS9_ffNS7_10__identityEEEvT0_T1_T2_T3_T4_T6_:
	.zero		1068


//--------------------- .nv.shared.reserved.0     --------------------------
	.section	.nv.shared.reserved.0,"aw",@nobits
	.weak		__nv_reservedSMEM_offset_0_alias
	.size		__nv_reservedSMEM_offset_0_alias, 0, 64
	.other		__nv_reservedSMEM_offset_0_alias,@"STO_CUDA_RESERVED_SHARED STV_DEFAULT"
__nv_reservedSMEM_offset_0_alias:
	.zero		0
	.zero		64


//--------------------- .nv.global                --------------------------
	.section	.nv.global,"aw",@nobits
.nv.global:
	.type		_ZN30_INTERNAL_c8661a38_4_k_cu_main6thrust24THRUST_300001_SM_1000_NS3seqE,@object
	.size		_ZN30_INTERNAL_c8661a38_4_k_cu_main6thrust24THRUST_300001_SM_1000_NS3seqE,(_ZN30_INTERNAL_c8661a38_4_k_cu_main4cuda3std3__48in_placeE - _ZN30_INTERNAL_c8661a38_4_k_cu_main6thrust24THRUST_300001_SM_1000_NS3seqE)
_ZN30_INTERNAL_c8661a38_4_k_cu_main6thrust24THRUST_300001_SM_1000_NS3seqE:
	.zero		1
	.type		_ZN30_INTERNAL_c8661a38_4_k_cu_main4cuda3std3__48in_placeE,@object
	.size		_ZN30_INTERNAL_c8661a38_4_k_cu_main4cuda3std3__48in_placeE,(_ZN30_INTERNAL_c8661a38_4_k_cu_main4cuda3std6ranges3__45__cpo4sizeE - _ZN30_INTERNAL_c8661a38_4_k_cu_main4cuda3std3__48in_placeE)
_ZN30_INTERNAL_c8661a38_4_k_cu_main4cuda3std3__48in_placeE:
	.zero		1
	.type		_ZN30_INTERNAL_c8661a38_4_k_cu_main4cuda3std6ranges3__45__cpo4sizeE,@object
	.size		_ZN30_INTERNAL_c8661a38_4_k_cu_main4cuda3std6ranges3__45__cpo4sizeE,(_ZN30_INTERNAL_c8661a38_4_k_cu_main6thrust24THRUST_300001_SM_1000_NS12placeholders2_3E - _ZN30_INTERNAL_c8661a38_4_k_cu_main4cuda3std6ranges3__45__cpo4sizeE)
_ZN30_INTERNAL_c8661a38_4_k_cu_main4cuda3std6ranges3__45__cpo4sizeE:
	.zero		1
	.type		_ZN30_INTERNAL_c8661a38_4_k_cu_main6thrust24THRUST_300001_SM_1000_NS12placeholders2_3E,@object
	.size		_ZN30_INTERNAL_c8661a38_4_k_cu_main6thrust24THRUST_300001_SM_1000_NS12placeholders2_3E,(_ZN30_INTERNAL_c8661a38_4_k_cu_main4cuda3std3__45__cpo6cbeginE - _ZN30_INTERNAL_c8661a38_4_k_cu_main6thrust24THRUST_300001_SM_1000_NS12placeholders2_3E)
_ZN30_INTERNAL_c8661a38_4_k_cu_main6thrust24THRUST_300001_SM_1000_NS12placeholders2_3E:
	.zero		1
	.type		_ZN30_INTERNAL_c8661a38_4_k_cu_main4cuda3std3__45__cpo6cbeginE,@object
	.size		_ZN30_INTERNAL_c8661a38_4_k_cu_main4cuda3std3__45__cpo6cbeginE,(_ZN30_INTERNAL_c8661a38_4_k_cu_main4cuda3std6ranges3__45__cpo6cbeginE - _ZN30_INTERNAL_c8661a38_4_k_cu_main4cuda3std3__45__cpo6cbeginE)
_ZN30_INTERNAL_c8661a38_4_k_cu_main4cuda3std3__45__cpo6cbeginE:
	.zero		1
	.type		_ZN30_INTERNAL_c8661a38_4_k_cu_main4cuda3std6ranges3__45__cpo6cbeginE,@object
	.size		_ZN30_INTERNAL_c8661a38_4_k_cu_main4cuda3std6ranges3__45__cpo6cbeginE,(_ZN30_INTERNAL_c8661a38_4_k_cu_main6thrust24THRUST_300001_SM_1000_NS12placeholders2_7E - _ZN30_INTERNAL_c8661a38_4_k_cu_main4cuda3std6ranges3__45__cpo6cbeginE)
_ZN30_INTERNAL_c8661a38_4_k_cu_main4cuda3std6ranges3__45__cpo6cbeginE:
	.zero		1
	.type		_ZN30_INTERNAL_c8661a38_4_k_cu_main6thrust24THRUST_300001_SM_1000_NS12placeholders2_7E,@object
	.size		_ZN30_INTERNAL_c8661a38_4_k_cu_main6thrust24THRUST_300001_SM_1000_NS12placeholders2_7E,(_ZN30_INTERNAL_c8661a38_4_k_cu_main4cuda3std3__45__cpo7crbeginE - _ZN30_INTERNAL_c8661a38_4_k_cu_main6thrust24THRUST_300001_SM_1000_NS12placeholders2_7E)
_ZN30_INTERNAL_c8661a38_4_k_cu_main6thrust24THRUST_300001_SM_1000_NS12placeholders2_7E:
	.zero		1
	.type		_ZN30_INTERNAL_c8661a38_4_k_cu_main4cuda3std3__45__cpo7crbeginE,@object
	.size		_ZN30_INTERNAL_c8661a38_4_k_cu_main4cuda3std3__45__cpo7crbeginE,(_ZN30_INTERNAL_c8661a38_4_k_cu_main4cuda3std6ranges3__45__cpo4nextE - _ZN30_INTERNAL_c8661a38_4_k_cu_main4cuda3std3__45__cpo7crbeginE)
_ZN30_INTERNAL_c8661a38_4_k_cu_main4cuda3std3__45__cpo7crbeginE:
	.zero		1
	.type		_ZN30_INTERNAL_c8661a38_4_k_cu_main4cuda3std6ranges3__45__cpo4nextE,@object
	.size		_ZN30_INTERNAL_c8661a38_4_k_cu_main4cuda3std6ranges3__45__cpo4nextE,(_ZN30_INTERNAL_c8661a38_4_k_cu_main4cuda3std6ranges3__45__cpo4swapE - _ZN30_INTERNAL_c8661a38_4_k_cu_main4cuda3std6ranges3__45__cpo4nextE)
_ZN30_INTERNAL_c8661a38_4_k_cu_main4cuda3std6ranges3__45__cpo4nextE:
	.zero		1
	.type		_ZN30_INTERNAL_c8661a38_4_k_cu_main4cuda3std6ranges3__45__cpo4swapE,@object
	.size		_ZN30_INTERNAL_c8661a38_4_k_cu_main4cuda3std6ranges3__45__cpo4swapE,(_ZN30_INTERNAL_c8661a38_4_k_cu_main6thrust24THRUST_300001_SM_1000_NS8cuda_cub10par_nosyncE - _ZN30_INTERNAL_c8661a38_4_k_cu_main4cuda3std6ranges3__45__cpo4swapE)
_ZN30_INTERNAL_c8661a38_4_k_cu_main4cuda3std6ranges3__45__cpo4swapE:
	.zero		1
	.type		_ZN30_INTERNAL_c8661a38_4_k_cu_main6thrust24THRUST_300001_SM_1000_NS8cuda_cub10par_nosyncE,@object
	.size		_ZN30_INTERNAL_c8661a38_4_k_cu_main6thrust24THRUST_300001_SM_1000_NS8cuda_cub10par_nosyncE,(_ZN30_INTERNAL_c8661a38_4_k_cu_main6thrust24THRUST_300001_SM_1000_NS12placeholders2_9E - _ZN30_INTERNAL_c8661a38_4_k_cu_main6thrust24THRUST_300001_SM_1000_NS8cuda_cub10par_nosyncE)
_ZN30_INTERNAL_c8661a38_4_k_cu_main6thrust24THRUST_300001_SM_1000_NS8cuda_cub10par_nosyncE:
	.zero		1
	.type		_ZN30_INTERNAL_c8661a38_4_k_cu_main6thrust24THRUST_300001_SM_1000_NS12placeholders2_9E,@object
	.size		_ZN30_INTERNAL_c8661a38_4_k_cu_main6thrust24THRUST_300001_SM_1000_NS12placeholders2_9E,(_ZN30_INTERNAL_c8661a38_4_k_cu_main4cuda3std3__432_GLOBAL__N__c8661a38_4_k_cu_main6ignoreE - _ZN30_INTERNAL_c8661a38_4_k_cu_main6thrust24THRUST_300001_SM_1000_NS12placeholders2_9E)
_ZN30_INTERNAL_c8661a38_4_k_cu_main6thrust24THRUST_300001_SM_1000_NS12placeholders2_9E:
	.zero		1
	.type		_ZN30_INTERNAL_c8661a38_4_k_cu_main4cuda3std3__432_GLOBAL__N__c8661a38_4_k_cu_main6ignoreE,@object
	.size		_ZN30_INTERNAL_c8661a38_4_k_cu_main4cuda3std3__432_GLOBAL__N__c8661a38_4_k_cu_main6ignoreE,(_ZN30_INTERNAL_c8661a38_4_k_cu_main4cuda3std6ranges3__45__cpo4dataE - _ZN30_INTERNAL_c8661a38_4_k_cu_main4cuda3std3__432_GLOBAL__N__c8661a38_4_k_cu_main6ignoreE)
_ZN30_INTERNAL_c8661a38_4_k_cu_main4cuda3std3__432_GLOBAL__N__c8661a38_4_k_cu_main6ignoreE:
	.zero		1
	.type		_ZN30_INTERNAL_c8661a38_4_k_cu_main4cuda3std6ranges3__45__cpo4dataE,@object
	.size		_ZN30_INTERNAL_c8661a38_4_k_cu_main4cuda3std6ranges3__45__cpo4dataE,(_ZN30_INTERNAL_c8661a38_4_k_cu_main6thrust24THRUST_300001_SM_1000_NS12placeholders2_1E - _ZN30_INTERNAL_c8661a38_4_k_cu_main4cuda3std6ranges3__45__cpo4dataE)
_ZN30_INTERNAL_c8661a38_4_k_cu_main4cuda3std6ranges3__45__cpo4dataE:
	.zero		1
	.type		_ZN30_INTERNAL_c8661a38_4_k_cu_main6thrust24THRUST_300001_SM_1000_NS12placeholders2_1E,@object
	.size		_ZN30_INTERNAL_c8661a38_4_k_cu_main6thrust24THRUST_300001_SM_1000_NS12placeholders2_1E,(_ZN30_INTERNAL_c8661a38_4_k_cu_main4cuda3std3__45__cpo5beginE - _ZN30_INTERNAL_c8661a38_4_k_cu_main6thrust24THRUST_300001_SM_1000_NS12placeholders2_1E)
_ZN30_INTERNAL_c8661a38_4_k_cu_main6thrust24THRUST_300001_SM_1000_NS12placeholders2_1E:
	.zero		1
	.type		_ZN30_INTERNAL_c8661a38_4_k_cu_main4cuda3std3__45__cpo5beginE,@object
	.size		_ZN30_INTERNAL_c8661a38_4_k_cu_main4cuda3std3__45__cpo5beginE,(_ZN30_INTERNAL_c8661a38_4_k_cu_main4cuda3std6ranges3__45__cpo5beginE - _ZN30_INTERNAL_c8661a38_4_k_cu_main4cuda3std3__45__cpo5beginE)
_ZN30_INTERNAL_c8661a38_4_k_cu_main4cuda3std3__45__cpo5beginE:
	.zero		1
	.type		_ZN30_INTERNAL_c8661a38_4_k_cu_main4cuda3std6ranges3__45__cpo5beginE,@object
	.size		_ZN30_INTERNAL_c8661a38_4_k_cu_main4cuda3std6ranges3__45__cpo5beginE,(_ZN30_INTERNAL_c8661a38_4_k_cu_main6thrust24THRUST_300001_SM_1000_NS12placeholders2_5E - _ZN30_INTERNAL_c8661a38_4_k_cu_main4cuda3std6ranges3__45__cpo5beginE)
_ZN30_INTERNAL_c8661a38_4_k_cu_main4cuda3std6ranges3__45__cpo5beginE:
	.zero		1
	.type		_ZN30_INTERNAL_c8661a38_4_k_cu_main6thrust24THRUST_300001_SM_1000_NS12placeholders2_5E,@object
	.size		_ZN30_INTERNAL_c8661a38_4_k_cu_main6thrust24THRUST_300001_SM_1000_NS12placeholders2_5E,(_ZN30_INTERNAL_c8661a38_4_k_cu_main4cuda3std3__45__cpo6rbeginE - _ZN30_INTERNAL_c8661a38_4_k_cu_main6thrust24THRUST_300001_SM_1000_NS12placeholders2_5E)
_ZN30_INTERNAL_c8661a38_4_k_cu_main6thrust24THRUST_300001_SM_1000_NS12placeholders2_5E:
	.zero		1
	.type		_ZN30_INTERNAL_c8661a38_4_k_cu_main4cuda3std3__45__cpo6rbeginE,@object
	.size		_ZN30_INTERNAL_c8661a38_4_k_cu_main4cuda3std3__45__cpo6rbeginE,(_ZN30_INTERNAL_c8661a38_4_k_cu_main4cuda3std6ranges3__45__cpo7advanceE - _ZN30_INTERNAL_c8661a38_4_k_cu_main4cuda3std3__45__cpo6rbeginE)
_ZN30_INTERNAL_c8661a38_4_k_cu_main4cuda3std3__45__cpo6rbeginE:
	.zero		1
	.type		_ZN30_INTERNAL_c8661a38_4_k_cu_main4cuda3std6ranges3__45__cpo7advanceE,@object
	.size		_ZN30_INTERNAL_c8661a38_4_k_cu_main4cuda3std6ranges3__45__cpo7advanceE,(_ZN30_INTERNAL_c8661a38_4_k_cu_main4cuda3std3__47nulloptE - _ZN30_INTERNAL_c8661a38_4_k_cu_main4cuda3std6ranges3__45__cpo7advanceE)
_ZN30_INTERNAL_c8661a38_4_k_cu_main4cuda3std6ranges3__45__cpo7advanceE:
	.zero		1
	.type		_ZN30_INTERNAL_c8661a38_4_k_cu_main4cuda3std3__47nulloptE,@object
	.size		_ZN30_INTERNAL_c8661a38_4_k_cu_main4cuda3std3__47nulloptE,(_ZN30_INTERNAL_c8661a38_4_k_cu_main4cuda3std6ranges3__45__cpo8distanceE - _ZN30_INTERNAL_c8661a38_4_k_cu_main4cuda3std3__47nulloptE)
_ZN30_INTERNAL_c8661a38_4_k_cu_main4cuda3std3__47nulloptE:
	.zero		1
	.type		_ZN30_INTERNAL_c8661a38_4_k_cu_main4cuda3std6ranges3__45__cpo8distanceE,@object
	.size		_ZN30_INTERNAL_c8661a38_4_k_cu_main4cuda3std6ranges3__45__cpo8distanceE,(_ZN30_INTERNAL_c8661a38_4_k_cu_main6thrust24THRUST_300001_SM_1000_NS12placeholders3_10E - _ZN30_INTERNAL_c8661a38_4_k_cu_main4cuda3std6ranges3__45__cpo8distanceE)
_ZN30_INTERNAL_c8661a38_4_k_cu_main4cuda3std6ranges3__45__cpo8distanceE:
	.zero		1
	.type		_ZN30_INTERNAL_c8661a38_4_k_cu_main6thrust24THRUST_300001_SM_1000_NS12placeholders3_10E,@object
	.size		_ZN30_INTERNAL_c8661a38_4_k_cu_main6thrust24THRUST_300001_SM_1000_NS12placeholders3_10E,(_ZN30_INTERNAL_c8661a38_4_k_cu_main4cuda3std3__419piecewise_constructE - _ZN30_INTERNAL_c8661a38_4_k_cu_main6thrust24THRUST_300001_SM_1000_NS12placeholders3_10E)
_ZN30_INTERNAL_c8661a38_4_k_cu_main6thrust24THRUST_300001_SM_1000_NS12placeholders3_10E:
	.zero		1
	.type		_ZN30_INTERNAL_c8661a38_4_k_cu_main4cuda3std3__419piecewise_constructE,@object
	.size		_ZN30_INTERNAL_c8661a38_4_k_cu_main4cuda3std3__419piecewise_constructE,(_ZN30_INTERNAL_c8661a38_4_k_cu_main4cuda3std6ranges3__45__cpo5cdataE - _ZN30_INTERNAL_c8661a38_4_k_cu_main4cuda3std3__419piecewise_constructE)
_ZN30_INTERNAL_c8661a38_4_k_cu_main4cuda3std3__419piecewise_constructE:
	.zero		1
	.type		_ZN30_INTERNAL_c8661a38_4_k_cu_main4cuda3std6ranges3__45__cpo5cdataE,@object
	.size		_ZN30_INTERNAL_c8661a38_4_k_cu_main4cuda3std6ranges3__45__cpo5cdataE,(_ZN30_INTERNAL_c8661a38_4_k_cu_main6thrust24THRUST_300001_SM_1000_NS12placeholders2_2E - _ZN30_INTERNAL_c8661a38_4_k_cu_main4cuda3std6ranges3__45__cpo5cdataE)
_ZN30_INTERNAL_c8661a38_4_k_cu_main4cuda3std6ranges3__45__cpo5cdataE:
	.zero		1
	.type		_ZN30_INTERNAL_c8661a38_4_k_cu_main6thrust24THRUST_300001_SM_1000_NS12placeholders2_2E,@object
	.size		_ZN30_INTERNAL_c8661a38_4_k_cu_main6thrust24THRUST_300001_SM_1000_NS12placeholders2_2E,(_ZN30_INTERNAL_c8661a38_4_k_cu_main4cuda3std3__45__cpo3endE - _ZN30_INTERNAL_c8661a38_4_k_cu_main6thrust24THRUST_300001_SM_1000_NS12placeholders2_2E)
_ZN30_INTERNAL_c8661a38_4_k_cu_main6thrust24THRUST_300001_SM_1000_NS12placeholders2_2E:
	.zero		1
	.type		_ZN30_INTERNAL_c8661a38_4_k_cu_main4cuda3std3__45__cpo3endE,@object
	.size		_ZN30_INTERNAL_c8661a38_4_k_cu_main4cuda3std3__45__cpo3endE,(_ZN30_INTERNAL_c8661a38_4_k_cu_main4cuda3std6ranges3__45__cpo3endE - _ZN30_INTERNAL_c8661a38_4_k_cu_main4cuda3std3__45__cpo3endE)
_ZN30_INTERNAL_c8661a38_4_k_cu_main4cuda3std3__45__cpo3endE:
	.zero		1
	.type		_ZN30_INTERNAL_c8661a38_4_k_cu_main4cuda3std6ranges3__45__cpo3endE,@object
	.size		_ZN30_INTERNAL_c8661a38_4_k_cu_main4cuda3std6ranges3__45__cpo3endE,(_ZN30_INTERNAL_c8661a38_4_k_cu_main6thrust24THRUST_300001_SM_1000_NS12placeholders2_6E - _ZN30_INTERNAL_c8661a38_4_k_cu_main4cuda3std6ranges3__45__cpo3endE)
_ZN30_INTERNAL_c8661a38_4_k_cu_main4cuda3std6ranges3__45__cpo3endE:
	.zero		1
	.type		_ZN30_INTERNAL_c8661a38_4_k_cu_main6thrust24THRUST_300001_SM_1000_NS12placeholders2_6E,@object
	.size		_ZN30_INTERNAL_c8661a38_4_k_cu_main6thrust24THRUST_300001_SM_1000_NS12placeholders2_6E,(_ZN30_INTERNAL_c8661a38_4_k_cu_main4cuda3std3__45__cpo4rendE - _ZN30_INTERNAL_c8661a38_4_k_cu_main6thrust24THRUST_300001_SM_1000_NS12placeholders2_6E)
_ZN30_INTERNAL_c8661a38_4_k_cu_main6thrust24THRUST_300001_SM_1000_NS12placeholders2_6E:
	.zero		1
	.type		_ZN30_INTERNAL_c8661a38_4_k_cu_main4cuda3std3__45__cpo4rendE,@object
	.size		_ZN30_INTERNAL_c8661a38_4_k_cu_main4cuda3std3__45__cpo4rendE,(_ZN30_INTERNAL_c8661a38_4_k_cu_main4cuda3std6ranges3__45__cpo9iter_swapE - _ZN30_INTERNAL_c8661a38_4_k_cu_main4cuda3std3__45__cpo4rendE)
_ZN30_INTERNAL_c8661a38_4_k_cu_main4cuda3std3__45__cpo4rendE:
	.zero		1
	.type		_ZN30_INTERNAL_c8661a38_4_k_cu_main4cuda3std6ranges3__45__cpo9iter_swapE,@object
	.size		_ZN30_INTERNAL_c8661a38_4_k_cu_main4cuda3std6ranges3__45__cpo9iter_swapE,(_ZN30_INTERNAL_c8661a38_4_k_cu_main4cuda3std3__48unexpectE - _ZN30_INTERNAL_c8661a38_4_k_cu_main4cuda3std6ranges3__45__cpo9iter_swapE)
_ZN30_INTERNAL_c8661a38_4_k_cu_main4cuda3std6ranges3__45__cpo9iter_swapE:
	.zero		1
	.type		_ZN30_INTERNAL_c8661a38_4_k_cu_main4cuda3std3__48unexpectE,@object
	.size		_ZN30_INTERNAL_c8661a38_4_k_cu_main4cuda3std3__48unexpectE,(_ZN30_INTERNAL_c8661a38_4_k_cu_main6thrust24THRUST_300001_SM_1000_NS8cuda_cub3parE - _ZN30_INTERNAL_c8661a38_4_k_cu_main4cuda3std3__48unexpectE)
_ZN30_INTERNAL_c8661a38_4_k_cu_main4cuda3std3__48unexpectE:
	.zero		1
	.type		_ZN30_INTERNAL_c8661a38_4_k_cu_main6thrust24THRUST_300001_SM_1000_NS8cuda_cub3parE,@object
	.size		_ZN30_INTERNAL_c8661a38_4_k_cu_main6thrust24THRUST_300001_SM_1000_NS8cuda_cub3parE,(_ZN30_INTERNAL_c8661a38_4_k_cu_main6thrust24THRUST_300001_SM_1000_NS12placeholders2_4E - _ZN30_INTERNAL_c8661a38_4_k_cu_main6thrust24THRUST_300001_SM_1000_NS8cuda_cub3parE)
_ZN30_INTERNAL_c8661a38_4_k_cu_main6thrust24THRUST_300001_SM_1000_NS8cuda_cub3parE:
	.zero		1
	.type		_ZN30_INTERNAL_c8661a38_4_k_cu_main6thrust24THRUST_300001_SM_1000_NS12placeholders2_4E,@object
	.size		_ZN30_INTERNAL_c8661a38_4_k_cu_main6thrust24THRUST_300001_SM_1000_NS12placeholders2_4E,(_ZN30_INTERNAL_c8661a38_4_k_cu_main4cuda3std3__45__cpo4cendE - _ZN30_INTERNAL_c8661a38_4_k_cu_main6thrust24THRUST_300001_SM_1000_NS12placeholders2_4E)
_ZN30_INTERNAL_c8661a38_4_k_cu_main6thrust24THRUST_300001_SM_1000_NS12placeholders2_4E:
	.zero		1
	.type		_ZN30_INTERNAL_c8661a38_4_k_cu_main4cuda3std3__45__cpo4cendE,@object
	.size		_ZN30_INTERNAL_c8661a38_4_k_cu_main4cuda3std3__45__cpo4cendE,(_ZN30_INTERNAL_c8661a38_4_k_cu_main4cuda3std6ranges3__45__cpo4cendE - _ZN30_INTERNAL_c8661a38_4_k_cu_main4cuda3std3__45__cpo4cendE)
_ZN30_INTERNAL_c8661a38_4_k_cu_main4cuda3std3__45__cpo4cendE:
	.zero		1
	.type		_ZN30_INTERNAL_c8661a38_4_k_cu_main4cuda3std6ranges3__45__cpo4cendE,@object
	.size		_ZN30_INTERNAL_c8661a38_4_k_cu_main4cuda3std6ranges3__45__cpo4cendE,(_ZN30_INTERNAL_c8661a38_4_k_cu_main4cuda3std3__420unreachable_sentinelE - _ZN30_INTERNAL_c8661a38_4_k_cu_main4cuda3std6ranges3__45__cpo4cendE)
_ZN30_INTERNAL_c8661a38_4_k_cu_main4cuda3std6ranges3__45__cpo4cendE:
	.zero		1
	.type		_ZN30_INTERNAL_c8661a38_4_k_cu_main4cuda3std3__420unreachable_sentinelE,@object
	.size		_ZN30_INTERNAL_c8661a38_4_k_cu_main4cuda3std3__420unreachable_sentinelE,(_ZN30_INTERNAL_c8661a38_4_k_cu_main4cuda3std6ranges3__45__cpo5ssizeE - _ZN30_INTERNAL_c8661a38_4_k_cu_main4cuda3std3__420unreachable_sentinelE)
_ZN30_INTERNAL_c8661a38_4_k_cu_main4cuda3std3__420unreachable_sentinelE:
	.zero		1
	.type		_ZN30_INTERNAL_c8661a38_4_k_cu_main4cuda3std6ranges3__45__cpo5ssizeE,@object
	.size		_ZN30_INTERNAL_c8661a38_4_k_cu_main4cuda3std6ranges3__45__cpo5ssizeE,(_ZN30_INTERNAL_c8661a38_4_k_cu_main6thrust24THRUST_300001_SM_1000_NS12placeholders2_8E - _ZN30_INTERNAL_c8661a38_4_k_cu_main4cuda3std6ranges3__45__cpo5ssizeE)
_ZN30_INTERNAL_c8661a38_4_k_cu_main4cuda3std6ranges3__45__cpo5ssizeE:
	.zero		1
	.type		_ZN30_INTERNAL_c8661a38_4_k_cu_main6thrust24THRUST_300001_SM_1000_NS12placeholders2_8E,@object
	.size		_ZN30_INTERNAL_c8661a38_4_k_cu_main6thrust24THRUST_300001_SM_1000_NS12placeholders2_8E,(_ZN30_INTERNAL_c8661a38_4_k_cu_main4cuda3std3__45__cpo5crendE - _ZN30_INTERNAL_c8661a38_4_k_cu_main6thrust24THRUST_300001_SM_1000_NS12placeholders2_8E)
_ZN30_INTERNAL_c8661a38_4_k_cu_main6thrust24THRUST_300001_SM_1000_NS12placeholders2_8E:
	.zero		1
	.type		_ZN30_INTERNAL_c8661a38_4_k_cu_main4cuda3std3__45__cpo5crendE,@object
	.size		_ZN30_INTERNAL_c8661a38_4_k_cu_main4cuda3std3__45__cpo5crendE,(_ZN30_INTERNAL_c8661a38_4_k_cu_main4cuda3std6ranges3__45__cpo4prevE - _ZN30_INTERNAL_c8661a38_4_k_cu_main4cuda3std3__45__cpo5crendE)
_ZN30_INTERNAL_c8661a38_4_k_cu_main4cuda3std3__45__cpo5crendE:
	.zero		1
	.type		_ZN30_INTERNAL_c8661a38_4_k_cu_main4cuda3std6ranges3__45__cpo4prevE,@object
	.size		_ZN30_INTERNAL_c8661a38_4_k_cu_main4cuda3std6ranges3__45__cpo4prevE,(_ZN30_INTERNAL_c8661a38_4_k_cu_main4cuda3std6ranges3__45__cpo9iter_moveE - _ZN30_INTERNAL_c8661a38_4_k_cu_main4cuda3std6ranges3__45__cpo4prevE)
_ZN30_INTERNAL_c8661a38_4_k_cu_main4cuda3std6ranges3__45__cpo4prevE:
	.zero		1
	.type		_ZN30_INTERNAL_c8661a38_4_k_cu_main4cuda3std6ranges3__45__cpo9iter_moveE,@object
	.size		_ZN30_INTERNAL_c8661a38_4_k_cu_main4cuda3std6ranges3__45__cpo9iter_moveE,(_ZN30_INTERNAL_c8661a38_4_k_cu_main6thrust24THRUST_300001_SM_1000_NS6system6detail10sequential3seqE - _ZN30_INTERNAL_c8661a38_4_k_cu_main4cuda3std6ranges3__45__cpo9iter_moveE)
_ZN30_INTERNAL_c8661a38_4_k_cu_main4cuda3std6ranges3__45__cpo9iter_moveE:
	.zero		1
	.type		_ZN30_INTERNAL_c8661a38_4_k_cu_main6thrust24THRUST_300001_SM_1000_NS6system6detail10sequential3seqE,@object
	.size		_ZN30_INTERNAL_c8661a38_4_k_cu_main6thrust24THRUST_300001_SM_1000_NS6system6detail10sequential3seqE,(.L_31 - _ZN30_INTERNAL_c8661a38_4_k_cu_main6thrust24THRUST_300001_SM_1000_NS6system6detail10sequential3seqE)
_ZN30_INTERNAL_c8661a38_4_k_cu_main6thrust24THRUST_300001_SM_1000_NS6system6detail10sequential3seqE:
	.zero		1
.L_31:


//--------------------- .nv.shared._ZN3cub18CUB_300001_SM_10006detail6reduce18DeviceReduceKernelINS2_10policy_hubIfyN4cuda3std3__44plusIfEEE10Policy1000EN6thrust24THRUST_300001_SM_1000_NS6detail15normal_iteratorINSD_10device_ptrIfEEEEyS9_f6squareIfEEEvT0_PT3_T1_NS0_13GridEvenShareISO_EET2_T4_ --------------------------
	.section	.nv.shared._ZN3cub18CUB_300001_SM_10006detail6reduce18DeviceReduceKernelINS2_10policy_hubIfyN4cuda3std3__44plusIfEEE10Policy1000EN6thrust24THRUST_300001_SM_1000_NS6detail15normal_iteratorINSD_10device_ptrIfEEEEyS9_f6squareIfEEEvT0_PT3_T1_NS0_13GridEvenShareISO_EET2_T4_,"aw",@nobits
	.sectionflags	@""
	.align	4
.nv.shared._ZN3cub18CUB_300001_SM_10006detail6reduce18DeviceReduceKernelINS2_10policy_hubIfyN4cuda3std3__44plusIfEEE10Policy1000EN6thrust24THRUST_300001_SM_1000_NS6detail15normal_iteratorINSD_10device_ptrIfEEEEyS9_f6squareIfEEEvT0_PT3_T1_NS0_13GridEvenShareISO_EET2_T4_:
	.zero		1068


//--------------------- .nv.shared._ZN3cub18CUB_300001_SM_10006detail6reduce28DeviceReduceSingleTileKernelINS2_10policy_hubIfyN4cuda3std3__44plusIfEEE10Policy1000EN6thrust24THRUST_300001_SM_1000_NS6detail15normal_iteratorINSD_10device_ptrIfEEEEPfyS9_ff6squareIfEEEvT0_T1_T2_T3_T4_T6_ --------------------------
	.section	.nv.shared._ZN3cub18CUB_300001_SM_10006detail6reduce28DeviceReduceSingleTileKernelINS2_10policy_hubIfyN4cuda3std3__44plusIfEEE10Policy1000EN6thrust24THRUST_300001_SM_1000_NS6detail15normal_iteratorINSD_10device_ptrIfEEEEPfyS9_ff6squareIfEEEvT0_T1_T2_T3_T4_T6_,"aw",@nobits
	.sectionflags	@""
	.align	4
.nv.shared._ZN3cub18CUB_300001_SM_10006detail6reduce28DeviceReduceSingleTileKernelINS2_10policy_hubIfyN4cuda3std3__44plusIfEEE10Policy1000EN6thrust24THRUST_300001_SM_1000_NS6detail15normal_iteratorINSD_10device_ptrIfEEEEPfyS9_ff6squareIfEEEvT0_T1_T2_T3_T4_T6_:
	.zero		1068


//--------------------- .nv.shared._ZN3cub18CUB_300001_SM_10006detail6reduce28DeviceReduceSingleTileKernelINS2_10policy_hubIfjN4cuda3std3__44plusIfEEE10Policy1000EPfSC_iS9_ffNS7_10__identityEEEvT0_T1_T2_T3_T4_T6_ --------------------------
	.section	.nv.shared._ZN3cub18CUB_300001_SM_10006detail6reduce28DeviceReduceSingleTileKernelINS2_10policy_hubIfjN4cuda3std3__44plusIfEEE10Policy1000EPfSC_iS9_ffNS7_10__identityEEEvT0_T1_T2_T3_T4_T6_,"aw",@nobits
	.sectionflags	@""
	.align	4
.nv.shared._ZN3cub18CUB_300001_SM_10006detail6reduce28DeviceReduceSingleTileKernelINS2_10policy_hubIfjN4cuda3std3__44plusIfEEE10Policy1000EPfSC_iS9_ffNS7_10__identityEEEvT0_T1_T2_T3_T4_T6_:
	.zero		1108


//--------------------- .nv.shared._ZN3cub18CUB_300001_SM_10006detail6reduce18DeviceReduceKernelINS2_10policy_hubIfjN4cuda3std3__44plusIfEEE10Policy1000EN6thrust24THRUST_300001_SM_1000_NS6detail15normal_iteratorINSD_10device_ptrIfEEEEjS9_f6squareIfEEEvT0_PT3_T1_NS0_13GridEvenShareISO_EET2_T4_ --------------------------
	.section	.nv.shared._ZN3cub18CUB_300001_SM_10006detail6reduce18DeviceReduceKernelINS2_10policy_hubIfjN4cuda3std3__44plusIfEEE10Policy1000EN6thrust24THRUST_300001_SM_1000_NS6detail15normal_iteratorINSD_10device_ptrIfEEEEjS9_f6squareIfEEEvT0_PT3_T1_NS0_13GridEvenShareISO_EET2_T4_,"aw",@nobits
	.sectionflags	@""
	.align	4
.nv.shared._ZN3cub18CUB_300001_SM_10006detail6reduce18DeviceReduceKernelINS2_10policy_hubIfjN4cuda3std3__44plusIfEEE10Policy1000EN6thrust24THRUST_300001_SM_1000_NS6detail15normal_iteratorINSD_10device_ptrIfEEEEjS9_f6squareIfEEEvT0_PT3_T1_NS0_13GridEvenShareISO_EET2_T4_:
	.zero		1108


//--------------------- .nv.shared._ZN3cub18CUB_300001_SM_10006detail6reduce28DeviceReduceSingleTileKernelINS2_10policy_hubIfjN4cuda3std3__44plusIfEEE10Policy1000EN6thrust24THRUST_300001_SM_1000_NS6detail15normal_iteratorINSD_10device_ptrIfEEEEPfjS9_ff6squareIfEEEvT0_T1_T2_T3_T4_T6_ --------------------------
	.section	.nv.shared._ZN3cub18CUB_300001_SM_10006detail6reduce28DeviceReduceSingleTileKernelINS2_10policy_hubIfjN4cuda3std3__44plusIfEEE10Policy1000EN6thrust24THRUST_300001_SM_1000_NS6detail15normal_iteratorINSD_10device_ptrIfEEEEPfjS9_ff6squareIfEEEvT0_T1_T2_T3_T4_T6_,"aw",@nobits
	.sectionflags	@""
	.align	4
.nv.shared._ZN3cub18CUB_300001_SM_10006detail6reduce28DeviceReduceSingleTileKernelINS2_10policy_hubIfjN4cuda3std3__44plusIfEEE10Policy1000EN6thrust24THRUST_300001_SM_1000_NS6detail15normal_iteratorINSD_10device_ptrIfEEEEPfjS9_ff6squareIfEEEvT0_T1_T2_T3_T4_T6_:
	.zero		1108


//--------------------- .nv.constant0._ZN3cub18CUB_300001_SM_10006detail6reduce28DeviceReduceSingleTileKernelINS2_10policy_hubIfyN4cuda3std3__44plusIfEEE10Policy1000EPfSC_iS9_ffNS7_10__identityEEEvT0_T1_T2_T3_T4_T6_ --------------------------
	.section	.nv.constant0._ZN3cub18CUB_300001_SM_10006detail6reduce28DeviceReduceSingleTileKernelINS2_10policy_hubIfyN4cuda3std3__44plusIfEEE10Policy1000EPfSC_iS9_ffNS7_10__identityEEEvT0_T1_T2_T3_T4_T6_,"a",@progbits
	.sectionflags	@""
	.align	4
.nv.constant0._ZN3cub18CUB_300001_SM_10006detail6reduce28DeviceReduceSingleTileKernelINS2_10policy_hubIfyN4cuda3std3__44plusIfEEE10Policy1000EPfSC_iS9_ffNS7_10__identityEEEvT0_T1_T2_T3_T4_T6_:
	.zero		925


//--------------------- .nv.constant0._ZN3cub18CUB_300001_SM_10006detail6reduce18DeviceReduceKernelINS2_10policy_hubIfyN4cuda3std3__44plusIfEEE10Policy1000EN6thrust24THRUST_300001_SM_1000_NS6detail15normal_iteratorINSD_10device_ptrIfEEEEyS9_f6squareIfEEEvT0_PT3_T1_NS0_13GridEvenShareISO_EET2_T4_ --------------------------
	.section	.nv.constant0._ZN3cub18CUB_300001_SM_10006detail6reduce18DeviceReduceKernelINS2_10policy_hubIfyN4cuda3std3__44plusIfEEE10Policy1000EN6thrust24THRUST_300001_SM_1000_NS6detail15normal_iteratorINSD_10device_ptrIfEEEEyS9_f6squareIfEEEvT0_PT3_T1_NS0_13GridEvenShareISO_EET2_T4_,"a",@progbits
	.sectionflags	@""
	.align	4
.nv.constant0._ZN3cub18CUB_300001_SM_10006detail6reduce18DeviceReduceKernelINS2_10policy_hubIfyN4cuda3std3__44plusIfEEE10Policy1000EN6thrust24THRUST_300001_SM_1000_NS6detail15normal_iteratorINSD_10device_ptrIfEEEEyS9_f6squareIfEEEvT0_PT3_T1_NS0_13GridEvenShareISO_EET2_T4_:
	.zero		994


//--------------------- .nv.constant0._ZN3cub18CUB_300001_SM_10006detail6reduce28DeviceReduceSingleTileKernelINS2_10policy_hubIfyN4cuda3std3__44plusIfEEE10Policy1000EN6thrust24THRUST_300001_SM_1000_NS6detail15normal_iteratorINSD_10device_ptrIfEEEEPfyS9_ff6squareIfEEEvT0_T1_T2_T3_T4_T6_ --------------------------
	.section	.nv.constant0._ZN3cub18CUB_300001_SM_10006detail6reduce28DeviceReduceSingleTileKernelINS2_10policy_hubIfyN4cuda3std3__44plusIfEEE10Policy1000EN6thrust24THRUST_300001_SM_1000_NS6detail15normal_iteratorINSD_10device_ptrIfEEEEPfyS9_ff6squareIfEEEvT0_T1_T2_T3_T4_T6_,"a",@progbits
	.sectionflags	@""
	.align	4
.nv.constant0._ZN3cub18CUB_300001_SM_10006detail6reduce28DeviceReduceSingleTileKernelINS2_10policy_hubIfyN4cuda3std3__44plusIfEEE10Policy1000EN6thrust24THRUST_300001_SM_1000_NS6detail15normal_iteratorINSD_10device_ptrIfEEEEPfyS9_ff6squareIfEEEvT0_T1_T2_T3_T4_T6_:
	.zero		929


//--------------------- .nv.constant0._ZN3cub18CUB_300001_SM_10006detail6reduce28DeviceReduceSingleTileKernelINS2_10policy_hubIfjN4cuda3std3__44plusIfEEE10Policy1000EPfSC_iS9_ffNS7_10__identityEEEvT0_T1_T2_T3_T4_T6_ --------------------------
	.section	.nv.constant0._ZN3cub18CUB_300001_SM_10006detail6reduce28DeviceReduceSingleTileKernelINS2_10policy_hubIfjN4cuda3std3__44plusIfEEE10Policy1000EPfSC_iS9_ffNS7_10__identityEEEvT0_T1_T2_T3_T4_T6_,"a",@progbits
	.sectionflags	@""
	.align	4
.nv.constant0._ZN3cub18CUB_300001_SM_10006detail6reduce28DeviceReduceSingleTileKernelINS2_10policy_hubIfjN4cuda3std3__44plusIfEEE10Policy1000EPfSC_iS9_ffNS7_10__identityEEEvT0_T1_T2_T3_T4_T6_:
	.zero		925


//--------------------- .nv.constant0._ZN3cub18CUB_300001_SM_10006detail6reduce18DeviceReduceKernelINS2_10policy_hubIfjN4cuda3std3__44plusIfEEE10Policy1000EN6thrust24THRUST_300001_SM_1000_NS6detail15normal_iteratorINSD_10device_ptrIfEEEEjS9_f6squareIfEEEvT0_PT3_T1_NS0_13GridEvenShareISO_EET2_T4_ --------------------------
	.section	.nv.constant0._ZN3cub18CUB_300001_SM_10006detail6reduce18DeviceReduceKernelINS2_10policy_hubIfjN4cuda3std3__44plusIfEEE10Policy1000EN6thrust24THRUST_300001_SM_1000_NS6detail15normal_iteratorINSD_10device_ptrIfEEEEjS9_f6squareIfEEEvT0_PT3_T1_NS0_13GridEvenShareISO_EET2_T4_,"a",@progbits
	.sectionflags	@""
	.align	4
.nv.constant0._ZN3cub18CUB_300001_SM_10006detail6reduce18DeviceReduceKernelINS2_10policy_hubIfjN4cuda3std3__44plusIfEEE10Policy1000EN6thrust24THRUST_300001_SM_1000_NS6detail15normal_iteratorINSD_10device_ptrIfEEEEjS9_f6squareIfEEEvT0_PT3_T1_NS0_13GridEvenShareISO_EET2_T4_:
	.zero		958


//--------------------- .nv.constant0._ZN3cub18CUB_300001_SM_10006detail6reduce28DeviceReduceSingleTileKernelINS2_10policy_hubIfjN4cuda3std3__44plusIfEEE10Policy1000EN6thrust24THRUST_300001_SM_1000_NS6detail15normal_iteratorINSD_10device_ptrIfEEEEPfjS9_ff6squareIfEEEvT0_T1_T2_T3_T4_T6_ --------------------------
	.section	.nv.constant0._ZN3cub18CUB_300001_SM_10006detail6reduce28DeviceReduceSingleTileKernelINS2_10policy_hubIfjN4cuda3std3__44plusIfEEE10Policy1000EN6thrust24THRUST_300001_SM_1000_NS6detail15normal_iteratorINSD_10device_ptrIfEEEEPfjS9_ff6squareIfEEEvT0_T1_T2_T3_T4_T6_,"a",@progbits
	.sectionflags	@""
	.align	4
.nv.constant0._ZN3cub18CUB_300001_SM_10006detail6reduce28DeviceReduceSingleTileKernelINS2_10policy_hubIfjN4cuda3std3__44plusIfEEE10Policy1000EN6thrust24THRUST_300001_SM_1000_NS6detail15normal_iteratorINSD_10device_ptrIfEEEEPfjS9_ff6squareIfEEEvT0_T1_T2_T3_T4_T6_:
	.zero		925


//--------------------- .nv.constant0._ZN3cub18CUB_300001_SM_10006detail11EmptyKernelIvEEvv --------------------------
	.section	.nv.constant0._ZN3cub18CUB_300001_SM_10006detail11EmptyKernelIvEEvv,"a",@progbits
	.sectionflags	@""
	.align	4
.nv.constant0._ZN3cub18CUB_300001_SM_10006detail11EmptyKernelIvEEvv:
	.zero		896


//--------------------- SYMBOLS --------------------------

	.type		.nv.reservedSmem.offset0,@object
	.size		.nv.reservedSmem.offset0,0x4
	.type		.nv.reservedSmem.cap,@object
	.size		.nv.reservedSmem.cap,0x4
